//
// Generated by NVIDIA NVVM Compiler
//
// Compiler Build ID: CL-36424714
// Cuda compilation tools, release 13.0, V13.0.88
// Based on NVVM 20.0.0
//

.version 9.0
.target sm_100
.address_size 64

	// .globl	_Z10vector_addPdS_S_i
// _ZZ13matrixMeanMaxPdiiS_S_E3sum has been demoted
// _ZZ13matrixMeanMaxPdiiS_S_E9local_max has been demoted
// _ZZ15matrix_multiplyPdS_S_iE3s_a has been demoted
// _ZZ15matrix_multiplyPdS_S_iE3s_b has been demoted
// _ZZ19eigenvalueEstimate1PdS_S_jE10partialSum has been demoted
// _ZZ19eigenvalueEstimate2PdS_S_jE10partialSum has been demoted
// _ZZ11vectorOrderPdjE11sorted_flag has been demoted
// _ZZ9vectorSumPdS_jE3sum has been demoted
// _ZZ13jacobiFindMaxPdiP16jacobiParametersE9local_max has been demoted
// _ZZ15jacobiIterationPdiP16jacobiParametersE8shared_r has been demoted
// _ZZ15jacobiIterationPdiP16jacobiParametersE8shared_s has been demoted
// _ZZ15jacobiIterationPdiP16jacobiParametersE5cosFi has been demoted
// _ZZ15jacobiIterationPdiP16jacobiParametersE5sinFi has been demoted
// _ZZ15jacobiIterationPdiP16jacobiParametersE3Arr has been demoted
// _ZZ15jacobiIterationPdiP16jacobiParametersE3Ass has been demoted
// _ZZ15jacobiIterationPdiP16jacobiParametersE3Ars has been demoted
// _ZZ18normalizeVectorNEWPdjE4norm has been demoted
// _ZZ22eigenvalueEstimate1NEWPdS_S_jE10partialSum has been demoted
// _ZZ22eigenvalueEstimate2NEWPdS_S_jE10partialSum has been demoted
// _ZZ14vectorOrderNEWPdjE11sorted_flag has been demoted
// _ZZ12vectorSumNEWPdS_jE3sum has been demoted

.visible .entry _Z10vector_addPdS_S_i(
	.param .u64 .ptr .align 1 _Z10vector_addPdS_S_i_param_0,
	.param .u64 .ptr .align 1 _Z10vector_addPdS_S_i_param_1,
	.param .u64 .ptr .align 1 _Z10vector_addPdS_S_i_param_2,
	.param .u32 _Z10vector_addPdS_S_i_param_3
)
{
	.reg .pred 	%p<2>;
	.reg .b32 	%r<6>;
	.reg .b64 	%rd<11>;
	.reg .b64 	%fd<4>;

	ld.param.u64 	%rd1, [_Z10vector_addPdS_S_i_param_0];
	ld.param.u64 	%rd2, [_Z10vector_addPdS_S_i_param_1];
	ld.param.u64 	%rd3, [_Z10vector_addPdS_S_i_param_2];
	ld.param.u32 	%r2, [_Z10vector_addPdS_S_i_param_3];
	mov.u32 	%r3, %tid.x;
	mov.u32 	%r4, %ctaid.x;
	mov.u32 	%r5, %ntid.x;
	mad.lo.s32 	%r1, %r4, %r5, %r3;
	setp.ge.s32 	%p1, %r1, %r2;
	@%p1 bra 	$L__BB0_2;
	cvta.to.global.u64 	%rd4, %rd1;
	cvta.to.global.u64 	%rd5, %rd2;
	cvta.to.global.u64 	%rd6, %rd3;
	mul.wide.s32 	%rd7, %r1, 8;
	add.s64 	%rd8, %rd4, %rd7;
	ld.global.f64 	%fd1, [%rd8];
	add.s64 	%rd9, %rd5, %rd7;
	ld.global.f64 	%fd2, [%rd9];
	add.f64 	%fd3, %fd1, %fd2;
	add.s64 	%rd10, %rd6, %rd7;
	st.global.f64 	[%rd10], %fd3;
$L__BB0_2:
	ret;

}
	// .globl	_Z13matrixMeanMaxPdiiS_S_
.visible .entry _Z13matrixMeanMaxPdiiS_S_(
	.param .u64 .ptr .align 1 _Z13matrixMeanMaxPdiiS_S__param_0,
	.param .u32 _Z13matrixMeanMaxPdiiS_S__param_1,
	.param .u32 _Z13matrixMeanMaxPdiiS_S__param_2,
	.param .u64 .ptr .align 1 _Z13matrixMeanMaxPdiiS_S__param_3,
	.param .u64 .ptr .align 1 _Z13matrixMeanMaxPdiiS_S__param_4
)
{
	.reg .pred 	%p<10>;
	.reg .b32 	%r<11>;
	.reg .b32 	%f<7>;
	.reg .b64 	%rd<34>;
	.reg .b64 	%fd<15>;
	// demoted variable
	.shared .align 8 .f64 _ZZ13matrixMeanMaxPdiiS_S_E3sum;
	// demoted variable
	.shared .align 8 .f64 _ZZ13matrixMeanMaxPdiiS_S_E9local_max;
	ld.param.u64 	%rd15, [_Z13matrixMeanMaxPdiiS_S__param_0];
	ld.param.u32 	%r6, [_Z13matrixMeanMaxPdiiS_S__param_1];
	ld.param.u32 	%r5, [_Z13matrixMeanMaxPdiiS_S__param_2];
	ld.param.u64 	%rd16, [_Z13matrixMeanMaxPdiiS_S__param_3];
	ld.param.u64 	%rd17, [_Z13matrixMeanMaxPdiiS_S__param_4];
	mov.u32 	%r1, %ctaid.x;
	mov.u32 	%r2, %tid.y;
	mov.u32 	%r7, %ctaid.y;
	mov.u32 	%r8, %ntid.y;
	mad.lo.s32 	%r9, %r7, %r8, %r2;
	setp.ge.s32 	%p1, %r1, %r5;
	setp.ge.s32 	%p2, %r9, %r6;
	or.pred  	%p3, %p1, %p2;
	@%p3 bra 	$L__BB1_12;
	cvta.to.global.u64 	%rd18, %rd15;
	mad.lo.s32 	%r10, %r5, %r9, %r1;
	mul.wide.u32 	%rd19, %r10, 8;
	add.s64 	%rd20, %rd18, %rd19;
	ld.global.f64 	%fd1, [%rd20];
	setp.ne.s32 	%p4, %r2, 0;
	@%p4 bra 	$L__BB1_3;
	mov.b64 	%rd21, 0;
	st.shared.u64 	[_ZZ13matrixMeanMaxPdiiS_S_E3sum], %rd21;
	st.shared.u64 	[_ZZ13matrixMeanMaxPdiiS_S_E9local_max], %rd21;
$L__BB1_3:
	bar.sync 	0;
	ld.shared.u64 	%rd30, [_ZZ13matrixMeanMaxPdiiS_S_E3sum];
$L__BB1_4:
	mov.b64 	%fd3, %rd30;
	add.f64 	%fd4, %fd1, %fd3;
	mov.b64 	%rd22, %fd4;
	atom.relaxed.shared.cas.b64 	%rd3, [_ZZ13matrixMeanMaxPdiiS_S_E3sum], %rd30, %rd22;
	setp.ne.s64 	%p5, %rd30, %rd3;
	mov.u64 	%rd30, %rd3;
	@%p5 bra 	$L__BB1_4;
	abs.f64 	%fd5, %fd1;
	ld.shared.u64 	%rd31, [_ZZ13matrixMeanMaxPdiiS_S_E9local_max];
	cvt.rn.f32.f64 	%f1, %fd5;
$L__BB1_6:
	mov.b64 	%fd6, %rd31;
	cvt.rn.f32.f64 	%f3, %fd6;
	max.f32 	%f4, %f1, %f3;
	cvt.f64.f32 	%fd7, %f4;
	mov.b64 	%rd23, %fd7;
	atom.relaxed.shared.cas.b64 	%rd6, [_ZZ13matrixMeanMaxPdiiS_S_E9local_max], %rd31, %rd23;
	setp.ne.s64 	%p6, %rd31, %rd6;
	mov.u64 	%rd31, %rd6;
	@%p6 bra 	$L__BB1_6;
	setp.ne.s32 	%p7, %r2, 0;
	bar.sync 	0;
	@%p7 bra 	$L__BB1_12;
	cvta.to.global.u64 	%rd24, %rd17;
	mul.wide.u32 	%rd25, %r1, 8;
	add.s64 	%rd7, %rd24, %rd25;
	ld.shared.f64 	%fd8, [_ZZ13matrixMeanMaxPdiiS_S_E3sum];
	cvt.rn.f64.u32 	%fd9, %r6;
	div.rn.f64 	%fd2, %fd8, %fd9;
	ld.global.u64 	%rd32, [%rd7];
$L__BB1_9:
	mov.b64 	%fd10, %rd32;
	add.f64 	%fd11, %fd2, %fd10;
	mov.b64 	%rd26, %fd11;
	atom.relaxed.global.cas.b64 	%rd10, [%rd7], %rd32, %rd26;
	setp.ne.s64 	%p8, %rd32, %rd10;
	mov.u64 	%rd32, %rd10;
	@%p8 bra 	$L__BB1_9;
	cvta.to.global.u64 	%rd27, %rd16;
	add.s64 	%rd11, %rd27, %rd25;
	ld.shared.f64 	%fd12, [_ZZ13matrixMeanMaxPdiiS_S_E9local_max];
	ld.global.u64 	%rd33, [%rd11];
	cvt.rn.f32.f64 	%f2, %fd12;
$L__BB1_11:
	mov.b64 	%fd13, %rd33;
	cvt.rn.f32.f64 	%f5, %fd13;
	max.f32 	%f6, %f2, %f5;
	cvt.f64.f32 	%fd14, %f6;
	mov.b64 	%rd29, %fd14;
	atom.relaxed.global.cas.b64 	%rd14, [%rd11], %rd33, %rd29;
	setp.ne.s64 	%p9, %rd33, %rd14;
	mov.u64 	%rd33, %rd14;
	@%p9 bra 	$L__BB1_11;
$L__BB1_12:
	ret;

}
	// .globl	_Z18matrixSelfMulNaivePdS_ii
.visible .entry _Z18matrixSelfMulNaivePdS_ii(
	.param .u64 .ptr .align 1 _Z18matrixSelfMulNaivePdS_ii_param_0,
	.param .u64 .ptr .align 1 _Z18matrixSelfMulNaivePdS_ii_param_1,
	.param .u32 _Z18matrixSelfMulNaivePdS_ii_param_2,
	.param .u32 _Z18matrixSelfMulNaivePdS_ii_param_3
)
{
	.reg .pred 	%p<11>;
	.reg .b32 	%r<48>;
	.reg .b64 	%rd<48>;
	.reg .b64 	%fd<68>;

	ld.param.u64 	%rd3, [_Z18matrixSelfMulNaivePdS_ii_param_0];
	ld.param.u64 	%rd2, [_Z18matrixSelfMulNaivePdS_ii_param_1];
	ld.param.u32 	%r19, [_Z18matrixSelfMulNaivePdS_ii_param_2];
	ld.param.u32 	%r21, [_Z18matrixSelfMulNaivePdS_ii_param_3];
	cvta.to.global.u64 	%rd1, %rd3;
	mov.u32 	%r22, %tid.x;
	mov.u32 	%r23, %ctaid.x;
	mov.u32 	%r24, %ntid.x;
	mad.lo.s32 	%r1, %r23, %r24, %r22;
	mov.u32 	%r25, %tid.y;
	mov.u32 	%r26, %ctaid.y;
	mov.u32 	%r27, %ntid.y;
	mad.lo.s32 	%r28, %r26, %r27, %r25;
	max.s32 	%r29, %r1, %r28;
	setp.ge.s32 	%p1, %r29, %r21;
	@%p1 bra 	$L__BB2_14;
	setp.lt.s32 	%p2, %r19, 1;
	mov.f64 	%fd67, 0d0000000000000000;
	@%p2 bra 	$L__BB2_13;
	and.b32  	%r3, %r19, 7;
	setp.lt.u32 	%p3, %r19, 8;
	mov.f64 	%fd67, 0d0000000000000000;
	mov.b32 	%r46, 0;
	@%p3 bra 	$L__BB2_5;
	and.b32  	%r46, %r19, 2147483640;
	neg.s32 	%r44, %r46;
	shl.b32 	%r6, %r21, 3;
	mov.f64 	%fd67, 0d0000000000000000;
	mul.wide.s32 	%rd8, %r21, 8;
	mov.u32 	%r42, %r28;
	mov.u32 	%r43, %r1;
$L__BB2_4:
	.pragma "nounroll";
	mul.wide.s32 	%rd4, %r42, 8;
	add.s64 	%rd5, %rd1, %rd4;
	ld.global.f64 	%fd17, [%rd5];
	mul.wide.s32 	%rd6, %r43, 8;
	add.s64 	%rd7, %rd1, %rd6;
	ld.global.f64 	%fd18, [%rd7];
	fma.rn.f64 	%fd19, %fd17, %fd18, %fd67;
	add.s64 	%rd9, %rd5, %rd8;
	ld.global.f64 	%fd20, [%rd9];
	add.s64 	%rd10, %rd7, %rd8;
	ld.global.f64 	%fd21, [%rd10];
	fma.rn.f64 	%fd22, %fd20, %fd21, %fd19;
	add.s64 	%rd11, %rd9, %rd8;
	ld.global.f64 	%fd23, [%rd11];
	add.s64 	%rd12, %rd10, %rd8;
	ld.global.f64 	%fd24, [%rd12];
	fma.rn.f64 	%fd25, %fd23, %fd24, %fd22;
	add.s64 	%rd13, %rd11, %rd8;
	ld.global.f64 	%fd26, [%rd13];
	add.s64 	%rd14, %rd12, %rd8;
	ld.global.f64 	%fd27, [%rd14];
	fma.rn.f64 	%fd28, %fd26, %fd27, %fd25;
	add.s64 	%rd15, %rd13, %rd8;
	ld.global.f64 	%fd29, [%rd15];
	add.s64 	%rd16, %rd14, %rd8;
	ld.global.f64 	%fd30, [%rd16];
	fma.rn.f64 	%fd31, %fd29, %fd30, %fd28;
	add.s64 	%rd17, %rd15, %rd8;
	ld.global.f64 	%fd32, [%rd17];
	add.s64 	%rd18, %rd16, %rd8;
	ld.global.f64 	%fd33, [%rd18];
	fma.rn.f64 	%fd34, %fd32, %fd33, %fd31;
	add.s64 	%rd19, %rd17, %rd8;
	ld.global.f64 	%fd35, [%rd19];
	add.s64 	%rd20, %rd18, %rd8;
	ld.global.f64 	%fd36, [%rd20];
	fma.rn.f64 	%fd37, %fd35, %fd36, %fd34;
	add.s64 	%rd21, %rd19, %rd8;
	ld.global.f64 	%fd38, [%rd21];
	add.s64 	%rd22, %rd20, %rd8;
	ld.global.f64 	%fd39, [%rd22];
	fma.rn.f64 	%fd67, %fd38, %fd39, %fd37;
	add.s32 	%r44, %r44, 8;
	add.s32 	%r43, %r43, %r6;
	add.s32 	%r42, %r42, %r6;
	setp.ne.s32 	%p4, %r44, 0;
	@%p4 bra 	$L__BB2_4;
$L__BB2_5:
	setp.eq.s32 	%p5, %r3, 0;
	@%p5 bra 	$L__BB2_13;
	and.b32  	%r14, %r19, 3;
	setp.lt.u32 	%p6, %r3, 4;
	@%p6 bra 	$L__BB2_8;
	mul.lo.s32 	%r31, %r46, %r21;
	add.s32 	%r32, %r31, %r28;
	mul.wide.s32 	%rd23, %r32, 8;
	add.s64 	%rd24, %rd1, %rd23;
	ld.global.f64 	%fd41, [%rd24];
	add.s32 	%r33, %r31, %r1;
	mul.wide.s32 	%rd25, %r33, 8;
	add.s64 	%rd26, %rd1, %rd25;
	ld.global.f64 	%fd42, [%rd26];
	fma.rn.f64 	%fd43, %fd41, %fd42, %fd67;
	mul.wide.s32 	%rd27, %r21, 8;
	add.s64 	%rd28, %rd24, %rd27;
	ld.global.f64 	%fd44, [%rd28];
	add.s64 	%rd29, %rd26, %rd27;
	ld.global.f64 	%fd45, [%rd29];
	fma.rn.f64 	%fd46, %fd44, %fd45, %fd43;
	add.s64 	%rd30, %rd28, %rd27;
	ld.global.f64 	%fd47, [%rd30];
	add.s64 	%rd31, %rd29, %rd27;
	ld.global.f64 	%fd48, [%rd31];
	fma.rn.f64 	%fd49, %fd47, %fd48, %fd46;
	add.s64 	%rd32, %rd30, %rd27;
	ld.global.f64 	%fd50, [%rd32];
	add.s64 	%rd33, %rd31, %rd27;
	ld.global.f64 	%fd51, [%rd33];
	fma.rn.f64 	%fd67, %fd50, %fd51, %fd49;
	add.s32 	%r46, %r46, 4;
$L__BB2_8:
	setp.eq.s32 	%p7, %r14, 0;
	@%p7 bra 	$L__BB2_13;
	setp.eq.s32 	%p8, %r14, 1;
	@%p8 bra 	$L__BB2_11;
	mul.lo.s32 	%r34, %r46, %r21;
	add.s32 	%r35, %r34, %r28;
	mul.wide.s32 	%rd34, %r35, 8;
	add.s64 	%rd35, %rd1, %rd34;
	ld.global.f64 	%fd53, [%rd35];
	add.s32 	%r36, %r34, %r1;
	mul.wide.s32 	%rd36, %r36, 8;
	add.s64 	%rd37, %rd1, %rd36;
	ld.global.f64 	%fd54, [%rd37];
	fma.rn.f64 	%fd55, %fd53, %fd54, %fd67;
	mul.wide.s32 	%rd38, %r21, 8;
	add.s64 	%rd39, %rd35, %rd38;
	ld.global.f64 	%fd56, [%rd39];
	add.s64 	%rd40, %rd37, %rd38;
	ld.global.f64 	%fd57, [%rd40];
	fma.rn.f64 	%fd67, %fd56, %fd57, %fd55;
	add.s32 	%r46, %r46, 2;
$L__BB2_11:
	and.b32  	%r37, %r19, 1;
	setp.eq.b32 	%p9, %r37, 1;
	not.pred 	%p10, %p9;
	@%p10 bra 	$L__BB2_13;
	mul.lo.s32 	%r38, %r46, %r21;
	add.s32 	%r39, %r38, %r28;
	mul.wide.s32 	%rd41, %r39, 8;
	add.s64 	%rd42, %rd1, %rd41;
	ld.global.f64 	%fd58, [%rd42];
	add.s32 	%r40, %r38, %r1;
	mul.wide.s32 	%rd43, %r40, 8;
	add.s64 	%rd44, %rd1, %rd43;
	ld.global.f64 	%fd59, [%rd44];
	fma.rn.f64 	%fd67, %fd58, %fd59, %fd67;
$L__BB2_13:
	mad.lo.s32 	%r41, %r21, %r28, %r1;
	cvta.to.global.u64 	%rd45, %rd2;
	mul.wide.s32 	%rd46, %r41, 8;
	add.s64 	%rd47, %rd45, %rd46;
	st.global.f64 	[%rd47], %fd67;
$L__BB2_14:
	ret;

}
	// .globl	_Z16matrix_multiply2PdS_S_j
.visible .entry _Z16matrix_multiply2PdS_S_j(
	.param .u64 .ptr .align 1 _Z16matrix_multiply2PdS_S_j_param_0,
	.param .u64 .ptr .align 1 _Z16matrix_multiply2PdS_S_j_param_1,
	.param .u64 .ptr .align 1 _Z16matrix_multiply2PdS_S_j_param_2,
	.param .u32 _Z16matrix_multiply2PdS_S_j_param_3
)
{
	.reg .pred 	%p<10>;
	.reg .b32 	%r<92>;
	.reg .b32 	%f<37>;
	.reg .b64 	%rd<69>;
	.reg .b64 	%fd<62>;

	ld.param.u64 	%rd4, [_Z16matrix_multiply2PdS_S_j_param_0];
	ld.param.u64 	%rd5, [_Z16matrix_multiply2PdS_S_j_param_1];
	ld.param.u64 	%rd3, [_Z16matrix_multiply2PdS_S_j_param_2];
	ld.param.u32 	%r44, [_Z16matrix_multiply2PdS_S_j_param_3];
	cvta.to.global.u64 	%rd1, %rd5;
	cvta.to.global.u64 	%rd2, %rd4;
	mov.u32 	%r45, %ctaid.y;
	mov.u32 	%r46, %ntid.y;
	mov.u32 	%r47, %tid.y;
	mad.lo.s32 	%r1, %r45, %r46, %r47;
	mov.u32 	%r48, %ctaid.x;
	mov.u32 	%r49, %ntid.x;
	mul.lo.s32 	%r2, %r48, %r49;
	mov.u32 	%r3, %tid.x;
	add.s32 	%r4, %r2, %r3;
	max.u32 	%r50, %r1, %r4;
	setp.ge.u32 	%p1, %r50, %r44;
	@%p1 bra 	$L__BB3_13;
	mul.lo.s32 	%r5, %r44, %r1;
	add.s32 	%r52, %r44, -1;
	and.b32  	%r6, %r44, 7;
	setp.lt.u32 	%p2, %r52, 7;
	mov.f32 	%f36, 0f00000000;
	mov.b32 	%r90, 0;
	@%p2 bra 	$L__BB3_4;
	and.b32  	%r90, %r44, -8;
	neg.s32 	%r88, %r90;
	add.s32 	%r53, %r3, %r44;
	add.s32 	%r87, %r53, %r2;
	shl.b32 	%r10, %r44, 3;
	shl.b32 	%r54, %r44, 1;
	add.s32 	%r86, %r4, %r54;
	mad.lo.s32 	%r85, %r44, 3, %r4;
	shl.b32 	%r55, %r44, 2;
	add.s32 	%r84, %r4, %r55;
	mad.lo.s32 	%r83, %r44, 5, %r4;
	mad.lo.s32 	%r82, %r44, 6, %r4;
	mad.lo.s32 	%r81, %r44, 7, %r4;
	add.s32 	%r79, %r5, 3;
	mov.f32 	%f36, 0f00000000;
	mov.u32 	%r80, %r4;
$L__BB3_3:
	.pragma "nounroll";
	add.s32 	%r56, %r79, -3;
	mul.wide.u32 	%rd6, %r56, 8;
	add.s64 	%rd7, %rd2, %rd6;
	ld.global.f64 	%fd1, [%rd7];
	mul.wide.u32 	%rd8, %r80, 8;
	add.s64 	%rd9, %rd1, %rd8;
	ld.global.f64 	%fd2, [%rd9];
	cvt.f64.f32 	%fd3, %f36;
	fma.rn.f64 	%fd4, %fd1, %fd2, %fd3;
	cvt.rn.f32.f64 	%f16, %fd4;
	add.s32 	%r57, %r79, -2;
	mul.wide.u32 	%rd10, %r57, 8;
	add.s64 	%rd11, %rd2, %rd10;
	ld.global.f64 	%fd5, [%rd11];
	mul.wide.u32 	%rd12, %r87, 8;
	add.s64 	%rd13, %rd1, %rd12;
	ld.global.f64 	%fd6, [%rd13];
	cvt.f64.f32 	%fd7, %f16;
	fma.rn.f64 	%fd8, %fd5, %fd6, %fd7;
	cvt.rn.f32.f64 	%f17, %fd8;
	add.s32 	%r58, %r79, -1;
	mul.wide.u32 	%rd14, %r58, 8;
	add.s64 	%rd15, %rd2, %rd14;
	ld.global.f64 	%fd9, [%rd15];
	mul.wide.u32 	%rd16, %r86, 8;
	add.s64 	%rd17, %rd1, %rd16;
	ld.global.f64 	%fd10, [%rd17];
	cvt.f64.f32 	%fd11, %f17;
	fma.rn.f64 	%fd12, %fd9, %fd10, %fd11;
	cvt.rn.f32.f64 	%f18, %fd12;
	add.s32 	%r59, %r79, 4;
	mul.wide.u32 	%rd18, %r79, 8;
	add.s64 	%rd19, %rd2, %rd18;
	ld.global.f64 	%fd13, [%rd19];
	mul.wide.u32 	%rd20, %r85, 8;
	add.s64 	%rd21, %rd1, %rd20;
	ld.global.f64 	%fd14, [%rd21];
	cvt.f64.f32 	%fd15, %f18;
	fma.rn.f64 	%fd16, %fd13, %fd14, %fd15;
	cvt.rn.f32.f64 	%f19, %fd16;
	add.s32 	%r60, %r79, 1;
	mul.wide.u32 	%rd22, %r60, 8;
	add.s64 	%rd23, %rd2, %rd22;
	ld.global.f64 	%fd17, [%rd23];
	mul.wide.u32 	%rd24, %r84, 8;
	add.s64 	%rd25, %rd1, %rd24;
	ld.global.f64 	%fd18, [%rd25];
	cvt.f64.f32 	%fd19, %f19;
	fma.rn.f64 	%fd20, %fd17, %fd18, %fd19;
	cvt.rn.f32.f64 	%f20, %fd20;
	add.s32 	%r61, %r79, 2;
	mul.wide.u32 	%rd26, %r61, 8;
	add.s64 	%rd27, %rd2, %rd26;
	ld.global.f64 	%fd21, [%rd27];
	mul.wide.u32 	%rd28, %r83, 8;
	add.s64 	%rd29, %rd1, %rd28;
	ld.global.f64 	%fd22, [%rd29];
	cvt.f64.f32 	%fd23, %f20;
	fma.rn.f64 	%fd24, %fd21, %fd22, %fd23;
	cvt.rn.f32.f64 	%f21, %fd24;
	add.s32 	%r62, %r79, 3;
	mul.wide.u32 	%rd30, %r62, 8;
	add.s64 	%rd31, %rd2, %rd30;
	ld.global.f64 	%fd25, [%rd31];
	mul.wide.u32 	%rd32, %r82, 8;
	add.s64 	%rd33, %rd1, %rd32;
	ld.global.f64 	%fd26, [%rd33];
	cvt.f64.f32 	%fd27, %f21;
	fma.rn.f64 	%fd28, %fd25, %fd26, %fd27;
	cvt.rn.f32.f64 	%f22, %fd28;
	mul.wide.u32 	%rd34, %r59, 8;
	add.s64 	%rd35, %rd2, %rd34;
	ld.global.f64 	%fd29, [%rd35];
	mul.wide.u32 	%rd36, %r81, 8;
	add.s64 	%rd37, %rd1, %rd36;
	ld.global.f64 	%fd30, [%rd37];
	cvt.f64.f32 	%fd31, %f22;
	fma.rn.f64 	%fd32, %fd29, %fd30, %fd31;
	cvt.rn.f32.f64 	%f36, %fd32;
	add.s32 	%r88, %r88, 8;
	add.s32 	%r87, %r87, %r10;
	add.s32 	%r86, %r86, %r10;
	add.s32 	%r85, %r85, %r10;
	add.s32 	%r84, %r84, %r10;
	add.s32 	%r83, %r83, %r10;
	add.s32 	%r82, %r82, %r10;
	add.s32 	%r81, %r81, %r10;
	add.s32 	%r80, %r80, %r10;
	add.s32 	%r79, %r79, 8;
	setp.ne.s32 	%p3, %r88, 0;
	@%p3 bra 	$L__BB3_3;
$L__BB3_4:
	setp.eq.s32 	%p4, %r6, 0;
	@%p4 bra 	$L__BB3_12;
	and.b32  	%r39, %r44, 3;
	setp.lt.u32 	%p5, %r6, 4;
	@%p5 bra 	$L__BB3_7;
	add.s32 	%r63, %r90, %r5;
	mul.wide.u32 	%rd38, %r63, 8;
	add.s64 	%rd39, %rd2, %rd38;
	ld.global.f64 	%fd33, [%rd39];
	mad.lo.s32 	%r64, %r90, %r44, %r4;
	mul.wide.u32 	%rd40, %r64, 8;
	add.s64 	%rd41, %rd1, %rd40;
	ld.global.f64 	%fd34, [%rd41];
	cvt.f64.f32 	%fd35, %f36;
	fma.rn.f64 	%fd36, %fd33, %fd34, %fd35;
	cvt.rn.f32.f64 	%f24, %fd36;
	add.s32 	%r65, %r63, 1;
	mul.wide.u32 	%rd42, %r65, 8;
	add.s64 	%rd43, %rd2, %rd42;
	ld.global.f64 	%fd37, [%rd43];
	add.s32 	%r66, %r64, %r44;
	mul.wide.u32 	%rd44, %r66, 8;
	add.s64 	%rd45, %rd1, %rd44;
	ld.global.f64 	%fd38, [%rd45];
	cvt.f64.f32 	%fd39, %f24;
	fma.rn.f64 	%fd40, %fd37, %fd38, %fd39;
	cvt.rn.f32.f64 	%f25, %fd40;
	add.s32 	%r67, %r63, 2;
	mul.wide.u32 	%rd46, %r67, 8;
	add.s64 	%rd47, %rd2, %rd46;
	ld.global.f64 	%fd41, [%rd47];
	add.s32 	%r68, %r66, %r44;
	mul.wide.u32 	%rd48, %r68, 8;
	add.s64 	%rd49, %rd1, %rd48;
	ld.global.f64 	%fd42, [%rd49];
	cvt.f64.f32 	%fd43, %f25;
	fma.rn.f64 	%fd44, %fd41, %fd42, %fd43;
	cvt.rn.f32.f64 	%f26, %fd44;
	add.s32 	%r69, %r63, 3;
	mul.wide.u32 	%rd50, %r69, 8;
	add.s64 	%rd51, %rd2, %rd50;
	ld.global.f64 	%fd45, [%rd51];
	add.s32 	%r70, %r68, %r44;
	mul.wide.u32 	%rd52, %r70, 8;
	add.s64 	%rd53, %rd1, %rd52;
	ld.global.f64 	%fd46, [%rd53];
	cvt.f64.f32 	%fd47, %f26;
	fma.rn.f64 	%fd48, %fd45, %fd46, %fd47;
	cvt.rn.f32.f64 	%f36, %fd48;
	add.s32 	%r90, %r90, 4;
$L__BB3_7:
	setp.eq.s32 	%p6, %r39, 0;
	@%p6 bra 	$L__BB3_12;
	setp.eq.s32 	%p7, %r39, 1;
	@%p7 bra 	$L__BB3_10;
	add.s32 	%r71, %r90, %r5;
	mul.wide.u32 	%rd54, %r71, 8;
	add.s64 	%rd55, %rd2, %rd54;
	ld.global.f64 	%fd49, [%rd55];
	mad.lo.s32 	%r72, %r90, %r44, %r4;
	mul.wide.u32 	%rd56, %r72, 8;
	add.s64 	%rd57, %rd1, %rd56;
	ld.global.f64 	%fd50, [%rd57];
	cvt.f64.f32 	%fd51, %f36;
	fma.rn.f64 	%fd52, %fd49, %fd50, %fd51;
	cvt.rn.f32.f64 	%f28, %fd52;
	add.s32 	%r73, %r71, 1;
	mul.wide.u32 	%rd58, %r73, 8;
	add.s64 	%rd59, %rd2, %rd58;
	ld.global.f64 	%fd53, [%rd59];
	add.s32 	%r74, %r72, %r44;
	mul.wide.u32 	%rd60, %r74, 8;
	add.s64 	%rd61, %rd1, %rd60;
	ld.global.f64 	%fd54, [%rd61];
	cvt.f64.f32 	%fd55, %f28;
	fma.rn.f64 	%fd56, %fd53, %fd54, %fd55;
	cvt.rn.f32.f64 	%f36, %fd56;
	add.s32 	%r90, %r90, 2;
$L__BB3_10:
	and.b32  	%r75, %r44, 1;
	setp.eq.b32 	%p8, %r75, 1;
	not.pred 	%p9, %p8;
	@%p9 bra 	$L__BB3_12;
	add.s32 	%r76, %r90, %r5;
	mul.wide.u32 	%rd62, %r76, 8;
	add.s64 	%rd63, %rd2, %rd62;
	ld.global.f64 	%fd57, [%rd63];
	mad.lo.s32 	%r77, %r90, %r44, %r4;
	mul.wide.u32 	%rd64, %r77, 8;
	add.s64 	%rd65, %rd1, %rd64;
	ld.global.f64 	%fd58, [%rd65];
	cvt.f64.f32 	%fd59, %f36;
	fma.rn.f64 	%fd60, %fd57, %fd58, %fd59;
	cvt.rn.f32.f64 	%f36, %fd60;
$L__BB3_12:
	cvt.f64.f32 	%fd61, %f36;
	add.s32 	%r78, %r5, %r4;
	cvta.to.global.u64 	%rd66, %rd3;
	mul.wide.u32 	%rd67, %r78, 8;
	add.s64 	%rd68, %rd66, %rd67;
	st.global.f64 	[%rd68], %fd61;
$L__BB3_13:
	ret;

}
	// .globl	_Z15matrix_multiplyPdS_S_i
.visible .entry _Z15matrix_multiplyPdS_S_i(
	.param .u64 .ptr .align 1 _Z15matrix_multiplyPdS_S_i_param_0,
	.param .u64 .ptr .align 1 _Z15matrix_multiplyPdS_S_i_param_1,
	.param .u64 .ptr .align 1 _Z15matrix_multiplyPdS_S_i_param_2,
	.param .u32 _Z15matrix_multiplyPdS_S_i_param_3
)
{
	.reg .pred 	%p<12>;
	.reg .b32 	%r<52>;
	.reg .b64 	%rd<13>;
	.reg .b64 	%fd<18>;
	// demoted variable
	.shared .align 8 .b8 _ZZ15matrix_multiplyPdS_S_iE3s_a[8192];
	// demoted variable
	.shared .align 8 .b8 _ZZ15matrix_multiplyPdS_S_iE3s_b[8192];
	ld.param.u64 	%rd3, [_Z15matrix_multiplyPdS_S_i_param_0];
	ld.param.u64 	%rd4, [_Z15matrix_multiplyPdS_S_i_param_1];
	ld.param.u64 	%rd5, [_Z15matrix_multiplyPdS_S_i_param_2];
	ld.param.u32 	%r25, [_Z15matrix_multiplyPdS_S_i_param_3];
	mov.u32 	%r1, %tid.x;
	mov.u32 	%r2, %tid.y;
	mov.u32 	%r26, %ctaid.x;
	mov.u32 	%r27, %ctaid.y;
	mov.u32 	%r28, %ntid.y;
	mad.lo.s32 	%r3, %r27, %r28, %r2;
	mov.u32 	%r29, %ntid.x;
	mad.lo.s32 	%r4, %r26, %r29, %r1;
	setp.lt.s32 	%p2, %r25, -30;
	mov.f64 	%fd16, 0d0000000000000000;
	@%p2 bra 	$L__BB4_10;
	add.s32 	%r31, %r25, -1;
	shr.s32 	%r32, %r31, 31;
	shr.u32 	%r33, %r32, 27;
	add.s32 	%r34, %r31, %r33;
	shr.s32 	%r5, %r34, 5;
	mul.lo.s32 	%r6, %r25, %r3;
	shl.b32 	%r35, %r2, 8;
	mov.u32 	%r36, _ZZ15matrix_multiplyPdS_S_iE3s_a;
	add.s32 	%r7, %r36, %r35;
	shl.b32 	%r37, %r1, 3;
	add.s32 	%r8, %r7, %r37;
	mov.u32 	%r38, _ZZ15matrix_multiplyPdS_S_iE3s_b;
	add.s32 	%r11, %r38, %r37;
	add.s32 	%r9, %r11, %r35;
	max.s32 	%r39, %r3, %r4;
	setp.ge.s32 	%p1, %r39, %r25;
	min.s32 	%r10, %r25, 32;
	cvta.to.global.u64 	%rd1, %rd3;
	cvta.to.global.u64 	%rd2, %rd4;
	mov.f64 	%fd16, 0d0000000000000000;
	mov.b32 	%r47, 0;
$L__BB4_2:
	shl.b32 	%r49, %r47, 5;
	add.s32 	%r14, %r49, %r1;
	add.s32 	%r40, %r49, %r2;
	max.s32 	%r41, %r14, %r40;
	setp.ge.s32 	%p3, %r41, %r25;
	@%p3 bra 	$L__BB4_4;
	add.s32 	%r42, %r14, %r6;
	mul.wide.s32 	%rd6, %r42, 8;
	add.s64 	%rd7, %rd1, %rd6;
	ld.global.f64 	%fd9, [%rd7];
	st.shared.f64 	[%r8], %fd9;
	mad.lo.s32 	%r43, %r40, %r25, %r4;
	mul.wide.s32 	%rd8, %r43, 8;
	add.s64 	%rd9, %rd2, %rd8;
	ld.global.f64 	%fd10, [%rd9];
	st.shared.f64 	[%r9], %fd10;
$L__BB4_4:
	@%p1 bra 	$L__BB4_9;
	setp.lt.s32 	%p4, %r25, 1;
	bar.sync 	0;
	setp.ge.s32 	%p5, %r49, %r25;
	or.pred  	%p6, %p4, %p5;
	@%p6 bra 	$L__BB4_8;
	mov.b32 	%r51, 0;
	mov.u32 	%r48, %r7;
	mov.u32 	%r50, %r11;
$L__BB4_7:
	ld.shared.f64 	%fd11, [%r48];
	ld.shared.f64 	%fd12, [%r50];
	fma.rn.f64 	%fd16, %fd11, %fd12, %fd16;
	add.s32 	%r51, %r51, 1;
	setp.lt.s32 	%p7, %r51, %r10;
	add.s32 	%r49, %r49, 1;
	setp.lt.s32 	%p8, %r49, %r25;
	and.pred  	%p9, %p7, %p8;
	add.s32 	%r50, %r50, 256;
	add.s32 	%r48, %r48, 8;
	@%p9 bra 	$L__BB4_7;
$L__BB4_8:
	bar.sync 	0;
$L__BB4_9:
	add.s32 	%r24, %r47, 1;
	setp.ne.s32 	%p10, %r47, %r5;
	mov.u32 	%r47, %r24;
	@%p10 bra 	$L__BB4_2;
$L__BB4_10:
	max.s32 	%r45, %r3, %r4;
	setp.ge.s32 	%p11, %r45, %r25;
	@%p11 bra 	$L__BB4_12;
	mad.lo.s32 	%r46, %r25, %r3, %r4;
	cvta.to.global.u64 	%rd10, %rd5;
	mul.wide.s32 	%rd11, %r46, 8;
	add.s64 	%rd12, %rd10, %rd11;
	st.global.f64 	[%rd12], %fd16;
$L__BB4_12:
	ret;

}
	// .globl	_Z15matrixNormalizePdS_iiS_S_
.visible .entry _Z15matrixNormalizePdS_iiS_S_(
	.param .u64 .ptr .align 1 _Z15matrixNormalizePdS_iiS_S__param_0,
	.param .u64 .ptr .align 1 _Z15matrixNormalizePdS_iiS_S__param_1,
	.param .u32 _Z15matrixNormalizePdS_iiS_S__param_2,
	.param .u32 _Z15matrixNormalizePdS_iiS_S__param_3,
	.param .u64 .ptr .align 1 _Z15matrixNormalizePdS_iiS_S__param_4,
	.param .u64 .ptr .align 1 _Z15matrixNormalizePdS_iiS_S__param_5
)
{
	.reg .pred 	%p<4>;
	.reg .b32 	%r<11>;
	.reg .b64 	%rd<15>;
	.reg .b64 	%fd<6>;

	ld.param.u64 	%rd1, [_Z15matrixNormalizePdS_iiS_S__param_0];
	ld.param.u64 	%rd2, [_Z15matrixNormalizePdS_iiS_S__param_1];
	ld.param.u32 	%r4, [_Z15matrixNormalizePdS_iiS_S__param_2];
	ld.param.u32 	%r3, [_Z15matrixNormalizePdS_iiS_S__param_3];
	ld.param.u64 	%rd3, [_Z15matrixNormalizePdS_iiS_S__param_4];
	ld.param.u64 	%rd4, [_Z15matrixNormalizePdS_iiS_S__param_5];
	mov.u32 	%r1, %ctaid.x;
	mov.u32 	%r6, %tid.y;
	mov.u32 	%r7, %ctaid.y;
	mov.u32 	%r8, %ntid.y;
	mad.lo.s32 	%r9, %r7, %r8, %r6;
	setp.ge.s32 	%p1, %r1, %r3;
	setp.ge.s32 	%p2, %r9, %r4;
	or.pred  	%p3, %p1, %p2;
	@%p3 bra 	$L__BB5_2;
	cvta.to.global.u64 	%rd5, %rd1;
	cvta.to.global.u64 	%rd6, %rd4;
	cvta.to.global.u64 	%rd7, %rd3;
	cvta.to.global.u64 	%rd8, %rd2;
	mad.lo.s32 	%r10, %r3, %r9, %r1;
	mul.wide.u32 	%rd9, %r10, 8;
	add.s64 	%rd10, %rd5, %rd9;
	ld.global.f64 	%fd1, [%rd10];
	mul.wide.u32 	%rd11, %r1, 8;
	add.s64 	%rd12, %rd6, %rd11;
	ld.global.f64 	%fd2, [%rd12];
	sub.f64 	%fd3, %fd1, %fd2;
	add.s64 	%rd13, %rd7, %rd11;
	ld.global.f64 	%fd4, [%rd13];
	div.rn.f64 	%fd5, %fd3, %fd4;
	add.s64 	%rd14, %rd8, %rd9;
	st.global.f64 	[%rd14], %fd5;
$L__BB5_2:
	ret;

}
	// .globl	_Z19eigenvalueEstimate1PdS_S_j
.visible .entry _Z19eigenvalueEstimate1PdS_S_j(
	.param .u64 .ptr .align 1 _Z19eigenvalueEstimate1PdS_S_j_param_0,
	.param .u64 .ptr .align 1 _Z19eigenvalueEstimate1PdS_S_j_param_1,
	.param .u64 .ptr .align 1 _Z19eigenvalueEstimate1PdS_S_j_param_2,
	.param .u32 _Z19eigenvalueEstimate1PdS_S_j_param_3
)
{
	.reg .pred 	%p<6>;
	.reg .b32 	%r<8>;
	.reg .b64 	%rd<24>;
	.reg .b64 	%fd<9>;
	// demoted variable
	.shared .align 8 .f64 _ZZ19eigenvalueEstimate1PdS_S_jE10partialSum;
	ld.param.u64 	%rd8, [_Z19eigenvalueEstimate1PdS_S_j_param_0];
	ld.param.u64 	%rd9, [_Z19eigenvalueEstimate1PdS_S_j_param_1];
	ld.param.u64 	%rd10, [_Z19eigenvalueEstimate1PdS_S_j_param_2];
	ld.param.u32 	%r4, [_Z19eigenvalueEstimate1PdS_S_j_param_3];
	mov.u32 	%r1, %tid.x;
	mov.u32 	%r5, %ctaid.x;
	mov.u32 	%r2, %ctaid.y;
	mov.u32 	%r6, %ntid.x;
	mad.lo.s32 	%r3, %r5, %r6, %r1;
	setp.ge.u32 	%p1, %r3, %r4;
	@%p1 bra 	$L__BB6_8;
	setp.ne.s32 	%p2, %r1, 0;
	@%p2 bra 	$L__BB6_3;
	mov.b64 	%rd11, 0;
	st.shared.u64 	[_ZZ19eigenvalueEstimate1PdS_S_jE10partialSum], %rd11;
$L__BB6_3:
	bar.sync 	0;
	cvta.to.global.u64 	%rd12, %rd10;
	mul.wide.u32 	%rd13, %r3, 8;
	add.s64 	%rd14, %rd12, %rd13;
	ld.global.f64 	%fd3, [%rd14];
	mad.lo.s32 	%r7, %r4, %r2, %r3;
	cvta.to.global.u64 	%rd15, %rd9;
	mul.wide.u32 	%rd16, %r7, 8;
	add.s64 	%rd17, %rd15, %rd16;
	ld.global.f64 	%fd4, [%rd17];
	mul.f64 	%fd1, %fd3, %fd4;
	ld.shared.u64 	%rd22, [_ZZ19eigenvalueEstimate1PdS_S_jE10partialSum];
$L__BB6_4:
	mov.b64 	%fd5, %rd22;
	add.f64 	%fd6, %fd1, %fd5;
	mov.b64 	%rd18, %fd6;
	atom.relaxed.shared.cas.b64 	%rd3, [_ZZ19eigenvalueEstimate1PdS_S_jE10partialSum], %rd22, %rd18;
	setp.ne.s64 	%p3, %rd22, %rd3;
	mov.u64 	%rd22, %rd3;
	@%p3 bra 	$L__BB6_4;
	setp.ne.s32 	%p4, %r1, 0;
	bar.sync 	0;
	@%p4 bra 	$L__BB6_8;
	cvta.to.global.u64 	%rd19, %rd8;
	mul.wide.u32 	%rd20, %r2, 8;
	add.s64 	%rd4, %rd19, %rd20;
	ld.shared.f64 	%fd2, [_ZZ19eigenvalueEstimate1PdS_S_jE10partialSum];
	ld.global.u64 	%rd23, [%rd4];
$L__BB6_7:
	mov.b64 	%fd7, %rd23;
	add.f64 	%fd8, %fd2, %fd7;
	mov.b64 	%rd21, %fd8;
	atom.relaxed.global.cas.b64 	%rd7, [%rd4], %rd23, %rd21;
	setp.ne.s64 	%p5, %rd23, %rd7;
	mov.u64 	%rd23, %rd7;
	@%p5 bra 	$L__BB6_7;
$L__BB6_8:
	ret;

}
	// .globl	_Z19eigenvalueEstimate2PdS_S_j
.visible .entry _Z19eigenvalueEstimate2PdS_S_j(
	.param .u64 .ptr .align 1 _Z19eigenvalueEstimate2PdS_S_j_param_0,
	.param .u64 .ptr .align 1 _Z19eigenvalueEstimate2PdS_S_j_param_1,
	.param .u64 .ptr .align 1 _Z19eigenvalueEstimate2PdS_S_j_param_2,
	.param .u32 _Z19eigenvalueEstimate2PdS_S_j_param_3
)
{
	.reg .pred 	%p<6>;
	.reg .b32 	%r<6>;
	.reg .b64 	%rd<21>;
	.reg .b64 	%fd<9>;
	// demoted variable
	.shared .align 8 .f64 _ZZ19eigenvalueEstimate2PdS_S_jE10partialSum;
	ld.param.u64 	%rd10, [_Z19eigenvalueEstimate2PdS_S_j_param_0];
	ld.param.u64 	%rd8, [_Z19eigenvalueEstimate2PdS_S_j_param_1];
	ld.param.u64 	%rd9, [_Z19eigenvalueEstimate2PdS_S_j_param_2];
	ld.param.u32 	%r3, [_Z19eigenvalueEstimate2PdS_S_j_param_3];
	cvta.to.global.u64 	%rd1, %rd10;
	mov.u32 	%r1, %tid.x;
	setp.ne.s32 	%p1, %r1, 0;
	@%p1 bra 	$L__BB7_2;
	mov.b64 	%rd11, 0;
	st.shared.u64 	[_ZZ19eigenvalueEstimate2PdS_S_jE10partialSum], %rd11;
$L__BB7_2:
	bar.sync 	0;
	mov.u32 	%r4, %ntid.x;
	mov.u32 	%r5, %ctaid.x;
	mad.lo.s32 	%r2, %r5, %r4, %r1;
	setp.ge.u32 	%p2, %r2, %r3;
	@%p2 bra 	$L__BB7_8;
	cvta.to.global.u64 	%rd12, %rd8;
	mul.wide.u32 	%rd13, %r2, 8;
	add.s64 	%rd14, %rd12, %rd13;
	ld.global.f64 	%fd3, [%rd14];
	cvta.to.global.u64 	%rd15, %rd9;
	add.s64 	%rd16, %rd15, %rd13;
	ld.global.f64 	%fd4, [%rd16];
	mul.f64 	%fd1, %fd3, %fd4;
	ld.shared.u64 	%rd19, [_ZZ19eigenvalueEstimate2PdS_S_jE10partialSum];
$L__BB7_4:
	mov.b64 	%fd5, %rd19;
	add.f64 	%fd6, %fd1, %fd5;
	mov.b64 	%rd17, %fd6;
	atom.relaxed.shared.cas.b64 	%rd4, [_ZZ19eigenvalueEstimate2PdS_S_jE10partialSum], %rd19, %rd17;
	setp.ne.s64 	%p3, %rd19, %rd4;
	mov.u64 	%rd19, %rd4;
	@%p3 bra 	$L__BB7_4;
	setp.ne.s32 	%p4, %r1, 0;
	bar.sync 	0;
	@%p4 bra 	$L__BB7_8;
	ld.shared.f64 	%fd2, [_ZZ19eigenvalueEstimate2PdS_S_jE10partialSum];
	ld.global.u64 	%rd20, [%rd1];
$L__BB7_7:
	mov.b64 	%fd7, %rd20;
	add.f64 	%fd8, %fd2, %fd7;
	mov.b64 	%rd18, %fd8;
	atom.relaxed.global.cas.b64 	%rd7, [%rd1], %rd20, %rd18;
	setp.ne.s64 	%p5, %rd20, %rd7;
	mov.u64 	%rd20, %rd7;
	@%p5 bra 	$L__BB7_7;
$L__BB7_8:
	ret;

}
	// .globl	_Z11vectorOrderPdj
.visible .entry _Z11vectorOrderPdj(
	.param .u64 .ptr .align 1 _Z11vectorOrderPdj_param_0,
	.param .u32 _Z11vectorOrderPdj_param_1
)
{
	.reg .pred 	%p<43>;
	.reg .b32 	%r<72>;
	.reg .b64 	%rd<18>;
	.reg .b64 	%fd<45>;
	// demoted variable
	.shared .align 4 .u32 _ZZ11vectorOrderPdjE11sorted_flag;
	ld.param.u64 	%rd8, [_Z11vectorOrderPdj_param_0];
	ld.param.u32 	%r34, [_Z11vectorOrderPdj_param_1];
	cvta.to.global.u64 	%rd1, %rd8;
	mov.u32 	%r1, %tid.x;
	mov.u32 	%r35, %ntid.x;
	add.s32 	%r36, %r34, -1;
	div.u32 	%r37, %r36, %r35;
	add.s32 	%r38, %r37, 1;
	and.b32  	%r39, %r38, -2147483647;
	setp.eq.s32 	%p1, %r39, 1;
	add.s32 	%r40, %r37, 2;
	selp.b32 	%r2, %r40, %r38, %p1;
	mul.lo.s32 	%r3, %r2, %r1;
	setp.ge.u32 	%p2, %r3, %r34;
	@%p2 bra 	$L__BB8_69;
	add.s32 	%r41, %r3, %r2;
	add.s32 	%r42, %r41, -1;
	setp.lt.u32 	%p3, %r42, %r34;
	selp.b32 	%r4, %r41, %r34, %p3;
	add.s32 	%r5, %r4, -1;
	mul.wide.s32 	%rd9, %r3, 8;
	add.s64 	%rd2, %rd1, %rd9;
	max.u32 	%r6, %r3, 1;
	sub.s32 	%r43, %r5, %r3;
	sub.s32 	%r44, %r4, %r3;
	add.s32 	%r7, %r44, -2;
	sub.s32 	%r45, %r4, %r6;
	sub.s32 	%r8, %r5, %r6;
	and.b32  	%r9, %r45, 7;
	add.s32 	%r10, %r9, -1;
	and.b32  	%r11, %r45, 3;
	and.b32  	%r12, %r43, 3;
	add.s32 	%r13, %r3, 2;
	add.s32 	%r14, %r3, 3;
	and.b32  	%r15, %r45, -8;
	and.b32  	%r16, %r45, 1;
	neg.s32 	%r17, %r4;
	add.s64 	%rd3, %rd1, 16;
$L__BB8_2:
	setp.le.s32 	%p4, %r5, %r3;
	@%p4 bra 	$L__BB8_23;
	setp.eq.s32 	%p5, %r12, 0;
	mov.u32 	%r64, %r3;
	@%p5 bra 	$L__BB8_12;
	ld.global.f64 	%fd1, [%rd2];
	ld.global.f64 	%fd38, [%rd2+8];
	setp.leu.f64 	%p6, %fd38, %fd1;
	@%p6 bra 	$L__BB8_6;
	st.global.f64 	[%rd2], %fd38;
	st.global.f64 	[%rd2+8], %fd1;
	mov.f64 	%fd38, %fd1;
$L__BB8_6:
	add.s32 	%r64, %r3, 1;
	setp.eq.s32 	%p7, %r12, 1;
	@%p7 bra 	$L__BB8_12;
	ld.global.f64 	%fd39, [%rd2+16];
	setp.leu.f64 	%p8, %fd39, %fd38;
	@%p8 bra 	$L__BB8_9;
	st.global.f64 	[%rd2+8], %fd39;
	st.global.f64 	[%rd2+16], %fd38;
	mov.f64 	%fd39, %fd38;
$L__BB8_9:
	setp.eq.s32 	%p9, %r12, 2;
	mov.u32 	%r64, %r13;
	@%p9 bra 	$L__BB8_12;
	ld.global.f64 	%fd6, [%rd2+24];
	setp.leu.f64 	%p10, %fd6, %fd39;
	mov.u32 	%r64, %r14;
	@%p10 bra 	$L__BB8_12;
	st.global.f64 	[%rd2+16], %fd6;
	st.global.f64 	[%rd2+24], %fd39;
	mov.u32 	%r64, %r14;
$L__BB8_12:
	setp.lt.u32 	%p11, %r7, 3;
	@%p11 bra 	$L__BB8_23;
	mul.wide.s32 	%rd10, %r64, 8;
	add.s64 	%rd11, %rd1, %rd10;
	ld.global.f64 	%fd40, [%rd11];
	add.s32 	%r65, %r17, %r64;
$L__BB8_14:
	mul.wide.s32 	%rd12, %r64, 8;
	add.s64 	%rd4, %rd3, %rd12;
	ld.global.f64 	%fd41, [%rd4+-8];
	setp.leu.f64 	%p12, %fd41, %fd40;
	@%p12 bra 	$L__BB8_16;
	st.global.f64 	[%rd4+-16], %fd41;
	st.global.f64 	[%rd4+-8], %fd40;
	mov.f64 	%fd41, %fd40;
$L__BB8_16:
	ld.global.f64 	%fd42, [%rd4];
	setp.leu.f64 	%p13, %fd42, %fd41;
	@%p13 bra 	$L__BB8_18;
	st.global.f64 	[%rd4+-8], %fd42;
	st.global.f64 	[%rd4], %fd41;
	mov.f64 	%fd42, %fd41;
$L__BB8_18:
	ld.global.f64 	%fd43, [%rd4+8];
	setp.leu.f64 	%p14, %fd43, %fd42;
	@%p14 bra 	$L__BB8_20;
	st.global.f64 	[%rd4], %fd43;
	st.global.f64 	[%rd4+8], %fd42;
	mov.f64 	%fd43, %fd42;
$L__BB8_20:
	ld.global.f64 	%fd40, [%rd4+16];
	setp.leu.f64 	%p15, %fd40, %fd43;
	@%p15 bra 	$L__BB8_22;
	st.global.f64 	[%rd4+8], %fd40;
	st.global.f64 	[%rd4+16], %fd43;
	mov.f64 	%fd40, %fd43;
$L__BB8_22:
	add.s32 	%r65, %r65, 4;
	add.s32 	%r64, %r64, 4;
	setp.ne.s32 	%p16, %r65, -1;
	@%p16 bra 	$L__BB8_14;
$L__BB8_23:
	setp.eq.s32 	%p17, %r1, 0;
	bar.sync 	0;
	@%p17 bra 	$L__BB8_26;
	ld.global.f64 	%fd17, [%rd2+-8];
	ld.global.f64 	%fd18, [%rd2];
	setp.leu.f64 	%p18, %fd18, %fd17;
	@%p18 bra 	$L__BB8_27;
	st.global.f64 	[%rd2+-8], %fd18;
	st.global.f64 	[%rd2], %fd17;
	bra.uni 	$L__BB8_27;
$L__BB8_26:
	mov.b32 	%r46, 0;
	st.shared.u32 	[_ZZ11vectorOrderPdjE11sorted_flag], %r46;
$L__BB8_27:
	setp.le.s32 	%p19, %r4, %r6;
	bar.sync 	0;
	@%p19 bra 	$L__BB8_68;
	setp.lt.u32 	%p20, %r8, 7;
	mov.u32 	%r69, %r6;
	@%p20 bra 	$L__BB8_47;
	mov.b32 	%r68, 0;
	mov.u32 	%r69, %r6;
$L__BB8_30:
	.pragma "nounroll";
	mul.wide.s32 	%rd13, %r69, 8;
	add.s64 	%rd5, %rd1, %rd13;
	ld.global.f64 	%fd30, [%rd5+-8];
	ld.global.f64 	%fd19, [%rd5];
	setp.gt.f64 	%p21, %fd30, %fd19;
	@%p21 bra 	$L__BB8_32;
	atom.shared.add.u32 	%r48, [_ZZ11vectorOrderPdjE11sorted_flag], 1;
$L__BB8_32:
	ld.global.f64 	%fd20, [%rd5+8];
	setp.gt.f64 	%p22, %fd19, %fd20;
	@%p22 bra 	$L__BB8_34;
	atom.shared.add.u32 	%r49, [_ZZ11vectorOrderPdjE11sorted_flag], 1;
$L__BB8_34:
	ld.global.f64 	%fd21, [%rd5+16];
	setp.gt.f64 	%p23, %fd20, %fd21;
	@%p23 bra 	$L__BB8_36;
	atom.shared.add.u32 	%r50, [_ZZ11vectorOrderPdjE11sorted_flag], 1;
$L__BB8_36:
	ld.global.f64 	%fd22, [%rd5+24];
	setp.gt.f64 	%p24, %fd21, %fd22;
	@%p24 bra 	$L__BB8_38;
	atom.shared.add.u32 	%r51, [_ZZ11vectorOrderPdjE11sorted_flag], 1;
$L__BB8_38:
	ld.global.f64 	%fd23, [%rd5+32];
	setp.gt.f64 	%p25, %fd22, %fd23;
	@%p25 bra 	$L__BB8_40;
	atom.shared.add.u32 	%r52, [_ZZ11vectorOrderPdjE11sorted_flag], 1;
$L__BB8_40:
	ld.global.f64 	%fd24, [%rd5+40];
	setp.gt.f64 	%p26, %fd23, %fd24;
	@%p26 bra 	$L__BB8_42;
	atom.shared.add.u32 	%r53, [_ZZ11vectorOrderPdjE11sorted_flag], 1;
$L__BB8_42:
	ld.global.f64 	%fd25, [%rd5+48];
	setp.gt.f64 	%p27, %fd24, %fd25;
	@%p27 bra 	$L__BB8_44;
	atom.shared.add.u32 	%r54, [_ZZ11vectorOrderPdjE11sorted_flag], 1;
$L__BB8_44:
	ld.global.f64 	%fd31, [%rd5+56];
	setp.gt.f64 	%p28, %fd25, %fd31;
	@%p28 bra 	$L__BB8_46;
	atom.shared.add.u32 	%r55, [_ZZ11vectorOrderPdjE11sorted_flag], 1;
$L__BB8_46:
	add.s32 	%r69, %r69, 8;
	add.s32 	%r68, %r68, 8;
	setp.ne.s32 	%p29, %r68, %r15;
	@%p29 bra 	$L__BB8_30;
$L__BB8_47:
	setp.eq.s32 	%p30, %r9, 0;
	@%p30 bra 	$L__BB8_68;
	setp.lt.u32 	%p31, %r10, 3;
	@%p31 bra 	$L__BB8_58;
	mul.wide.s32 	%rd14, %r69, 8;
	add.s64 	%rd6, %rd1, %rd14;
	ld.global.f64 	%fd32, [%rd6+-8];
	ld.global.f64 	%fd26, [%rd6];
	setp.gt.f64 	%p32, %fd32, %fd26;
	@%p32 bra 	$L__BB8_51;
	atom.shared.add.u32 	%r56, [_ZZ11vectorOrderPdjE11sorted_flag], 1;
$L__BB8_51:
	ld.global.f64 	%fd27, [%rd6+8];
	setp.gt.f64 	%p33, %fd26, %fd27;
	@%p33 bra 	$L__BB8_53;
	atom.shared.add.u32 	%r57, [_ZZ11vectorOrderPdjE11sorted_flag], 1;
$L__BB8_53:
	ld.global.f64 	%fd28, [%rd6+16];
	setp.gt.f64 	%p34, %fd27, %fd28;
	@%p34 bra 	$L__BB8_55;
	atom.shared.add.u32 	%r58, [_ZZ11vectorOrderPdjE11sorted_flag], 1;
$L__BB8_55:
	ld.global.f64 	%fd33, [%rd6+24];
	setp.gt.f64 	%p35, %fd28, %fd33;
	@%p35 bra 	$L__BB8_57;
	atom.shared.add.u32 	%r59, [_ZZ11vectorOrderPdjE11sorted_flag], 1;
$L__BB8_57:
	add.s32 	%r69, %r69, 4;
$L__BB8_58:
	setp.eq.s32 	%p36, %r11, 0;
	@%p36 bra 	$L__BB8_68;
	setp.eq.s32 	%p37, %r11, 1;
	@%p37 bra 	$L__BB8_65;
	mul.wide.s32 	%rd15, %r69, 8;
	add.s64 	%rd7, %rd1, %rd15;
	ld.global.f64 	%fd34, [%rd7+-8];
	ld.global.f64 	%fd29, [%rd7];
	setp.gt.f64 	%p38, %fd34, %fd29;
	@%p38 bra 	$L__BB8_62;
	atom.shared.add.u32 	%r60, [_ZZ11vectorOrderPdjE11sorted_flag], 1;
$L__BB8_62:
	ld.global.f64 	%fd35, [%rd7+8];
	setp.gt.f64 	%p39, %fd29, %fd35;
	@%p39 bra 	$L__BB8_64;
	atom.shared.add.u32 	%r61, [_ZZ11vectorOrderPdjE11sorted_flag], 1;
$L__BB8_64:
	add.s32 	%r69, %r69, 2;
$L__BB8_65:
	setp.eq.s32 	%p40, %r16, 0;
	@%p40 bra 	$L__BB8_68;
	mul.wide.s32 	%rd16, %r69, 8;
	add.s64 	%rd17, %rd1, %rd16;
	ld.global.f64 	%fd36, [%rd17+-8];
	ld.global.f64 	%fd37, [%rd17];
	setp.gt.f64 	%p41, %fd36, %fd37;
	@%p41 bra 	$L__BB8_68;
	atom.shared.add.u32 	%r62, [_ZZ11vectorOrderPdjE11sorted_flag], 1;
$L__BB8_68:
	bar.sync 	0;
	ld.shared.u32 	%r63, [_ZZ11vectorOrderPdjE11sorted_flag];
	setp.ne.s32 	%p42, %r63, 0;
	@%p42 bra 	$L__BB8_2;
$L__BB8_69:
	ret;

}
	// .globl	_Z9vectorSumPdS_j
.visible .entry _Z9vectorSumPdS_j(
	.param .u64 .ptr .align 1 _Z9vectorSumPdS_j_param_0,
	.param .u64 .ptr .align 1 _Z9vectorSumPdS_j_param_1,
	.param .u32 _Z9vectorSumPdS_j_param_2
)
{
	.reg .pred 	%p<10>;
	.reg .b32 	%r<29>;
	.reg .b64 	%rd<25>;
	.reg .b64 	%fd<27>;
	// demoted variable
	.shared .align 8 .f64 _ZZ9vectorSumPdS_jE3sum;
	ld.param.u64 	%rd10, [_Z9vectorSumPdS_j_param_0];
	ld.param.u64 	%rd9, [_Z9vectorSumPdS_j_param_1];
	ld.param.u32 	%r12, [_Z9vectorSumPdS_j_param_2];
	cvta.to.global.u64 	%rd1, %rd10;
	mov.u32 	%r1, %tid.x;
	mov.u32 	%r2, %ntid.x;
	setp.ge.u32 	%p1, %r1, %r12;
	@%p1 bra 	$L__BB9_12;
	setp.ne.s32 	%p2, %r1, 0;
	@%p2 bra 	$L__BB9_3;
	mov.b64 	%rd11, 0;
	st.shared.u64 	[_ZZ9vectorSumPdS_jE3sum], %rd11;
$L__BB9_3:
	add.s32 	%r13, %r1, %r2;
	max.u32 	%r14, %r12, %r13;
	setp.lt.u32 	%p3, %r13, %r12;
	selp.u32 	%r15, 1, 0, %p3;
	add.s32 	%r16, %r13, %r15;
	sub.s32 	%r17, %r14, %r16;
	div.u32 	%r18, %r17, %r2;
	add.s32 	%r3, %r18, %r15;
	and.b32  	%r19, %r3, 3;
	setp.eq.s32 	%p4, %r19, 3;
	mov.f64 	%fd26, 0d0000000000000000;
	mov.u32 	%r27, %r1;
	@%p4 bra 	$L__BB9_6;
	mul.wide.u32 	%rd12, %r1, 8;
	add.s64 	%rd23, %rd1, %rd12;
	mul.wide.u32 	%rd3, %r2, 8;
	add.s32 	%r20, %r3, 1;
	and.b32  	%r21, %r20, 3;
	neg.s32 	%r25, %r21;
	mov.f64 	%fd26, 0d0000000000000000;
	mov.u32 	%r27, %r1;
$L__BB9_5:
	.pragma "nounroll";
	ld.global.f64 	%fd11, [%rd23];
	add.f64 	%fd26, %fd26, %fd11;
	add.s32 	%r27, %r27, %r2;
	add.s64 	%rd23, %rd23, %rd3;
	add.s32 	%r25, %r25, 1;
	setp.ne.s32 	%p5, %r25, 0;
	@%p5 bra 	$L__BB9_5;
$L__BB9_6:
	setp.lt.u32 	%p6, %r3, 3;
	@%p6 bra 	$L__BB9_8;
$L__BB9_7:
	mul.wide.u32 	%rd13, %r27, 8;
	add.s64 	%rd14, %rd1, %rd13;
	ld.global.f64 	%fd12, [%rd14];
	add.f64 	%fd13, %fd26, %fd12;
	add.s32 	%r22, %r27, %r2;
	mul.wide.u32 	%rd15, %r22, 8;
	add.s64 	%rd16, %rd1, %rd15;
	ld.global.f64 	%fd14, [%rd16];
	add.f64 	%fd15, %fd13, %fd14;
	add.s32 	%r23, %r22, %r2;
	mul.wide.u32 	%rd17, %r23, 8;
	add.s64 	%rd18, %rd1, %rd17;
	ld.global.f64 	%fd16, [%rd18];
	add.f64 	%fd17, %fd15, %fd16;
	add.s32 	%r24, %r23, %r2;
	mul.wide.u32 	%rd19, %r24, 8;
	add.s64 	%rd20, %rd1, %rd19;
	ld.global.f64 	%fd18, [%rd20];
	add.f64 	%fd26, %fd17, %fd18;
	add.s32 	%r27, %r24, %r2;
	setp.lt.u32 	%p7, %r27, %r12;
	@%p7 bra 	$L__BB9_7;
$L__BB9_8:
	bar.sync 	0;
	ld.shared.u64 	%rd24, [_ZZ9vectorSumPdS_jE3sum];
$L__BB9_9:
	mov.b64 	%fd19, %rd24;
	add.f64 	%fd20, %fd26, %fd19;
	mov.b64 	%rd21, %fd20;
	atom.relaxed.shared.cas.b64 	%rd8, [_ZZ9vectorSumPdS_jE3sum], %rd24, %rd21;
	setp.ne.s64 	%p8, %rd24, %rd8;
	mov.u64 	%rd24, %rd8;
	@%p8 bra 	$L__BB9_9;
	setp.ne.s32 	%p9, %r1, 0;
	bar.sync 	0;
	@%p9 bra 	$L__BB9_12;
	ld.shared.f64 	%fd21, [_ZZ9vectorSumPdS_jE3sum];
	cvta.to.global.u64 	%rd22, %rd9;
	st.global.f64 	[%rd22], %fd21;
$L__BB9_12:
	ret;

}
	// .globl	_Z12jacobiFindRSPdiP16jacobiParameters
.visible .entry _Z12jacobiFindRSPdiP16jacobiParameters(
	.param .u64 .ptr .align 1 _Z12jacobiFindRSPdiP16jacobiParameters_param_0,
	.param .u32 _Z12jacobiFindRSPdiP16jacobiParameters_param_1,
	.param .u64 .ptr .align 1 _Z12jacobiFindRSPdiP16jacobiParameters_param_2
)
{
	.reg .pred 	%p<6>;
	.reg .b32 	%r<13>;
	.reg .b64 	%rd<7>;
	.reg .b64 	%fd<7>;

	ld.param.u64 	%rd2, [_Z12jacobiFindRSPdiP16jacobiParameters_param_0];
	ld.param.u32 	%r3, [_Z12jacobiFindRSPdiP16jacobiParameters_param_1];
	ld.param.u64 	%rd3, [_Z12jacobiFindRSPdiP16jacobiParameters_param_2];
	cvta.to.global.u64 	%rd1, %rd3;
	mov.u32 	%r4, %tid.x;
	mov.u32 	%r5, %ctaid.x;
	mov.u32 	%r6, %ntid.x;
	mad.lo.s32 	%r7, %r5, %r6, %r4;
	mov.u32 	%r8, %tid.y;
	mov.u32 	%r9, %ctaid.y;
	mov.u32 	%r10, %ntid.y;
	mad.lo.s32 	%r11, %r9, %r10, %r8;
	setp.ge.s32 	%p1, %r7, %r3;
	setp.ge.s32 	%p2, %r11, %r7;
	or.pred  	%p3, %p1, %p2;
	@%p3 bra 	$L__BB10_3;
	cvta.to.global.u64 	%rd4, %rd2;
	mad.lo.s32 	%r12, %r3, %r11, %r7;
	mul.wide.s32 	%rd5, %r12, 8;
	add.s64 	%rd6, %rd4, %rd5;
	ld.global.f64 	%fd1, [%rd6];
	ld.global.f64 	%fd2, [%rd1+8];
	setp.lt.f64 	%p4, %fd1, 0d0000000000000000;
	neg.f64 	%fd3, %fd1;
	selp.f64 	%fd4, %fd3, %fd1, %p4;
	sub.f64 	%fd5, %fd2, %fd4;
	div.rn.f64 	%fd6, %fd5, %fd2;
	setp.geu.f64 	%p5, %fd6, 0d3E7AD7F29ABCAF48;
	@%p5 bra 	$L__BB10_3;
	st.global.v2.u32 	[%rd1], {%r11, %r7};
	st.global.f64 	[%rd1+8], %fd1;
$L__BB10_3:
	ret;

}
	// .globl	_Z13jacobiFindMaxPdiP16jacobiParameters
.visible .entry _Z13jacobiFindMaxPdiP16jacobiParameters(
	.param .u64 .ptr .align 1 _Z13jacobiFindMaxPdiP16jacobiParameters_param_0,
	.param .u32 _Z13jacobiFindMaxPdiP16jacobiParameters_param_1,
	.param .u64 .ptr .align 1 _Z13jacobiFindMaxPdiP16jacobiParameters_param_2
)
{
	.reg .pred 	%p<13>;
	.reg .b32 	%r<15>;
	.reg .b32 	%f<7>;
	.reg .b64 	%rd<18>;
	.reg .b64 	%fd<9>;
	// demoted variable
	.shared .align 8 .f64 _ZZ13jacobiFindMaxPdiP16jacobiParametersE9local_max;
	ld.param.u64 	%rd8, [_Z13jacobiFindMaxPdiP16jacobiParameters_param_0];
	ld.param.u32 	%r7, [_Z13jacobiFindMaxPdiP16jacobiParameters_param_1];
	ld.param.u64 	%rd9, [_Z13jacobiFindMaxPdiP16jacobiParameters_param_2];
	cvta.to.global.u64 	%rd1, %rd9;
	mov.u32 	%r1, %tid.x;
	mov.u32 	%r2, %ctaid.x;
	mov.u32 	%r8, %ntid.x;
	mad.lo.s32 	%r9, %r2, %r8, %r1;
	mov.u32 	%r4, %tid.y;
	mov.u32 	%r5, %ctaid.y;
	mov.u32 	%r10, %ntid.y;
	mad.lo.s32 	%r11, %r5, %r10, %r4;
	setp.ge.s32 	%p1, %r9, %r7;
	setp.ge.s32 	%p2, %r11, %r9;
	or.pred  	%p3, %p1, %p2;
	@%p3 bra 	$L__BB11_10;
	cvta.to.global.u64 	%rd10, %rd8;
	mad.lo.s32 	%r12, %r7, %r11, %r9;
	mul.wide.s32 	%rd11, %r12, 8;
	add.s64 	%rd12, %rd10, %rd11;
	ld.global.f64 	%fd1, [%rd12];
	setp.ne.s32 	%p4, %r4, 0;
	@%p4 bra 	$L__BB11_4;
	setp.eq.s32 	%p5, %r2, %r5;
	selp.u32 	%r13, 1, 0, %p5;
	setp.ne.s32 	%p6, %r1, %r13;
	@%p6 bra 	$L__BB11_4;
	mov.b64 	%rd13, 0;
	st.shared.u64 	[_ZZ13jacobiFindMaxPdiP16jacobiParametersE9local_max], %rd13;
$L__BB11_4:
	bar.sync 	0;
	ld.shared.u64 	%rd16, [_ZZ13jacobiFindMaxPdiP16jacobiParametersE9local_max];
	neg.f64 	%fd2, %fd1;
	setp.lt.f64 	%p7, %fd1, 0d0000000000000000;
	selp.f64 	%fd3, %fd2, %fd1, %p7;
	cvt.rn.f32.f64 	%f1, %fd3;
$L__BB11_5:
	mov.b64 	%fd4, %rd16;
	cvt.rn.f32.f64 	%f3, %fd4;
	max.f32 	%f4, %f1, %f3;
	cvt.f64.f32 	%fd5, %f4;
	mov.b64 	%rd14, %fd5;
	atom.relaxed.shared.cas.b64 	%rd4, [_ZZ13jacobiFindMaxPdiP16jacobiParametersE9local_max], %rd16, %rd14;
	setp.ne.s64 	%p8, %rd16, %rd4;
	mov.u64 	%rd16, %rd4;
	@%p8 bra 	$L__BB11_5;
	setp.ne.s32 	%p9, %r4, 0;
	bar.sync 	0;
	@%p9 bra 	$L__BB11_10;
	setp.eq.s32 	%p10, %r2, %r5;
	selp.u32 	%r14, 1, 0, %p10;
	setp.ne.s32 	%p11, %r1, %r14;
	@%p11 bra 	$L__BB11_10;
	ld.shared.f64 	%fd6, [_ZZ13jacobiFindMaxPdiP16jacobiParametersE9local_max];
	ld.global.u64 	%rd17, [%rd1+8];
	cvt.rn.f32.f64 	%f2, %fd6;
$L__BB11_9:
	mov.b64 	%fd7, %rd17;
	cvt.rn.f32.f64 	%f5, %fd7;
	max.f32 	%f6, %f2, %f5;
	cvt.f64.f32 	%fd8, %f6;
	mov.b64 	%rd15, %fd8;
	atom.relaxed.global.cas.b64 	%rd7, [%rd1+8], %rd17, %rd15;
	setp.ne.s64 	%p12, %rd17, %rd7;
	mov.u64 	%rd17, %rd7;
	@%p12 bra 	$L__BB11_9;
$L__BB11_10:
	ret;

}
	// .globl	_Z15jacobiIterationPdiP16jacobiParameters
.visible .entry _Z15jacobiIterationPdiP16jacobiParameters(
	.param .u64 .ptr .align 1 _Z15jacobiIterationPdiP16jacobiParameters_param_0,
	.param .u32 _Z15jacobiIterationPdiP16jacobiParameters_param_1,
	.param .u64 .ptr .align 1 _Z15jacobiIterationPdiP16jacobiParameters_param_2
)
{
	.reg .pred 	%p<5>;
	.reg .b32 	%r<27>;
	.reg .b64 	%rd<28>;
	.reg .b64 	%fd<46>;
	// demoted variable
	.shared .align 4 .u32 _ZZ15jacobiIterationPdiP16jacobiParametersE8shared_r;
	// demoted variable
	.shared .align 4 .u32 _ZZ15jacobiIterationPdiP16jacobiParametersE8shared_s;
	// demoted variable
	.shared .align 8 .f64 _ZZ15jacobiIterationPdiP16jacobiParametersE5cosFi;
	// demoted variable
	.shared .align 8 .f64 _ZZ15jacobiIterationPdiP16jacobiParametersE5sinFi;
	// demoted variable
	.shared .align 8 .f64 _ZZ15jacobiIterationPdiP16jacobiParametersE3Arr;
	// demoted variable
	.shared .align 8 .f64 _ZZ15jacobiIterationPdiP16jacobiParametersE3Ass;
	// demoted variable
	.shared .align 8 .f64 _ZZ15jacobiIterationPdiP16jacobiParametersE3Ars;
	ld.param.u64 	%rd3, [_Z15jacobiIterationPdiP16jacobiParameters_param_0];
	ld.param.u32 	%r2, [_Z15jacobiIterationPdiP16jacobiParameters_param_1];
	ld.param.u64 	%rd2, [_Z15jacobiIterationPdiP16jacobiParameters_param_2];
	cvta.to.global.u64 	%rd1, %rd3;
	mov.u32 	%r3, %tid.x;
	mov.u32 	%r4, %ctaid.x;
	mov.u32 	%r5, %ntid.x;
	mad.lo.s32 	%r1, %r4, %r5, %r3;
	setp.ge.s32 	%p1, %r1, %r2;
	@%p1 bra 	$L__BB12_8;
	setp.ne.s32 	%p2, %r1, 0;
	@%p2 bra 	$L__BB12_6;
	cvta.to.global.u64 	%rd4, %rd2;
	ld.global.v2.u32 	{%r6, %r7}, [%rd4];
	st.shared.u32 	[_ZZ15jacobiIterationPdiP16jacobiParametersE8shared_r], %r6;
	st.shared.u32 	[_ZZ15jacobiIterationPdiP16jacobiParametersE8shared_s], %r7;
	mul.lo.s32 	%r8, %r6, %r2;
	add.s32 	%r9, %r8, %r6;
	mul.wide.s32 	%rd5, %r9, 8;
	add.s64 	%rd6, %rd1, %rd5;
	ld.global.f64 	%fd5, [%rd6];
	st.shared.f64 	[_ZZ15jacobiIterationPdiP16jacobiParametersE3Arr], %fd5;
	mad.lo.s32 	%r10, %r7, %r2, %r7;
	mul.wide.s32 	%rd7, %r10, 8;
	add.s64 	%rd8, %rd1, %rd7;
	ld.global.f64 	%fd6, [%rd8];
	st.shared.f64 	[_ZZ15jacobiIterationPdiP16jacobiParametersE3Ass], %fd6;
	add.s32 	%r11, %r8, %r7;
	mul.wide.s32 	%rd9, %r11, 8;
	add.s64 	%rd10, %rd1, %rd9;
	ld.global.f64 	%fd7, [%rd10];
	st.shared.f64 	[_ZZ15jacobiIterationPdiP16jacobiParametersE3Ars], %fd7;
	sub.f64 	%fd8, %fd5, %fd6;
	ld.global.f64 	%fd9, [%rd4+8];
	add.f64 	%fd10, %fd9, %fd9;
	div.rn.f64 	%fd1, %fd8, %fd10;
	setp.ltu.f64 	%p3, %fd1, 0d0000000000000000;
	@%p3 bra 	$L__BB12_4;
	fma.rn.f64 	%fd11, %fd1, %fd1, 0d3FF0000000000000;
	sqrt.rn.f64 	%fd45, %fd11;
	bra.uni 	$L__BB12_5;
$L__BB12_4:
	fma.rn.f64 	%fd12, %fd1, %fd1, 0d3FF0000000000000;
	sqrt.rn.f64 	%fd13, %fd12;
	neg.f64 	%fd45, %fd13;
$L__BB12_5:
	sub.f64 	%fd14, %fd45, %fd1;
	fma.rn.f64 	%fd15, %fd14, %fd14, 0d3FF0000000000000;
	sqrt.rn.f64 	%fd16, %fd15;
	rcp.rn.f64 	%fd17, %fd16;
	st.shared.f64 	[_ZZ15jacobiIterationPdiP16jacobiParametersE5cosFi], %fd17;
	mul.f64 	%fd18, %fd14, %fd17;
	st.shared.f64 	[_ZZ15jacobiIterationPdiP16jacobiParametersE5sinFi], %fd18;
$L__BB12_6:
	setp.ne.s32 	%p4, %r1, 0;
	bar.sync 	0;
	ld.shared.u32 	%r12, [_ZZ15jacobiIterationPdiP16jacobiParametersE8shared_r];
	mul.lo.s32 	%r13, %r2, %r1;
	add.s32 	%r14, %r12, %r13;
	mul.wide.s32 	%rd11, %r14, 8;
	add.s64 	%rd12, %rd1, %rd11;
	ld.global.f64 	%fd19, [%rd12];
	ld.shared.u32 	%r15, [_ZZ15jacobiIterationPdiP16jacobiParametersE8shared_s];
	add.s32 	%r16, %r15, %r13;
	mul.wide.s32 	%rd13, %r16, 8;
	add.s64 	%rd14, %rd1, %rd13;
	ld.global.f64 	%fd20, [%rd14];
	ld.shared.f64 	%fd21, [_ZZ15jacobiIterationPdiP16jacobiParametersE5cosFi];
	mul.f64 	%fd22, %fd20, %fd21;
	ld.shared.f64 	%fd23, [_ZZ15jacobiIterationPdiP16jacobiParametersE5sinFi];
	mul.f64 	%fd24, %fd19, %fd23;
	sub.f64 	%fd25, %fd22, %fd24;
	mul.f64 	%fd26, %fd20, %fd23;
	fma.rn.f64 	%fd27, %fd19, %fd21, %fd26;
	st.global.f64 	[%rd12], %fd27;
	st.global.f64 	[%rd14], %fd25;
	mad.lo.s32 	%r17, %r12, %r2, %r1;
	mul.wide.s32 	%rd15, %r17, 8;
	add.s64 	%rd16, %rd1, %rd15;
	st.global.f64 	[%rd16], %fd27;
	mad.lo.s32 	%r18, %r15, %r2, %r1;
	mul.wide.s32 	%rd17, %r18, 8;
	add.s64 	%rd18, %rd1, %rd17;
	st.global.f64 	[%rd18], %fd25;
	bar.sync 	0;
	@%p4 bra 	$L__BB12_8;
	ld.shared.f64 	%fd28, [_ZZ15jacobiIterationPdiP16jacobiParametersE3Arr];
	ld.shared.f64 	%fd29, [_ZZ15jacobiIterationPdiP16jacobiParametersE5cosFi];
	mul.f64 	%fd30, %fd28, %fd29;
	ld.shared.f64 	%fd31, [_ZZ15jacobiIterationPdiP16jacobiParametersE3Ars];
	add.f64 	%fd32, %fd31, %fd31;
	mul.f64 	%fd33, %fd29, %fd32;
	ld.shared.f64 	%fd34, [_ZZ15jacobiIterationPdiP16jacobiParametersE5sinFi];
	mul.f64 	%fd35, %fd34, %fd33;
	fma.rn.f64 	%fd36, %fd29, %fd30, %fd35;
	ld.shared.f64 	%fd37, [_ZZ15jacobiIterationPdiP16jacobiParametersE3Ass];
	mul.f64 	%fd38, %fd34, %fd37;
	fma.rn.f64 	%fd39, %fd34, %fd38, %fd36;
	mul.f64 	%fd40, %fd37, %fd29;
	mul.f64 	%fd41, %fd29, %fd40;
	sub.f64 	%fd42, %fd41, %fd35;
	mul.f64 	%fd43, %fd34, %fd28;
	fma.rn.f64 	%fd44, %fd34, %fd43, %fd42;
	ld.shared.u32 	%r19, [_ZZ15jacobiIterationPdiP16jacobiParametersE8shared_r];
	mul.lo.s32 	%r20, %r19, %r2;
	add.s32 	%r21, %r20, %r19;
	mul.wide.s32 	%rd19, %r21, 8;
	add.s64 	%rd20, %rd1, %rd19;
	st.global.f64 	[%rd20], %fd39;
	ld.shared.u32 	%r22, [_ZZ15jacobiIterationPdiP16jacobiParametersE8shared_s];
	mul.lo.s32 	%r23, %r22, %r2;
	add.s32 	%r24, %r23, %r22;
	mul.wide.s32 	%rd21, %r24, 8;
	add.s64 	%rd22, %rd1, %rd21;
	st.global.f64 	[%rd22], %fd44;
	add.s32 	%r25, %r20, %r22;
	mul.wide.s32 	%rd23, %r25, 8;
	add.s64 	%rd24, %rd1, %rd23;
	mov.b64 	%rd25, 0;
	st.global.u64 	[%rd24], %rd25;
	add.s32 	%r26, %r23, %r19;
	mul.wide.s32 	%rd26, %r26, 8;
	add.s64 	%rd27, %rd1, %rd26;
	st.global.u64 	[%rd27], %rd25;
$L__BB12_8:
	ret;

}
	// .globl	_Z18matrixMCalculationPddi
.visible .entry _Z18matrixMCalculationPddi(
	.param .u64 .ptr .align 1 _Z18matrixMCalculationPddi_param_0,
	.param .f64 _Z18matrixMCalculationPddi_param_1,
	.param .u32 _Z18matrixMCalculationPddi_param_2
)
{
	.reg .pred 	%p<2>;
	.reg .b32 	%r<7>;
	.reg .b64 	%rd<5>;
	.reg .b64 	%fd<4>;

	ld.param.u64 	%rd1, [_Z18matrixMCalculationPddi_param_0];
	ld.param.f64 	%fd1, [_Z18matrixMCalculationPddi_param_1];
	ld.param.u32 	%r2, [_Z18matrixMCalculationPddi_param_2];
	mov.u32 	%r3, %tid.x;
	mov.u32 	%r4, %ctaid.x;
	mov.u32 	%r5, %ntid.x;
	mad.lo.s32 	%r1, %r4, %r5, %r3;
	setp.ge.s32 	%p1, %r1, %r2;
	@%p1 bra 	$L__BB13_2;
	cvta.to.global.u64 	%rd2, %rd1;
	mad.lo.s32 	%r6, %r2, %r1, %r1;
	mul.wide.s32 	%rd3, %r6, 8;
	add.s64 	%rd4, %rd2, %rd3;
	ld.global.f64 	%fd2, [%rd4];
	sub.f64 	%fd3, %fd2, %fd1;
	st.global.f64 	[%rd4], %fd3;
$L__BB13_2:
	ret;

}
	// .globl	_Z9transposePdS_j
.visible .entry _Z9transposePdS_j(
	.param .u64 .ptr .align 1 _Z9transposePdS_j_param_0,
	.param .u64 .ptr .align 1 _Z9transposePdS_j_param_1,
	.param .u32 _Z9transposePdS_j_param_2
)
{
	.reg .pred 	%p<2>;
	.reg .b32 	%r<15>;
	.reg .b64 	%rd<9>;
	.reg .b64 	%fd<2>;

	ld.param.u64 	%rd1, [_Z9transposePdS_j_param_0];
	ld.param.u64 	%rd2, [_Z9transposePdS_j_param_1];
	ld.param.u32 	%r4, [_Z9transposePdS_j_param_2];
	mov.u32 	%r5, %tid.x;
	mov.u32 	%r6, %ctaid.x;
	mov.u32 	%r7, %ntid.x;
	mad.lo.s32 	%r1, %r6, %r7, %r5;
	mov.u32 	%r8, %tid.y;
	mov.u32 	%r9, %ctaid.y;
	mov.u32 	%r10, %ntid.y;
	mad.lo.s32 	%r11, %r9, %r10, %r8;
	max.u32 	%r12, %r1, %r11;
	setp.ge.u32 	%p1, %r12, %r4;
	@%p1 bra 	$L__BB14_2;
	cvta.to.global.u64 	%rd3, %rd1;
	cvta.to.global.u64 	%rd4, %rd2;
	mad.lo.s32 	%r13, %r4, %r1, %r11;
	mul.wide.u32 	%rd5, %r13, 8;
	add.s64 	%rd6, %rd3, %rd5;
	ld.global.f64 	%fd1, [%rd6];
	mad.lo.s32 	%r14, %r4, %r11, %r1;
	mul.wide.u32 	%rd7, %r14, 8;
	add.s64 	%rd8, %rd4, %rd7;
	st.global.f64 	[%rd8], %fd1;
$L__BB14_2:
	ret;

}
	// .globl	_Z25choleskyMatrixCalculationPdS_j
.visible .entry _Z25choleskyMatrixCalculationPdS_j(
	.param .u64 .ptr .align 1 _Z25choleskyMatrixCalculationPdS_j_param_0,
	.param .u64 .ptr .align 1 _Z25choleskyMatrixCalculationPdS_j_param_1,
	.param .u32 _Z25choleskyMatrixCalculationPdS_j_param_2
)
{
	.reg .pred 	%p<37>;
	.reg .b16 	%rs<37>;
	.reg .b32 	%r<210>;
	.reg .b64 	%rd<167>;
	.reg .b64 	%fd<198>;

	ld.param.u64 	%rd4, [_Z25choleskyMatrixCalculationPdS_j_param_0];
	ld.param.u64 	%rd5, [_Z25choleskyMatrixCalculationPdS_j_param_1];
	ld.param.u32 	%r78, [_Z25choleskyMatrixCalculationPdS_j_param_2];
	cvta.to.global.u64 	%rd1, %rd5;
	mov.u32 	%r1, %ntid.x;
	mov.u32 	%r2, %tid.x;
	add.s32 	%r3, %r78, -1;
	rem.u32 	%r4, %r3, %r1;
	add.s32 	%r79, %r3, %r2;
	sub.s32 	%r80, %r79, %r4;
	setp.lt.s32 	%p1, %r80, 0;
	@%p1 bra 	$L__BB15_36;
	sub.s32 	%r82, %r3, %r4;
	add.s32 	%r5, %r2, %r82;
	cvta.to.global.u64 	%rd2, %rd4;
	mov.b32 	%r185, 0;
	mov.b16 	%rs32, 0;
	mov.u16 	%rs33, %rs32;
	mov.u16 	%rs34, %rs32;
$L__BB15_2:
	setp.ge.u32 	%p2, %r2, %r78;
	@%p2 bra 	$L__BB15_35;
	cvt.u32.u16 	%r83, %rs33;
	and.b32  	%r84, %r83, 7;
	add.s32 	%r7, %r84, -1;
	mul.lo.s32 	%r8, %r185, %r78;
	add.s32 	%r85, %r8, %r185;
	mul.wide.u32 	%rd6, %r85, 8;
	add.s64 	%rd3, %rd1, %rd6;
	and.b32  	%r9, %r185, -16;
	and.b32  	%r10, %r83, 3;
	and.b32  	%r11, %r185, -8;
	mov.u32 	%r186, %r2;
$L__BB15_4:
	add.s32 	%r16, %r186, %r8;
	mul.wide.u32 	%rd7, %r16, 8;
	add.s64 	%rd8, %rd2, %rd7;
	ld.global.f64 	%fd197, [%rd8];
	setp.ne.s32 	%p3, %r185, %r186;
	@%p3 bra 	$L__BB15_20;
	setp.eq.s32 	%p4, %r185, 0;
	@%p4 bra 	$L__BB15_19;
	add.s32 	%r87, %r185, -1;
	setp.lt.u32 	%p5, %r87, 15;
	mov.b32 	%r189, 0;
	@%p5 bra 	$L__BB15_9;
	mov.b32 	%r187, 0;
$L__BB15_8:
	.pragma "nounroll";
	mad.lo.s32 	%r89, %r187, %r78, %r185;
	mul.wide.u32 	%rd9, %r89, 8;
	add.s64 	%rd10, %rd1, %rd9;
	ld.global.f64 	%fd30, [%rd10];
	mul.f64 	%fd31, %fd30, %fd30;
	sub.f64 	%fd32, %fd197, %fd31;
	add.s32 	%r90, %r89, %r78;
	mul.wide.u32 	%rd11, %r90, 8;
	add.s64 	%rd12, %rd1, %rd11;
	ld.global.f64 	%fd33, [%rd12];
	mul.f64 	%fd34, %fd33, %fd33;
	sub.f64 	%fd35, %fd32, %fd34;
	add.s32 	%r91, %r90, %r78;
	mul.wide.u32 	%rd13, %r91, 8;
	add.s64 	%rd14, %rd1, %rd13;
	ld.global.f64 	%fd36, [%rd14];
	mul.f64 	%fd37, %fd36, %fd36;
	sub.f64 	%fd38, %fd35, %fd37;
	add.s32 	%r92, %r91, %r78;
	mul.wide.u32 	%rd15, %r92, 8;
	add.s64 	%rd16, %rd1, %rd15;
	ld.global.f64 	%fd39, [%rd16];
	mul.f64 	%fd40, %fd39, %fd39;
	sub.f64 	%fd41, %fd38, %fd40;
	add.s32 	%r93, %r92, %r78;
	mul.wide.u32 	%rd17, %r93, 8;
	add.s64 	%rd18, %rd1, %rd17;
	ld.global.f64 	%fd42, [%rd18];
	mul.f64 	%fd43, %fd42, %fd42;
	sub.f64 	%fd44, %fd41, %fd43;
	add.s32 	%r94, %r93, %r78;
	mul.wide.u32 	%rd19, %r94, 8;
	add.s64 	%rd20, %rd1, %rd19;
	ld.global.f64 	%fd45, [%rd20];
	mul.f64 	%fd46, %fd45, %fd45;
	sub.f64 	%fd47, %fd44, %fd46;
	add.s32 	%r95, %r94, %r78;
	mul.wide.u32 	%rd21, %r95, 8;
	add.s64 	%rd22, %rd1, %rd21;
	ld.global.f64 	%fd48, [%rd22];
	mul.f64 	%fd49, %fd48, %fd48;
	sub.f64 	%fd50, %fd47, %fd49;
	add.s32 	%r96, %r95, %r78;
	mul.wide.u32 	%rd23, %r96, 8;
	add.s64 	%rd24, %rd1, %rd23;
	ld.global.f64 	%fd51, [%rd24];
	mul.f64 	%fd52, %fd51, %fd51;
	sub.f64 	%fd53, %fd50, %fd52;
	add.s32 	%r97, %r96, %r78;
	mul.wide.u32 	%rd25, %r97, 8;
	add.s64 	%rd26, %rd1, %rd25;
	ld.global.f64 	%fd54, [%rd26];
	mul.f64 	%fd55, %fd54, %fd54;
	sub.f64 	%fd56, %fd53, %fd55;
	add.s32 	%r98, %r97, %r78;
	mul.wide.u32 	%rd27, %r98, 8;
	add.s64 	%rd28, %rd1, %rd27;
	ld.global.f64 	%fd57, [%rd28];
	mul.f64 	%fd58, %fd57, %fd57;
	sub.f64 	%fd59, %fd56, %fd58;
	add.s32 	%r99, %r98, %r78;
	mul.wide.u32 	%rd29, %r99, 8;
	add.s64 	%rd30, %rd1, %rd29;
	ld.global.f64 	%fd60, [%rd30];
	mul.f64 	%fd61, %fd60, %fd60;
	sub.f64 	%fd62, %fd59, %fd61;
	add.s32 	%r100, %r99, %r78;
	mul.wide.u32 	%rd31, %r100, 8;
	add.s64 	%rd32, %rd1, %rd31;
	ld.global.f64 	%fd63, [%rd32];
	mul.f64 	%fd64, %fd63, %fd63;
	sub.f64 	%fd65, %fd62, %fd64;
	add.s32 	%r101, %r100, %r78;
	mul.wide.u32 	%rd33, %r101, 8;
	add.s64 	%rd34, %rd1, %rd33;
	ld.global.f64 	%fd66, [%rd34];
	mul.f64 	%fd67, %fd66, %fd66;
	sub.f64 	%fd68, %fd65, %fd67;
	add.s32 	%r102, %r101, %r78;
	mul.wide.u32 	%rd35, %r102, 8;
	add.s64 	%rd36, %rd1, %rd35;
	ld.global.f64 	%fd69, [%rd36];
	mul.f64 	%fd70, %fd69, %fd69;
	sub.f64 	%fd71, %fd68, %fd70;
	add.s32 	%r103, %r102, %r78;
	mul.wide.u32 	%rd37, %r103, 8;
	add.s64 	%rd38, %rd1, %rd37;
	ld.global.f64 	%fd72, [%rd38];
	mul.f64 	%fd73, %fd72, %fd72;
	sub.f64 	%fd74, %fd71, %fd73;
	add.s32 	%r104, %r103, %r78;
	mul.wide.u32 	%rd39, %r104, 8;
	add.s64 	%rd40, %rd1, %rd39;
	ld.global.f64 	%fd75, [%rd40];
	mul.f64 	%fd76, %fd75, %fd75;
	sub.f64 	%fd197, %fd74, %fd76;
	add.s32 	%r187, %r187, 16;
	setp.ne.s32 	%p6, %r187, %r9;
	mov.u32 	%r189, %r9;
	@%p6 bra 	$L__BB15_8;
$L__BB15_9:
	and.b32  	%r105, %r185, 15;
	setp.eq.s32 	%p7, %r105, 0;
	@%p7 bra 	$L__BB15_19;
	cvt.u32.u16 	%r106, %rs34;
	and.b32  	%r107, %r106, 15;
	add.s32 	%r108, %r107, -1;
	setp.lt.u32 	%p8, %r108, 7;
	@%p8 bra 	$L__BB15_12;
	mad.lo.s32 	%r109, %r189, %r78, %r185;
	mul.wide.u32 	%rd41, %r109, 8;
	add.s64 	%rd42, %rd1, %rd41;
	ld.global.f64 	%fd78, [%rd42];
	mul.f64 	%fd79, %fd78, %fd78;
	sub.f64 	%fd80, %fd197, %fd79;
	add.s32 	%r110, %r109, %r78;
	mul.wide.u32 	%rd43, %r110, 8;
	add.s64 	%rd44, %rd1, %rd43;
	ld.global.f64 	%fd81, [%rd44];
	mul.f64 	%fd82, %fd81, %fd81;
	sub.f64 	%fd83, %fd80, %fd82;
	add.s32 	%r111, %r110, %r78;
	mul.wide.u32 	%rd45, %r111, 8;
	add.s64 	%rd46, %rd1, %rd45;
	ld.global.f64 	%fd84, [%rd46];
	mul.f64 	%fd85, %fd84, %fd84;
	sub.f64 	%fd86, %fd83, %fd85;
	add.s32 	%r112, %r111, %r78;
	mul.wide.u32 	%rd47, %r112, 8;
	add.s64 	%rd48, %rd1, %rd47;
	ld.global.f64 	%fd87, [%rd48];
	mul.f64 	%fd88, %fd87, %fd87;
	sub.f64 	%fd89, %fd86, %fd88;
	add.s32 	%r113, %r112, %r78;
	mul.wide.u32 	%rd49, %r113, 8;
	add.s64 	%rd50, %rd1, %rd49;
	ld.global.f64 	%fd90, [%rd50];
	mul.f64 	%fd91, %fd90, %fd90;
	sub.f64 	%fd92, %fd89, %fd91;
	add.s32 	%r114, %r113, %r78;
	mul.wide.u32 	%rd51, %r114, 8;
	add.s64 	%rd52, %rd1, %rd51;
	ld.global.f64 	%fd93, [%rd52];
	mul.f64 	%fd94, %fd93, %fd93;
	sub.f64 	%fd95, %fd92, %fd94;
	add.s32 	%r115, %r114, %r78;
	mul.wide.u32 	%rd53, %r115, 8;
	add.s64 	%rd54, %rd1, %rd53;
	ld.global.f64 	%fd96, [%rd54];
	mul.f64 	%fd97, %fd96, %fd96;
	sub.f64 	%fd98, %fd95, %fd97;
	add.s32 	%r116, %r115, %r78;
	mul.wide.u32 	%rd55, %r116, 8;
	add.s64 	%rd56, %rd1, %rd55;
	ld.global.f64 	%fd99, [%rd56];
	mul.f64 	%fd100, %fd99, %fd99;
	sub.f64 	%fd197, %fd98, %fd100;
	add.s32 	%r189, %r189, 8;
$L__BB15_12:
	and.b32  	%r118, %r106, 7;
	setp.eq.s32 	%p9, %r118, 0;
	@%p9 bra 	$L__BB15_19;
	setp.lt.u32 	%p10, %r7, 3;
	@%p10 bra 	$L__BB15_15;
	mad.lo.s32 	%r119, %r189, %r78, %r185;
	mul.wide.u32 	%rd57, %r119, 8;
	add.s64 	%rd58, %rd1, %rd57;
	ld.global.f64 	%fd102, [%rd58];
	mul.f64 	%fd103, %fd102, %fd102;
	sub.f64 	%fd104, %fd197, %fd103;
	add.s32 	%r120, %r119, %r78;
	mul.wide.u32 	%rd59, %r120, 8;
	add.s64 	%rd60, %rd1, %rd59;
	ld.global.f64 	%fd105, [%rd60];
	mul.f64 	%fd106, %fd105, %fd105;
	sub.f64 	%fd107, %fd104, %fd106;
	add.s32 	%r121, %r120, %r78;
	mul.wide.u32 	%rd61, %r121, 8;
	add.s64 	%rd62, %rd1, %rd61;
	ld.global.f64 	%fd108, [%rd62];
	mul.f64 	%fd109, %fd108, %fd108;
	sub.f64 	%fd110, %fd107, %fd109;
	add.s32 	%r122, %r121, %r78;
	mul.wide.u32 	%rd63, %r122, 8;
	add.s64 	%rd64, %rd1, %rd63;
	ld.global.f64 	%fd111, [%rd64];
	mul.f64 	%fd112, %fd111, %fd111;
	sub.f64 	%fd197, %fd110, %fd112;
	add.s32 	%r189, %r189, 4;
$L__BB15_15:
	setp.eq.s32 	%p11, %r10, 0;
	@%p11 bra 	$L__BB15_19;
	setp.eq.s32 	%p12, %r10, 1;
	mad.lo.s32 	%r24, %r189, %r78, %r185;
	mul.wide.u32 	%rd65, %r24, 8;
	add.s64 	%rd66, %rd1, %rd65;
	ld.global.f64 	%fd113, [%rd66];
	mul.f64 	%fd114, %fd113, %fd113;
	sub.f64 	%fd197, %fd197, %fd114;
	@%p12 bra 	$L__BB15_19;
	setp.eq.s32 	%p13, %r10, 2;
	add.s32 	%r25, %r24, %r78;
	mul.wide.u32 	%rd67, %r25, 8;
	add.s64 	%rd68, %rd1, %rd67;
	ld.global.f64 	%fd115, [%rd68];
	mul.f64 	%fd116, %fd115, %fd115;
	sub.f64 	%fd197, %fd197, %fd116;
	@%p13 bra 	$L__BB15_19;
	add.s32 	%r123, %r25, %r78;
	mul.wide.u32 	%rd69, %r123, 8;
	add.s64 	%rd70, %rd1, %rd69;
	ld.global.f64 	%fd117, [%rd70];
	mul.f64 	%fd118, %fd117, %fd117;
	sub.f64 	%fd197, %fd197, %fd118;
$L__BB15_19:
	sqrt.rn.f64 	%fd119, %fd197;
	st.global.f64 	[%rd3], %fd119;
$L__BB15_20:
	setp.eq.s32 	%p14, %r185, %r186;
	bar.sync 	0;
	@%p14 bra 	$L__BB15_34;
	setp.eq.s32 	%p15, %r185, 0;
	@%p15 bra 	$L__BB15_33;
	add.s32 	%r125, %r185, -1;
	setp.lt.u32 	%p16, %r125, 7;
	mov.b32 	%r193, 0;
	@%p16 bra 	$L__BB15_25;
	mov.b32 	%r191, 0;
$L__BB15_24:
	.pragma "nounroll";
	mul.lo.s32 	%r127, %r191, %r78;
	add.s32 	%r128, %r127, %r185;
	mul.wide.u32 	%rd71, %r128, 8;
	add.s64 	%rd72, %rd1, %rd71;
	ld.global.f64 	%fd121, [%rd72];
	add.s32 	%r129, %r127, %r186;
	mul.wide.u32 	%rd73, %r129, 8;
	add.s64 	%rd74, %rd1, %rd73;
	ld.global.f64 	%fd122, [%rd74];
	mul.f64 	%fd123, %fd121, %fd122;
	sub.f64 	%fd124, %fd197, %fd123;
	add.s32 	%r130, %r128, %r78;
	mul.wide.u32 	%rd75, %r130, 8;
	add.s64 	%rd76, %rd1, %rd75;
	ld.global.f64 	%fd125, [%rd76];
	add.s32 	%r131, %r129, %r78;
	mul.wide.u32 	%rd77, %r131, 8;
	add.s64 	%rd78, %rd1, %rd77;
	ld.global.f64 	%fd126, [%rd78];
	mul.f64 	%fd127, %fd125, %fd126;
	sub.f64 	%fd128, %fd124, %fd127;
	add.s32 	%r132, %r130, %r78;
	mul.wide.u32 	%rd79, %r132, 8;
	add.s64 	%rd80, %rd1, %rd79;
	ld.global.f64 	%fd129, [%rd80];
	add.s32 	%r133, %r131, %r78;
	mul.wide.u32 	%rd81, %r133, 8;
	add.s64 	%rd82, %rd1, %rd81;
	ld.global.f64 	%fd130, [%rd82];
	mul.f64 	%fd131, %fd129, %fd130;
	sub.f64 	%fd132, %fd128, %fd131;
	add.s32 	%r134, %r132, %r78;
	mul.wide.u32 	%rd83, %r134, 8;
	add.s64 	%rd84, %rd1, %rd83;
	ld.global.f64 	%fd133, [%rd84];
	add.s32 	%r135, %r133, %r78;
	mul.wide.u32 	%rd85, %r135, 8;
	add.s64 	%rd86, %rd1, %rd85;
	ld.global.f64 	%fd134, [%rd86];
	mul.f64 	%fd135, %fd133, %fd134;
	sub.f64 	%fd136, %fd132, %fd135;
	add.s32 	%r136, %r134, %r78;
	mul.wide.u32 	%rd87, %r136, 8;
	add.s64 	%rd88, %rd1, %rd87;
	ld.global.f64 	%fd137, [%rd88];
	add.s32 	%r137, %r135, %r78;
	mul.wide.u32 	%rd89, %r137, 8;
	add.s64 	%rd90, %rd1, %rd89;
	ld.global.f64 	%fd138, [%rd90];
	mul.f64 	%fd139, %fd137, %fd138;
	sub.f64 	%fd140, %fd136, %fd139;
	add.s32 	%r138, %r136, %r78;
	mul.wide.u32 	%rd91, %r138, 8;
	add.s64 	%rd92, %rd1, %rd91;
	ld.global.f64 	%fd141, [%rd92];
	add.s32 	%r139, %r137, %r78;
	mul.wide.u32 	%rd93, %r139, 8;
	add.s64 	%rd94, %rd1, %rd93;
	ld.global.f64 	%fd142, [%rd94];
	mul.f64 	%fd143, %fd141, %fd142;
	sub.f64 	%fd144, %fd140, %fd143;
	add.s32 	%r140, %r138, %r78;
	mul.wide.u32 	%rd95, %r140, 8;
	add.s64 	%rd96, %rd1, %rd95;
	ld.global.f64 	%fd145, [%rd96];
	add.s32 	%r141, %r139, %r78;
	mul.wide.u32 	%rd97, %r141, 8;
	add.s64 	%rd98, %rd1, %rd97;
	ld.global.f64 	%fd146, [%rd98];
	mul.f64 	%fd147, %fd145, %fd146;
	sub.f64 	%fd148, %fd144, %fd147;
	add.s32 	%r142, %r140, %r78;
	mul.wide.u32 	%rd99, %r142, 8;
	add.s64 	%rd100, %rd1, %rd99;
	ld.global.f64 	%fd149, [%rd100];
	add.s32 	%r143, %r141, %r78;
	mul.wide.u32 	%rd101, %r143, 8;
	add.s64 	%rd102, %rd1, %rd101;
	ld.global.f64 	%fd150, [%rd102];
	mul.f64 	%fd151, %fd149, %fd150;
	sub.f64 	%fd197, %fd148, %fd151;
	add.s32 	%r191, %r191, 8;
	setp.ne.s32 	%p17, %r191, %r11;
	mov.u32 	%r193, %r11;
	@%p17 bra 	$L__BB15_24;
$L__BB15_25:
	and.b32  	%r144, %r185, 7;
	setp.eq.s32 	%p18, %r144, 0;
	@%p18 bra 	$L__BB15_33;
	setp.lt.u32 	%p19, %r7, 3;
	@%p19 bra 	$L__BB15_28;
	mul.lo.s32 	%r145, %r193, %r78;
	add.s32 	%r146, %r145, %r185;
	mul.wide.u32 	%rd103, %r146, 8;
	add.s64 	%rd104, %rd1, %rd103;
	ld.global.f64 	%fd153, [%rd104];
	add.s32 	%r147, %r145, %r186;
	mul.wide.u32 	%rd105, %r147, 8;
	add.s64 	%rd106, %rd1, %rd105;
	ld.global.f64 	%fd154, [%rd106];
	mul.f64 	%fd155, %fd153, %fd154;
	sub.f64 	%fd156, %fd197, %fd155;
	add.s32 	%r148, %r146, %r78;
	mul.wide.u32 	%rd107, %r148, 8;
	add.s64 	%rd108, %rd1, %rd107;
	ld.global.f64 	%fd157, [%rd108];
	add.s32 	%r149, %r147, %r78;
	mul.wide.u32 	%rd109, %r149, 8;
	add.s64 	%rd110, %rd1, %rd109;
	ld.global.f64 	%fd158, [%rd110];
	mul.f64 	%fd159, %fd157, %fd158;
	sub.f64 	%fd160, %fd156, %fd159;
	add.s32 	%r150, %r148, %r78;
	mul.wide.u32 	%rd111, %r150, 8;
	add.s64 	%rd112, %rd1, %rd111;
	ld.global.f64 	%fd161, [%rd112];
	add.s32 	%r151, %r149, %r78;
	mul.wide.u32 	%rd113, %r151, 8;
	add.s64 	%rd114, %rd1, %rd113;
	ld.global.f64 	%fd162, [%rd114];
	mul.f64 	%fd163, %fd161, %fd162;
	sub.f64 	%fd164, %fd160, %fd163;
	add.s32 	%r152, %r150, %r78;
	mul.wide.u32 	%rd115, %r152, 8;
	add.s64 	%rd116, %rd1, %rd115;
	ld.global.f64 	%fd165, [%rd116];
	add.s32 	%r153, %r151, %r78;
	mul.wide.u32 	%rd117, %r153, 8;
	add.s64 	%rd118, %rd1, %rd117;
	ld.global.f64 	%fd166, [%rd118];
	mul.f64 	%fd167, %fd165, %fd166;
	sub.f64 	%fd197, %fd164, %fd167;
	add.s32 	%r193, %r193, 4;
$L__BB15_28:
	setp.eq.s32 	%p20, %r10, 0;
	@%p20 bra 	$L__BB15_33;
	and.b16  	%rs19, %rs32, 3;
	setp.eq.s16 	%p21, %rs19, 1;
	@%p21 bra 	$L__BB15_31;
	mul.lo.s32 	%r154, %r193, %r78;
	add.s32 	%r155, %r154, %r185;
	mul.wide.u32 	%rd119, %r155, 8;
	add.s64 	%rd120, %rd1, %rd119;
	ld.global.f64 	%fd169, [%rd120];
	add.s32 	%r156, %r154, %r186;
	mul.wide.u32 	%rd121, %r156, 8;
	add.s64 	%rd122, %rd1, %rd121;
	ld.global.f64 	%fd170, [%rd122];
	mul.f64 	%fd171, %fd169, %fd170;
	sub.f64 	%fd172, %fd197, %fd171;
	add.s32 	%r157, %r155, %r78;
	mul.wide.u32 	%rd123, %r157, 8;
	add.s64 	%rd124, %rd1, %rd123;
	ld.global.f64 	%fd173, [%rd124];
	add.s32 	%r158, %r156, %r78;
	mul.wide.u32 	%rd125, %r158, 8;
	add.s64 	%rd126, %rd1, %rd125;
	ld.global.f64 	%fd174, [%rd126];
	mul.f64 	%fd175, %fd173, %fd174;
	sub.f64 	%fd197, %fd172, %fd175;
	add.s32 	%r193, %r193, 2;
$L__BB15_31:
	and.b16  	%rs20, %rs32, 1;
	setp.eq.b16 	%p22, %rs20, 1;
	not.pred 	%p23, %p22;
	@%p23 bra 	$L__BB15_33;
	mul.lo.s32 	%r159, %r193, %r78;
	add.s32 	%r160, %r159, %r185;
	mul.wide.u32 	%rd127, %r160, 8;
	add.s64 	%rd128, %rd1, %rd127;
	ld.global.f64 	%fd176, [%rd128];
	add.s32 	%r161, %r159, %r186;
	mul.wide.u32 	%rd129, %r161, 8;
	add.s64 	%rd130, %rd1, %rd129;
	ld.global.f64 	%fd177, [%rd130];
	mul.f64 	%fd178, %fd176, %fd177;
	sub.f64 	%fd197, %fd197, %fd178;
$L__BB15_33:
	ld.global.f64 	%fd179, [%rd3];
	div.rn.f64 	%fd180, %fd197, %fd179;
	mul.wide.u32 	%rd131, %r16, 8;
	add.s64 	%rd132, %rd1, %rd131;
	st.global.f64 	[%rd132], %fd180;
$L__BB15_34:
	bar.sync 	0;
	add.s32 	%r186, %r186, %r1;
	setp.lt.u32 	%p24, %r186, %r78;
	@%p24 bra 	$L__BB15_4;
$L__BB15_35:
	bar.sync 	0;
	add.s32 	%r34, %r185, 1;
	setp.eq.s32 	%p25, %r185, %r5;
	add.s16 	%rs34, %rs34, 1;
	add.s16 	%rs33, %rs33, 1;
	add.s16 	%rs32, %rs32, 1;
	mov.u32 	%r185, %r34;
	@%p25 bra 	$L__BB15_36;
	bra.uni 	$L__BB15_2;
$L__BB15_36:
	setp.ge.u32 	%p26, %r2, %r78;
	@%p26 bra 	$L__BB15_52;
	not.b32 	%r163, %r2;
	add.s32 	%r12, %r78, %r163;
	add.s32 	%r13, %r78, -2;
	cvt.u16.u32 	%rs23, %r78;
	cvt.u16.u32 	%rs24, %r2;
	xor.b16  	%rs25, %rs24, 7;
	add.s16 	%rs4, %rs25, %rs23;
	cvt.u16.u32 	%rs5, %r1;
	xor.b16  	%rs26, %rs24, 3;
	add.s16 	%rs6, %rs26, %rs23;
	shl.b32 	%r14, %r78, 3;
	mov.b32 	%r195, 0;
	mov.b16 	%rs35, 0;
	mov.u16 	%rs36, %rs35;
	mov.u32 	%r196, %r2;
$L__BB15_38:
	mul.lo.s32 	%r164, %r1, %r195;
	sub.s32 	%r37, %r12, %r164;
	add.s32 	%r38, %r2, %r164;
	add.s32 	%r208, %r196, 1;
	setp.ge.u32 	%p27, %r208, %r78;
	@%p27 bra 	$L__BB15_51;
	sub.s32 	%r165, %r13, %r38;
	setp.lt.u32 	%p28, %r165, 7;
	@%p28 bra 	$L__BB15_43;
	add.s32 	%r166, %r196, 2;
	mad.lo.s32 	%r205, %r78, %r166, %r196;
	add.s32 	%r167, %r196, 3;
	mad.lo.s32 	%r204, %r78, %r167, %r196;
	add.s32 	%r168, %r196, 4;
	mad.lo.s32 	%r203, %r78, %r168, %r196;
	add.s32 	%r169, %r196, 5;
	mad.lo.s32 	%r202, %r78, %r169, %r196;
	add.s32 	%r170, %r196, 6;
	mad.lo.s32 	%r201, %r78, %r170, %r196;
	add.s32 	%r171, %r196, 7;
	mad.lo.s32 	%r200, %r78, %r171, %r196;
	add.s32 	%r172, %r196, 8;
	mad.lo.s32 	%r199, %r78, %r172, %r196;
	mad.lo.s32 	%r198, %r78, %r208, %r196;
	and.b32  	%r173, %r37, -8;
	neg.s32 	%r197, %r173;
	mov.u32 	%r206, %r196;
$L__BB15_41:
	.pragma "nounroll";
	mul.wide.u32 	%rd133, %r198, 8;
	add.s64 	%rd134, %rd1, %rd133;
	mov.b64 	%rd135, 0;
	st.global.u64 	[%rd134], %rd135;
	mul.wide.u32 	%rd136, %r205, 8;
	add.s64 	%rd137, %rd1, %rd136;
	st.global.u64 	[%rd137], %rd135;
	mul.wide.u32 	%rd138, %r204, 8;
	add.s64 	%rd139, %rd1, %rd138;
	st.global.u64 	[%rd139], %rd135;
	mul.wide.u32 	%rd140, %r203, 8;
	add.s64 	%rd141, %rd1, %rd140;
	st.global.u64 	[%rd141], %rd135;
	mul.wide.u32 	%rd142, %r202, 8;
	add.s64 	%rd143, %rd1, %rd142;
	st.global.u64 	[%rd143], %rd135;
	mul.wide.u32 	%rd144, %r201, 8;
	add.s64 	%rd145, %rd1, %rd144;
	st.global.u64 	[%rd145], %rd135;
	mul.wide.u32 	%rd146, %r200, 8;
	add.s64 	%rd147, %rd1, %rd146;
	st.global.u64 	[%rd147], %rd135;
	mul.wide.u32 	%rd148, %r199, 8;
	add.s64 	%rd149, %rd1, %rd148;
	st.global.u64 	[%rd149], %rd135;
	add.s32 	%r206, %r206, 8;
	add.s32 	%r205, %r205, %r14;
	add.s32 	%r204, %r204, %r14;
	add.s32 	%r203, %r203, %r14;
	add.s32 	%r202, %r202, %r14;
	add.s32 	%r201, %r201, %r14;
	add.s32 	%r200, %r200, %r14;
	add.s32 	%r199, %r199, %r14;
	add.s32 	%r198, %r198, %r14;
	add.s32 	%r197, %r197, 8;
	setp.ne.s32 	%p29, %r197, 0;
	@%p29 bra 	$L__BB15_41;
	add.s32 	%r208, %r206, 1;
$L__BB15_43:
	and.b32  	%r174, %r37, 7;
	setp.eq.s32 	%p30, %r174, 0;
	@%p30 bra 	$L__BB15_51;
	mul.lo.s16 	%rs27, %rs36, %rs5;
	sub.s16 	%rs28, %rs4, %rs27;
	cvt.u32.u16 	%r175, %rs28;
	and.b32  	%r71, %r175, 7;
	add.s32 	%r176, %r71, -1;
	setp.lt.u32 	%p31, %r176, 3;
	@%p31 bra 	$L__BB15_46;
	mad.lo.s32 	%r177, %r208, %r78, %r196;
	mul.wide.u32 	%rd150, %r177, 8;
	add.s64 	%rd151, %rd1, %rd150;
	mov.b64 	%rd152, 0;
	st.global.u64 	[%rd151], %rd152;
	add.s32 	%r178, %r177, %r78;
	mul.wide.u32 	%rd153, %r178, 8;
	add.s64 	%rd154, %rd1, %rd153;
	st.global.u64 	[%rd154], %rd152;
	add.s32 	%r179, %r178, %r78;
	mul.wide.u32 	%rd155, %r179, 8;
	add.s64 	%rd156, %rd1, %rd155;
	st.global.u64 	[%rd156], %rd152;
	add.s32 	%r180, %r179, %r78;
	mul.wide.u32 	%rd157, %r180, 8;
	add.s64 	%rd158, %rd1, %rd157;
	st.global.u64 	[%rd158], %rd152;
	add.s32 	%r208, %r208, 4;
$L__BB15_46:
	and.b32  	%r181, %r71, 3;
	setp.eq.s32 	%p32, %r181, 0;
	@%p32 bra 	$L__BB15_51;
	mul.lo.s16 	%rs29, %rs35, %rs5;
	sub.s16 	%rs13, %rs6, %rs29;
	and.b16  	%rs30, %rs13, 3;
	setp.eq.s16 	%p33, %rs30, 1;
	@%p33 bra 	$L__BB15_49;
	mad.lo.s32 	%r182, %r208, %r78, %r196;
	mul.wide.u32 	%rd159, %r182, 8;
	add.s64 	%rd160, %rd1, %rd159;
	mov.b64 	%rd161, 0;
	st.global.u64 	[%rd160], %rd161;
	add.s32 	%r183, %r182, %r78;
	mul.wide.u32 	%rd162, %r183, 8;
	add.s64 	%rd163, %rd1, %rd162;
	st.global.u64 	[%rd163], %rd161;
	add.s32 	%r208, %r208, 2;
$L__BB15_49:
	and.b16  	%rs31, %rs13, 1;
	setp.eq.b16 	%p34, %rs31, 1;
	not.pred 	%p35, %p34;
	@%p35 bra 	$L__BB15_51;
	mad.lo.s32 	%r184, %r208, %r78, %r196;
	mul.wide.u32 	%rd164, %r184, 8;
	add.s64 	%rd165, %rd1, %rd164;
	mov.b64 	%rd166, 0;
	st.global.u64 	[%rd165], %rd166;
$L__BB15_51:
	add.s32 	%r196, %r196, %r1;
	setp.lt.u32 	%p36, %r196, %r78;
	add.s32 	%r195, %r195, 1;
	add.s16 	%rs36, %rs36, 1;
	add.s16 	%rs35, %rs35, 1;
	@%p36 bra 	$L__BB15_38;
$L__BB15_52:
	ret;

}
	// .globl	_Z15inverseCholeskyPdS_j
.visible .entry _Z15inverseCholeskyPdS_j(
	.param .u64 .ptr .align 1 _Z15inverseCholeskyPdS_j_param_0,
	.param .u64 .ptr .align 1 _Z15inverseCholeskyPdS_j_param_1,
	.param .u32 _Z15inverseCholeskyPdS_j_param_2
)
{
	.reg .pred 	%p<28>;
	.reg .b16 	%rs<22>;
	.reg .b32 	%r<194>;
	.reg .b64 	%rd<118>;
	.reg .b64 	%fd<94>;

	ld.param.u64 	%rd3, [_Z15inverseCholeskyPdS_j_param_0];
	ld.param.u64 	%rd4, [_Z15inverseCholeskyPdS_j_param_1];
	ld.param.u32 	%r79, [_Z15inverseCholeskyPdS_j_param_2];
	cvta.to.global.u64 	%rd1, %rd3;
	cvta.to.global.u64 	%rd2, %rd4;
	mov.u32 	%r1, %ntid.x;
	mov.u32 	%r2, %tid.x;
	setp.ge.u32 	%p1, %r2, %r79;
	@%p1 bra 	$L__BB16_6;
	add.s32 	%r80, %r2, %r1;
	max.u32 	%r81, %r79, %r80;
	setp.lt.u32 	%p2, %r80, %r79;
	selp.u32 	%r82, 1, 0, %p2;
	add.s32 	%r83, %r80, %r82;
	sub.s32 	%r84, %r81, %r83;
	div.u32 	%r85, %r84, %r1;
	add.s32 	%r3, %r85, %r82;
	and.b32  	%r86, %r3, 3;
	setp.eq.s32 	%p3, %r86, 3;
	mov.u32 	%r170, %r2;
	@%p3 bra 	$L__BB16_4;
	add.s32 	%r88, %r3, 1;
	and.b32  	%r4, %r88, 3;
	mov.b32 	%r169, 0;
	mov.u32 	%r170, %r2;
$L__BB16_3:
	.pragma "nounroll";
	mad.lo.s32 	%r89, %r170, %r79, %r170;
	mul.wide.u32 	%rd5, %r89, 8;
	add.s64 	%rd6, %rd1, %rd5;
	ld.global.f64 	%fd13, [%rd6];
	rcp.rn.f64 	%fd14, %fd13;
	add.s64 	%rd7, %rd2, %rd5;
	st.global.f64 	[%rd7], %fd14;
	add.s32 	%r170, %r170, %r1;
	add.s32 	%r169, %r169, 1;
	setp.ne.s32 	%p4, %r169, %r4;
	@%p4 bra 	$L__BB16_3;
$L__BB16_4:
	setp.lt.u32 	%p5, %r3, 3;
	@%p5 bra 	$L__BB16_6;
$L__BB16_5:
	mad.lo.s32 	%r90, %r170, %r79, %r170;
	mul.wide.u32 	%rd8, %r90, 8;
	add.s64 	%rd9, %rd1, %rd8;
	ld.global.f64 	%fd15, [%rd9];
	rcp.rn.f64 	%fd16, %fd15;
	add.s64 	%rd10, %rd2, %rd8;
	st.global.f64 	[%rd10], %fd16;
	add.s32 	%r91, %r170, %r1;
	mad.lo.s32 	%r92, %r91, %r79, %r91;
	mul.wide.u32 	%rd11, %r92, 8;
	add.s64 	%rd12, %rd1, %rd11;
	ld.global.f64 	%fd17, [%rd12];
	rcp.rn.f64 	%fd18, %fd17;
	add.s64 	%rd13, %rd2, %rd11;
	st.global.f64 	[%rd13], %fd18;
	add.s32 	%r93, %r91, %r1;
	mad.lo.s32 	%r94, %r93, %r79, %r93;
	mul.wide.u32 	%rd14, %r94, 8;
	add.s64 	%rd15, %rd1, %rd14;
	ld.global.f64 	%fd19, [%rd15];
	rcp.rn.f64 	%fd20, %fd19;
	add.s64 	%rd16, %rd2, %rd14;
	st.global.f64 	[%rd16], %fd20;
	add.s32 	%r95, %r93, %r1;
	mad.lo.s32 	%r96, %r95, %r79, %r95;
	mul.wide.u32 	%rd17, %r96, 8;
	add.s64 	%rd18, %rd1, %rd17;
	ld.global.f64 	%fd21, [%rd18];
	rcp.rn.f64 	%fd22, %fd21;
	add.s64 	%rd19, %rd2, %rd17;
	st.global.f64 	[%rd19], %fd22;
	add.s32 	%r170, %r95, %r1;
	setp.lt.u32 	%p6, %r170, %r79;
	@%p6 bra 	$L__BB16_5;
$L__BB16_6:
	bar.sync 	0;
	setp.eq.s32 	%p7, %r79, 0;
	@%p7 bra 	$L__BB16_24;
	cvt.u16.u32 	%rs1, %r2;
	add.s32 	%r12, %r79, 1;
	shl.b32 	%r13, %r79, 3;
	mov.b32 	%r172, 0;
$L__BB16_8:
	setp.ge.u32 	%p8, %r2, %r79;
	@%p8 bra 	$L__BB16_23;
	add.s32 	%r15, %r172, 1;
	mov.b32 	%r173, 0;
	mov.b16 	%rs20, 0;
	mov.u16 	%rs21, %rs20;
	mov.u32 	%r174, %r2;
$L__BB16_10:
	mad.lo.s32 	%r99, %r1, %r173, %r2;
	add.s32 	%r100, %r99, %r172;
	max.u32 	%r23, %r174, %r100;
	sub.s32 	%r24, %r23, %r99;
	add.s32 	%r25, %r24, 1;
	add.s32 	%r26, %r174, %r15;
	setp.ge.u32 	%p9, %r26, %r79;
	@%p9 bra 	$L__BB16_23;
	mul.lo.s32 	%r27, %r174, %r79;
	setp.lt.u32 	%p10, %r24, 7;
	mov.f64 	%fd93, 0d0000000000000000;
	mov.u32 	%r186, %r174;
	@%p10 bra 	$L__BB16_14;
	mad.lo.s32 	%r184, %r12, %r174, 4;
	add.s32 	%r101, %r172, %r174;
	add.s32 	%r102, %r174, 2;
	mad.lo.s32 	%r183, %r79, %r102, %r101;
	add.s32 	%r103, %r174, 3;
	mad.lo.s32 	%r182, %r79, %r103, %r101;
	add.s32 	%r104, %r174, 4;
	mad.lo.s32 	%r181, %r79, %r104, %r101;
	add.s32 	%r105, %r174, 5;
	mad.lo.s32 	%r180, %r79, %r105, %r101;
	add.s32 	%r106, %r174, 6;
	mad.lo.s32 	%r179, %r79, %r106, %r101;
	add.s32 	%r107, %r174, 7;
	mad.lo.s32 	%r178, %r79, %r107, %r101;
	add.s32 	%r108, %r174, 8;
	mad.lo.s32 	%r177, %r79, %r108, %r101;
	mad.lo.s32 	%r109, %r79, %r174, %r79;
	add.s32 	%r176, %r101, %r109;
	and.b32  	%r110, %r25, -8;
	neg.s32 	%r175, %r110;
	mov.f64 	%fd93, 0d0000000000000000;
	mov.u32 	%r186, %r174;
$L__BB16_13:
	.pragma "nounroll";
	add.s32 	%r111, %r184, -3;
	mul.wide.u32 	%rd20, %r111, 8;
	add.s64 	%rd21, %rd1, %rd20;
	ld.global.f64 	%fd26, [%rd21];
	add.s32 	%r112, %r176, 1;
	mul.wide.u32 	%rd22, %r112, 8;
	add.s64 	%rd23, %rd2, %rd22;
	ld.global.f64 	%fd27, [%rd23];
	mul.f64 	%fd28, %fd26, %fd27;
	sub.f64 	%fd29, %fd93, %fd28;
	add.s32 	%r113, %r184, -2;
	mul.wide.u32 	%rd24, %r113, 8;
	add.s64 	%rd25, %rd1, %rd24;
	ld.global.f64 	%fd30, [%rd25];
	add.s32 	%r114, %r183, 1;
	mul.wide.u32 	%rd26, %r114, 8;
	add.s64 	%rd27, %rd2, %rd26;
	ld.global.f64 	%fd31, [%rd27];
	mul.f64 	%fd32, %fd30, %fd31;
	sub.f64 	%fd33, %fd29, %fd32;
	add.s32 	%r115, %r184, -1;
	mul.wide.u32 	%rd28, %r115, 8;
	add.s64 	%rd29, %rd1, %rd28;
	ld.global.f64 	%fd34, [%rd29];
	add.s32 	%r116, %r182, 1;
	mul.wide.u32 	%rd30, %r116, 8;
	add.s64 	%rd31, %rd2, %rd30;
	ld.global.f64 	%fd35, [%rd31];
	mul.f64 	%fd36, %fd34, %fd35;
	sub.f64 	%fd37, %fd33, %fd36;
	add.s32 	%r117, %r184, 4;
	mul.wide.u32 	%rd32, %r184, 8;
	add.s64 	%rd33, %rd1, %rd32;
	ld.global.f64 	%fd38, [%rd33];
	add.s32 	%r118, %r181, 1;
	mul.wide.u32 	%rd34, %r118, 8;
	add.s64 	%rd35, %rd2, %rd34;
	ld.global.f64 	%fd39, [%rd35];
	mul.f64 	%fd40, %fd38, %fd39;
	sub.f64 	%fd41, %fd37, %fd40;
	add.s32 	%r119, %r184, 1;
	mul.wide.u32 	%rd36, %r119, 8;
	add.s64 	%rd37, %rd1, %rd36;
	ld.global.f64 	%fd42, [%rd37];
	add.s32 	%r120, %r180, 1;
	mul.wide.u32 	%rd38, %r120, 8;
	add.s64 	%rd39, %rd2, %rd38;
	ld.global.f64 	%fd43, [%rd39];
	mul.f64 	%fd44, %fd42, %fd43;
	sub.f64 	%fd45, %fd41, %fd44;
	add.s32 	%r121, %r184, 2;
	mul.wide.u32 	%rd40, %r121, 8;
	add.s64 	%rd41, %rd1, %rd40;
	ld.global.f64 	%fd46, [%rd41];
	add.s32 	%r122, %r179, 1;
	mul.wide.u32 	%rd42, %r122, 8;
	add.s64 	%rd43, %rd2, %rd42;
	ld.global.f64 	%fd47, [%rd43];
	mul.f64 	%fd48, %fd46, %fd47;
	sub.f64 	%fd49, %fd45, %fd48;
	add.s32 	%r123, %r184, 3;
	mul.wide.u32 	%rd44, %r123, 8;
	add.s64 	%rd45, %rd1, %rd44;
	ld.global.f64 	%fd50, [%rd45];
	add.s32 	%r124, %r178, 1;
	mul.wide.u32 	%rd46, %r124, 8;
	add.s64 	%rd47, %rd2, %rd46;
	ld.global.f64 	%fd51, [%rd47];
	mul.f64 	%fd52, %fd50, %fd51;
	sub.f64 	%fd53, %fd49, %fd52;
	add.s32 	%r186, %r186, 8;
	mul.wide.u32 	%rd48, %r117, 8;
	add.s64 	%rd49, %rd1, %rd48;
	ld.global.f64 	%fd54, [%rd49];
	add.s32 	%r125, %r177, 1;
	mul.wide.u32 	%rd50, %r125, 8;
	add.s64 	%rd51, %rd2, %rd50;
	ld.global.f64 	%fd55, [%rd51];
	mul.f64 	%fd56, %fd54, %fd55;
	sub.f64 	%fd93, %fd53, %fd56;
	add.s32 	%r184, %r184, 8;
	add.s32 	%r183, %r183, %r13;
	add.s32 	%r182, %r182, %r13;
	add.s32 	%r181, %r181, %r13;
	add.s32 	%r180, %r180, %r13;
	add.s32 	%r179, %r179, %r13;
	add.s32 	%r178, %r178, %r13;
	add.s32 	%r177, %r177, %r13;
	add.s32 	%r176, %r176, %r13;
	add.s32 	%r175, %r175, 8;
	setp.ne.s32 	%p11, %r175, 0;
	@%p11 bra 	$L__BB16_13;
$L__BB16_14:
	and.b32  	%r126, %r25, 7;
	setp.eq.s32 	%p12, %r126, 0;
	@%p12 bra 	$L__BB16_22;
	cvt.u16.u32 	%rs9, %r23;
	cvt.u16.u32 	%rs10, %r1;
	cvt.u16.u32 	%rs11, %r2;
	mad.lo.s16 	%rs12, %rs21, %rs10, %rs11;
	sub.s16 	%rs13, %rs9, %rs12;
	add.s16 	%rs14, %rs13, 1;
	cvt.u32.u16 	%r127, %rs14;
	and.b32  	%r61, %r127, 7;
	add.s32 	%r128, %r61, -1;
	setp.lt.u32 	%p13, %r128, 3;
	@%p13 bra 	$L__BB16_17;
	add.s32 	%r129, %r186, %r27;
	add.s32 	%r130, %r129, 1;
	mul.wide.u32 	%rd52, %r130, 8;
	add.s64 	%rd53, %rd1, %rd52;
	ld.global.f64 	%fd58, [%rd53];
	mad.lo.s32 	%r131, %r79, %r186, %r79;
	add.s32 	%r132, %r131, %r26;
	mul.wide.u32 	%rd54, %r132, 8;
	add.s64 	%rd55, %rd2, %rd54;
	ld.global.f64 	%fd59, [%rd55];
	mul.f64 	%fd60, %fd58, %fd59;
	sub.f64 	%fd61, %fd93, %fd60;
	add.s32 	%r133, %r129, 2;
	mul.wide.u32 	%rd56, %r133, 8;
	add.s64 	%rd57, %rd1, %rd56;
	ld.global.f64 	%fd62, [%rd57];
	add.s32 	%r134, %r132, %r79;
	mul.wide.u32 	%rd58, %r134, 8;
	add.s64 	%rd59, %rd2, %rd58;
	ld.global.f64 	%fd63, [%rd59];
	mul.f64 	%fd64, %fd62, %fd63;
	sub.f64 	%fd65, %fd61, %fd64;
	add.s32 	%r135, %r129, 3;
	mul.wide.u32 	%rd60, %r135, 8;
	add.s64 	%rd61, %rd1, %rd60;
	ld.global.f64 	%fd66, [%rd61];
	add.s32 	%r136, %r134, %r79;
	mul.wide.u32 	%rd62, %r136, 8;
	add.s64 	%rd63, %rd2, %rd62;
	ld.global.f64 	%fd67, [%rd63];
	mul.f64 	%fd68, %fd66, %fd67;
	sub.f64 	%fd69, %fd65, %fd68;
	add.s32 	%r186, %r186, 4;
	add.s32 	%r137, %r129, 4;
	mul.wide.u32 	%rd64, %r137, 8;
	add.s64 	%rd65, %rd1, %rd64;
	ld.global.f64 	%fd70, [%rd65];
	add.s32 	%r138, %r136, %r79;
	mul.wide.u32 	%rd66, %r138, 8;
	add.s64 	%rd67, %rd2, %rd66;
	ld.global.f64 	%fd71, [%rd67];
	mul.f64 	%fd72, %fd70, %fd71;
	sub.f64 	%fd93, %fd69, %fd72;
$L__BB16_17:
	and.b32  	%r139, %r61, 3;
	setp.eq.s32 	%p14, %r139, 0;
	@%p14 bra 	$L__BB16_22;
	cvt.u16.u32 	%rs16, %r1;
	mad.lo.s16 	%rs17, %rs20, %rs16, %rs1;
	sub.s16 	%rs4, %rs9, %rs17;
	and.b16  	%rs18, %rs4, 3;
	setp.eq.s16 	%p15, %rs18, 0;
	@%p15 bra 	$L__BB16_20;
	add.s32 	%r140, %r186, %r27;
	add.s32 	%r141, %r140, 1;
	mul.wide.u32 	%rd68, %r141, 8;
	add.s64 	%rd69, %rd1, %rd68;
	ld.global.f64 	%fd74, [%rd69];
	mad.lo.s32 	%r142, %r79, %r186, %r79;
	add.s32 	%r143, %r142, %r26;
	mul.wide.u32 	%rd70, %r143, 8;
	add.s64 	%rd71, %rd2, %rd70;
	ld.global.f64 	%fd75, [%rd71];
	mul.f64 	%fd76, %fd74, %fd75;
	sub.f64 	%fd77, %fd93, %fd76;
	add.s32 	%r186, %r186, 2;
	add.s32 	%r144, %r140, 2;
	mul.wide.u32 	%rd72, %r144, 8;
	add.s64 	%rd73, %rd1, %rd72;
	ld.global.f64 	%fd78, [%rd73];
	add.s32 	%r145, %r143, %r79;
	mul.wide.u32 	%rd74, %r145, 8;
	add.s64 	%rd75, %rd2, %rd74;
	ld.global.f64 	%fd79, [%rd75];
	mul.f64 	%fd80, %fd78, %fd79;
	sub.f64 	%fd93, %fd77, %fd80;
$L__BB16_20:
	and.b16  	%rs19, %rs4, 1;
	setp.eq.b16 	%p16, %rs19, 1;
	@%p16 bra 	$L__BB16_22;
	add.s32 	%r146, %r186, %r27;
	add.s32 	%r147, %r146, 1;
	mul.wide.u32 	%rd76, %r147, 8;
	add.s64 	%rd77, %rd1, %rd76;
	ld.global.f64 	%fd81, [%rd77];
	mad.lo.s32 	%r148, %r79, %r186, %r79;
	add.s32 	%r149, %r148, %r26;
	mul.wide.u32 	%rd78, %r149, 8;
	add.s64 	%rd79, %rd2, %rd78;
	ld.global.f64 	%fd82, [%rd79];
	mul.f64 	%fd83, %fd81, %fd82;
	sub.f64 	%fd93, %fd93, %fd83;
$L__BB16_22:
	add.s32 	%r150, %r27, %r174;
	mul.wide.u32 	%rd80, %r150, 8;
	add.s64 	%rd81, %rd2, %rd80;
	ld.global.f64 	%fd84, [%rd81];
	mul.f64 	%fd85, %fd93, %fd84;
	add.s32 	%r151, %r150, %r15;
	mul.wide.u32 	%rd82, %r151, 8;
	add.s64 	%rd83, %rd2, %rd82;
	st.global.f64 	[%rd83], %fd85;
	add.s32 	%r174, %r174, %r1;
	setp.lt.u32 	%p17, %r174, %r79;
	add.s32 	%r173, %r173, 1;
	add.s16 	%rs21, %rs21, 1;
	add.s16 	%rs20, %rs20, 1;
	@%p17 bra 	$L__BB16_10;
$L__BB16_23:
	bar.sync 	0;
	add.s32 	%r172, %r172, 1;
	setp.eq.s32 	%p18, %r172, %r79;
	@%p18 bra 	$L__BB16_24;
	bra.uni 	$L__BB16_8;
$L__BB16_24:
	setp.eq.s32 	%p19, %r2, 0;
	@%p19 bra 	$L__BB16_36;
	mul.lo.s32 	%r16, %r79, %r2;
	and.b32  	%r17, %r2, 7;
	setp.lt.u32 	%p20, %r2, 8;
	mov.b32 	%r191, 0;
	@%p20 bra 	$L__BB16_28;
	and.b32  	%r191, %r2, 1016;
	neg.s32 	%r190, %r191;
	add.s32 	%r189, %r16, 3;
$L__BB16_27:
	.pragma "nounroll";
	add.s32 	%r153, %r189, -3;
	mul.wide.u32 	%rd84, %r153, 8;
	add.s64 	%rd85, %rd2, %rd84;
	mov.b64 	%rd86, 0;
	st.global.u64 	[%rd85], %rd86;
	add.s32 	%r154, %r189, -2;
	mul.wide.u32 	%rd87, %r154, 8;
	add.s64 	%rd88, %rd2, %rd87;
	st.global.u64 	[%rd88], %rd86;
	add.s32 	%r155, %r189, -1;
	mul.wide.u32 	%rd89, %r155, 8;
	add.s64 	%rd90, %rd2, %rd89;
	st.global.u64 	[%rd90], %rd86;
	add.s32 	%r156, %r189, 4;
	mul.wide.u32 	%rd91, %r189, 8;
	add.s64 	%rd92, %rd2, %rd91;
	st.global.u64 	[%rd92], %rd86;
	add.s32 	%r157, %r189, 1;
	mul.wide.u32 	%rd93, %r157, 8;
	add.s64 	%rd94, %rd2, %rd93;
	st.global.u64 	[%rd94], %rd86;
	add.s32 	%r158, %r189, 2;
	mul.wide.u32 	%rd95, %r158, 8;
	add.s64 	%rd96, %rd2, %rd95;
	st.global.u64 	[%rd96], %rd86;
	add.s32 	%r159, %r189, 3;
	mul.wide.u32 	%rd97, %r159, 8;
	add.s64 	%rd98, %rd2, %rd97;
	st.global.u64 	[%rd98], %rd86;
	mul.wide.u32 	%rd99, %r156, 8;
	add.s64 	%rd100, %rd2, %rd99;
	st.global.u64 	[%rd100], %rd86;
	add.s32 	%r190, %r190, 8;
	add.s32 	%r189, %r189, 8;
	setp.ne.s32 	%p21, %r190, 0;
	@%p21 bra 	$L__BB16_27;
$L__BB16_28:
	setp.eq.s32 	%p22, %r17, 0;
	@%p22 bra 	$L__BB16_36;
	and.b32  	%r74, %r2, 3;
	setp.lt.u32 	%p23, %r17, 4;
	@%p23 bra 	$L__BB16_31;
	add.s32 	%r160, %r191, %r16;
	mul.wide.u32 	%rd101, %r160, 8;
	add.s64 	%rd102, %rd2, %rd101;
	mov.b64 	%rd103, 0;
	st.global.u64 	[%rd102], %rd103;
	add.s32 	%r161, %r160, 1;
	mul.wide.u32 	%rd104, %r161, 8;
	add.s64 	%rd105, %rd2, %rd104;
	st.global.u64 	[%rd105], %rd103;
	add.s32 	%r162, %r160, 2;
	mul.wide.u32 	%rd106, %r162, 8;
	add.s64 	%rd107, %rd2, %rd106;
	st.global.u64 	[%rd107], %rd103;
	add.s32 	%r163, %r160, 3;
	mul.wide.u32 	%rd108, %r163, 8;
	add.s64 	%rd109, %rd2, %rd108;
	st.global.u64 	[%rd109], %rd103;
	add.s32 	%r191, %r191, 4;
$L__BB16_31:
	setp.eq.s32 	%p24, %r74, 0;
	@%p24 bra 	$L__BB16_36;
	setp.eq.s32 	%p25, %r74, 1;
	@%p25 bra 	$L__BB16_34;
	add.s32 	%r164, %r191, %r16;
	mul.wide.u32 	%rd110, %r164, 8;
	add.s64 	%rd111, %rd2, %rd110;
	mov.b64 	%rd112, 0;
	st.global.u64 	[%rd111], %rd112;
	add.s32 	%r165, %r164, 1;
	mul.wide.u32 	%rd113, %r165, 8;
	add.s64 	%rd114, %rd2, %rd113;
	st.global.u64 	[%rd114], %rd112;
	add.s32 	%r191, %r191, 2;
$L__BB16_34:
	and.b32  	%r166, %r2, 1;
	setp.eq.b32 	%p26, %r166, 1;
	not.pred 	%p27, %p26;
	@%p27 bra 	$L__BB16_36;
	add.s32 	%r167, %r191, %r16;
	mul.wide.u32 	%rd115, %r167, 8;
	add.s64 	%rd116, %rd2, %rd115;
	mov.b64 	%rd117, 0;
	st.global.u64 	[%rd116], %rd117;
$L__BB16_36:
	ret;

}
	// .globl	_Z18normalizeVectorNEWPdj
.visible .entry _Z18normalizeVectorNEWPdj(
	.param .u64 .ptr .align 1 _Z18normalizeVectorNEWPdj_param_0,
	.param .u32 _Z18normalizeVectorNEWPdj_param_1
)
{
	.reg .pred 	%p<16>;
	.reg .b32 	%r<52>;
	.reg .b64 	%rd<37>;
	.reg .b64 	%fd<40>;
	// demoted variable
	.shared .align 8 .f64 _ZZ18normalizeVectorNEWPdjE4norm;
	ld.param.u64 	%rd13, [_Z18normalizeVectorNEWPdj_param_0];
	ld.param.u32 	%r20, [_Z18normalizeVectorNEWPdj_param_1];
	cvta.to.global.u64 	%rd1, %rd13;
	mov.u32 	%r51, %tid.x;
	mov.u32 	%r2, %ntid.x;
	setp.ne.s32 	%p1, %r51, 0;
	@%p1 bra 	$L__BB17_2;
	mov.b64 	%rd14, 0;
	st.shared.u64 	[_ZZ18normalizeVectorNEWPdjE4norm], %rd14;
$L__BB17_2:
	bar.sync 	0;
	setp.ge.u32 	%p2, %r51, %r20;
	mov.f64 	%fd39, 0d0000000000000000;
	@%p2 bra 	$L__BB17_8;
	add.s32 	%r21, %r51, %r2;
	max.u32 	%r22, %r20, %r21;
	setp.lt.u32 	%p3, %r21, %r20;
	selp.u32 	%r23, 1, 0, %p3;
	add.s32 	%r24, %r21, %r23;
	sub.s32 	%r25, %r22, %r24;
	div.u32 	%r26, %r25, %r2;
	add.s32 	%r3, %r26, %r23;
	and.b32  	%r27, %r3, 3;
	setp.eq.s32 	%p4, %r27, 3;
	mov.f64 	%fd39, 0d0000000000000000;
	mov.u32 	%r47, %r51;
	@%p4 bra 	$L__BB17_6;
	mul.wide.u32 	%rd15, %r51, 8;
	add.s64 	%rd34, %rd1, %rd15;
	mul.wide.u32 	%rd3, %r2, 8;
	add.s32 	%r28, %r3, 1;
	and.b32  	%r29, %r28, 3;
	neg.s32 	%r45, %r29;
	mov.f64 	%fd39, 0d0000000000000000;
	mov.u32 	%r47, %r51;
$L__BB17_5:
	.pragma "nounroll";
	ld.global.f64 	%fd13, [%rd34];
	fma.rn.f64 	%fd39, %fd13, %fd13, %fd39;
	add.s32 	%r47, %r47, %r2;
	add.s64 	%rd34, %rd34, %rd3;
	add.s32 	%r45, %r45, 1;
	setp.ne.s32 	%p5, %r45, 0;
	@%p5 bra 	$L__BB17_5;
$L__BB17_6:
	setp.lt.u32 	%p6, %r3, 3;
	@%p6 bra 	$L__BB17_8;
$L__BB17_7:
	mul.wide.u32 	%rd16, %r47, 8;
	add.s64 	%rd17, %rd1, %rd16;
	ld.global.f64 	%fd14, [%rd17];
	fma.rn.f64 	%fd15, %fd14, %fd14, %fd39;
	add.s32 	%r30, %r47, %r2;
	mul.wide.u32 	%rd18, %r30, 8;
	add.s64 	%rd19, %rd1, %rd18;
	ld.global.f64 	%fd16, [%rd19];
	fma.rn.f64 	%fd17, %fd16, %fd16, %fd15;
	add.s32 	%r31, %r30, %r2;
	mul.wide.u32 	%rd20, %r31, 8;
	add.s64 	%rd21, %rd1, %rd20;
	ld.global.f64 	%fd18, [%rd21];
	fma.rn.f64 	%fd19, %fd18, %fd18, %fd17;
	add.s32 	%r32, %r31, %r2;
	mul.wide.u32 	%rd22, %r32, 8;
	add.s64 	%rd23, %rd1, %rd22;
	ld.global.f64 	%fd20, [%rd23];
	fma.rn.f64 	%fd39, %fd20, %fd20, %fd19;
	add.s32 	%r47, %r32, %r2;
	setp.lt.u32 	%p7, %r47, %r20;
	@%p7 bra 	$L__BB17_7;
$L__BB17_8:
	ld.shared.u64 	%rd35, [_ZZ18normalizeVectorNEWPdjE4norm];
$L__BB17_9:
	mov.b64 	%fd21, %rd35;
	add.f64 	%fd22, %fd39, %fd21;
	mov.b64 	%rd24, %fd22;
	atom.relaxed.shared.cas.b64 	%rd8, [_ZZ18normalizeVectorNEWPdjE4norm], %rd35, %rd24;
	setp.ne.s64 	%p8, %rd35, %rd8;
	mov.u64 	%rd35, %rd8;
	@%p8 bra 	$L__BB17_9;
	setp.ne.s32 	%p9, %r51, 0;
	bar.sync 	0;
	@%p9 bra 	$L__BB17_12;
	ld.shared.f64 	%fd23, [_ZZ18normalizeVectorNEWPdjE4norm];
	sqrt.rn.f64 	%fd24, %fd23;
	st.shared.f64 	[_ZZ18normalizeVectorNEWPdjE4norm], %fd24;
$L__BB17_12:
	setp.ge.u32 	%p10, %r51, %r20;
	bar.sync 	0;
	@%p10 bra 	$L__BB17_18;
	ld.shared.f64 	%fd8, [_ZZ18normalizeVectorNEWPdjE4norm];
	add.s32 	%r33, %r51, %r2;
	max.u32 	%r34, %r20, %r33;
	setp.lt.u32 	%p11, %r33, %r20;
	selp.u32 	%r35, 1, 0, %p11;
	add.s32 	%r36, %r33, %r35;
	sub.s32 	%r37, %r34, %r36;
	div.u32 	%r38, %r37, %r2;
	add.s32 	%r12, %r38, %r35;
	and.b32  	%r39, %r12, 3;
	setp.eq.s32 	%p12, %r39, 3;
	@%p12 bra 	$L__BB17_16;
	add.s32 	%r40, %r12, 1;
	and.b32  	%r41, %r40, 3;
	mul.wide.u32 	%rd25, %r51, 8;
	add.s64 	%rd36, %rd1, %rd25;
	mul.wide.u32 	%rd10, %r2, 8;
	neg.s32 	%r49, %r41;
	mad.lo.s32 	%r51, %r2, %r41, %r51;
$L__BB17_15:
	.pragma "nounroll";
	ld.global.f64 	%fd25, [%rd36];
	div.rn.f64 	%fd26, %fd25, %fd8;
	st.global.f64 	[%rd36], %fd26;
	add.s64 	%rd36, %rd36, %rd10;
	add.s32 	%r49, %r49, 1;
	setp.ne.s32 	%p13, %r49, 0;
	@%p13 bra 	$L__BB17_15;
$L__BB17_16:
	setp.lt.u32 	%p14, %r12, 3;
	@%p14 bra 	$L__BB17_18;
$L__BB17_17:
	mul.wide.u32 	%rd26, %r51, 8;
	add.s64 	%rd27, %rd1, %rd26;
	ld.global.f64 	%fd27, [%rd27];
	div.rn.f64 	%fd28, %fd27, %fd8;
	st.global.f64 	[%rd27], %fd28;
	add.s32 	%r42, %r51, %r2;
	mul.wide.u32 	%rd28, %r42, 8;
	add.s64 	%rd29, %rd1, %rd28;
	ld.global.f64 	%fd29, [%rd29];
	div.rn.f64 	%fd30, %fd29, %fd8;
	st.global.f64 	[%rd29], %fd30;
	add.s32 	%r43, %r42, %r2;
	mul.wide.u32 	%rd30, %r43, 8;
	add.s64 	%rd31, %rd1, %rd30;
	ld.global.f64 	%fd31, [%rd31];
	div.rn.f64 	%fd32, %fd31, %fd8;
	st.global.f64 	[%rd31], %fd32;
	add.s32 	%r44, %r43, %r2;
	mul.wide.u32 	%rd32, %r44, 8;
	add.s64 	%rd33, %rd1, %rd32;
	ld.global.f64 	%fd33, [%rd33];
	div.rn.f64 	%fd34, %fd33, %fd8;
	st.global.f64 	[%rd33], %fd34;
	add.s32 	%r51, %r44, %r2;
	setp.lt.u32 	%p15, %r51, %r20;
	@%p15 bra 	$L__BB17_17;
$L__BB17_18:
	ret;

}
	// .globl	_Z22eigenvalueEstimate1NEWPdS_S_j
.visible .entry _Z22eigenvalueEstimate1NEWPdS_S_j(
	.param .u64 .ptr .align 1 _Z22eigenvalueEstimate1NEWPdS_S_j_param_0,
	.param .u64 .ptr .align 1 _Z22eigenvalueEstimate1NEWPdS_S_j_param_1,
	.param .u64 .ptr .align 1 _Z22eigenvalueEstimate1NEWPdS_S_j_param_2,
	.param .u32 _Z22eigenvalueEstimate1NEWPdS_S_j_param_3
)
{
	.reg .pred 	%p<6>;
	.reg .b32 	%r<8>;
	.reg .b64 	%rd<24>;
	.reg .b64 	%fd<9>;
	// demoted variable
	.shared .align 8 .f64 _ZZ22eigenvalueEstimate1NEWPdS_S_jE10partialSum;
	ld.param.u64 	%rd8, [_Z22eigenvalueEstimate1NEWPdS_S_j_param_0];
	ld.param.u64 	%rd9, [_Z22eigenvalueEstimate1NEWPdS_S_j_param_1];
	ld.param.u64 	%rd10, [_Z22eigenvalueEstimate1NEWPdS_S_j_param_2];
	ld.param.u32 	%r4, [_Z22eigenvalueEstimate1NEWPdS_S_j_param_3];
	mov.u32 	%r1, %tid.x;
	mov.u32 	%r5, %ctaid.x;
	mov.u32 	%r2, %ctaid.y;
	mov.u32 	%r6, %ntid.x;
	mad.lo.s32 	%r3, %r5, %r6, %r1;
	setp.ge.u32 	%p1, %r3, %r4;
	@%p1 bra 	$L__BB18_8;
	setp.ne.s32 	%p2, %r1, 0;
	@%p2 bra 	$L__BB18_3;
	mov.b64 	%rd11, 0;
	st.shared.u64 	[_ZZ22eigenvalueEstimate1NEWPdS_S_jE10partialSum], %rd11;
$L__BB18_3:
	bar.sync 	0;
	cvta.to.global.u64 	%rd12, %rd10;
	mul.wide.u32 	%rd13, %r3, 8;
	add.s64 	%rd14, %rd12, %rd13;
	ld.global.f64 	%fd3, [%rd14];
	mad.lo.s32 	%r7, %r4, %r2, %r3;
	cvta.to.global.u64 	%rd15, %rd9;
	mul.wide.u32 	%rd16, %r7, 8;
	add.s64 	%rd17, %rd15, %rd16;
	ld.global.f64 	%fd4, [%rd17];
	mul.f64 	%fd1, %fd3, %fd4;
	ld.shared.u64 	%rd22, [_ZZ22eigenvalueEstimate1NEWPdS_S_jE10partialSum];
$L__BB18_4:
	mov.b64 	%fd5, %rd22;
	add.f64 	%fd6, %fd1, %fd5;
	mov.b64 	%rd18, %fd6;
	atom.relaxed.shared.cas.b64 	%rd3, [_ZZ22eigenvalueEstimate1NEWPdS_S_jE10partialSum], %rd22, %rd18;
	setp.ne.s64 	%p3, %rd22, %rd3;
	mov.u64 	%rd22, %rd3;
	@%p3 bra 	$L__BB18_4;
	setp.ne.s32 	%p4, %r1, 0;
	bar.sync 	0;
	@%p4 bra 	$L__BB18_8;
	cvta.to.global.u64 	%rd19, %rd8;
	mul.wide.u32 	%rd20, %r2, 8;
	add.s64 	%rd4, %rd19, %rd20;
	ld.shared.f64 	%fd2, [_ZZ22eigenvalueEstimate1NEWPdS_S_jE10partialSum];
	ld.global.u64 	%rd23, [%rd4];
$L__BB18_7:
	mov.b64 	%fd7, %rd23;
	add.f64 	%fd8, %fd2, %fd7;
	mov.b64 	%rd21, %fd8;
	atom.relaxed.global.cas.b64 	%rd7, [%rd4], %rd23, %rd21;
	setp.ne.s64 	%p5, %rd23, %rd7;
	mov.u64 	%rd23, %rd7;
	@%p5 bra 	$L__BB18_7;
$L__BB18_8:
	ret;

}
	// .globl	_Z22eigenvalueEstimate2NEWPdS_S_j
.visible .entry _Z22eigenvalueEstimate2NEWPdS_S_j(
	.param .u64 .ptr .align 1 _Z22eigenvalueEstimate2NEWPdS_S_j_param_0,
	.param .u64 .ptr .align 1 _Z22eigenvalueEstimate2NEWPdS_S_j_param_1,
	.param .u64 .ptr .align 1 _Z22eigenvalueEstimate2NEWPdS_S_j_param_2,
	.param .u32 _Z22eigenvalueEstimate2NEWPdS_S_j_param_3
)
{
	.reg .pred 	%p<6>;
	.reg .b32 	%r<6>;
	.reg .b64 	%rd<21>;
	.reg .b64 	%fd<9>;
	// demoted variable
	.shared .align 8 .f64 _ZZ22eigenvalueEstimate2NEWPdS_S_jE10partialSum;
	ld.param.u64 	%rd10, [_Z22eigenvalueEstimate2NEWPdS_S_j_param_0];
	ld.param.u64 	%rd8, [_Z22eigenvalueEstimate2NEWPdS_S_j_param_1];
	ld.param.u64 	%rd9, [_Z22eigenvalueEstimate2NEWPdS_S_j_param_2];
	ld.param.u32 	%r3, [_Z22eigenvalueEstimate2NEWPdS_S_j_param_3];
	cvta.to.global.u64 	%rd1, %rd10;
	mov.u32 	%r1, %tid.x;
	setp.ne.s32 	%p1, %r1, 0;
	@%p1 bra 	$L__BB19_2;
	mov.b64 	%rd11, 0;
	st.shared.u64 	[_ZZ22eigenvalueEstimate2NEWPdS_S_jE10partialSum], %rd11;
$L__BB19_2:
	bar.sync 	0;
	mov.u32 	%r4, %ntid.x;
	mov.u32 	%r5, %ctaid.x;
	mad.lo.s32 	%r2, %r5, %r4, %r1;
	setp.ge.u32 	%p2, %r2, %r3;
	@%p2 bra 	$L__BB19_8;
	cvta.to.global.u64 	%rd12, %rd8;
	mul.wide.u32 	%rd13, %r2, 8;
	add.s64 	%rd14, %rd12, %rd13;
	ld.global.f64 	%fd3, [%rd14];
	cvta.to.global.u64 	%rd15, %rd9;
	add.s64 	%rd16, %rd15, %rd13;
	ld.global.f64 	%fd4, [%rd16];
	mul.f64 	%fd1, %fd3, %fd4;
	ld.shared.u64 	%rd19, [_ZZ22eigenvalueEstimate2NEWPdS_S_jE10partialSum];
$L__BB19_4:
	mov.b64 	%fd5, %rd19;
	add.f64 	%fd6, %fd1, %fd5;
	mov.b64 	%rd17, %fd6;
	atom.relaxed.shared.cas.b64 	%rd4, [_ZZ22eigenvalueEstimate2NEWPdS_S_jE10partialSum], %rd19, %rd17;
	setp.ne.s64 	%p3, %rd19, %rd4;
	mov.u64 	%rd19, %rd4;
	@%p3 bra 	$L__BB19_4;
	setp.ne.s32 	%p4, %r1, 0;
	bar.sync 	0;
	@%p4 bra 	$L__BB19_8;
	ld.shared.f64 	%fd2, [_ZZ22eigenvalueEstimate2NEWPdS_S_jE10partialSum];
	ld.global.u64 	%rd20, [%rd1];
$L__BB19_7:
	mov.b64 	%fd7, %rd20;
	add.f64 	%fd8, %fd2, %fd7;
	mov.b64 	%rd18, %fd8;
	atom.relaxed.global.cas.b64 	%rd7, [%rd1], %rd20, %rd18;
	setp.ne.s64 	%p5, %rd20, %rd7;
	mov.u64 	%rd20, %rd7;
	@%p5 bra 	$L__BB19_7;
$L__BB19_8:
	ret;

}
	// .globl	_Z14vectorOrderNEWPdj
.visible .entry _Z14vectorOrderNEWPdj(
	.param .u64 .ptr .align 1 _Z14vectorOrderNEWPdj_param_0,
	.param .u32 _Z14vectorOrderNEWPdj_param_1
)
{
	.reg .pred 	%p<33>;
	.reg .b16 	%rs<10>;
	.reg .b32 	%r<44>;
	.reg .b64 	%rd<14>;
	.reg .b64 	%fd<35>;
	// demoted variable
	.shared .align 1 .u8 _ZZ14vectorOrderNEWPdjE11sorted_flag;
	ld.param.u64 	%rd7, [_Z14vectorOrderNEWPdj_param_0];
	ld.param.u32 	%r27, [_Z14vectorOrderNEWPdj_param_1];
	cvta.to.global.u64 	%rd1, %rd7;
	mov.u32 	%r1, %tid.x;
	mov.u32 	%r28, %ntid.x;
	add.s32 	%r29, %r27, -1;
	div.u32 	%r30, %r29, %r28;
	add.s32 	%r31, %r30, 1;
	and.b32  	%r32, %r31, -2147483647;
	setp.eq.s32 	%p1, %r32, 1;
	add.s32 	%r33, %r30, 2;
	selp.b32 	%r2, %r33, %r31, %p1;
	mul.lo.s32 	%r3, %r2, %r1;
	setp.ge.u32 	%p2, %r3, %r27;
	@%p2 bra 	$L__BB20_48;
	add.s32 	%r34, %r3, %r2;
	add.s32 	%r35, %r34, -1;
	setp.lt.u32 	%p3, %r35, %r27;
	selp.b32 	%r4, %r34, %r27, %p3;
	add.s32 	%r5, %r4, -1;
	mul.wide.s32 	%rd8, %r3, 8;
	add.s64 	%rd2, %rd1, %rd8;
	max.u32 	%r6, %r3, 1;
	sub.s32 	%r36, %r5, %r3;
	sub.s32 	%r37, %r4, %r3;
	add.s32 	%r7, %r37, -2;
	sub.s32 	%r38, %r4, %r6;
	sub.s32 	%r8, %r5, %r6;
	and.b32  	%r9, %r36, 3;
	add.s32 	%r10, %r3, 3;
	and.b32  	%r11, %r38, 3;
	mul.wide.s32 	%rd9, %r6, 8;
	add.s64 	%rd3, %rd1, %rd9;
	add.s32 	%r12, %r6, 1;
	add.s32 	%r13, %r6, 2;
	add.s32 	%r14, %r6, 3;
	neg.s32 	%r15, %r4;
	add.s64 	%rd4, %rd1, 16;
$L__BB20_2:
	setp.le.s32 	%p4, %r5, %r3;
	@%p4 bra 	$L__BB20_23;
	setp.eq.s32 	%p5, %r9, 0;
	mov.u32 	%r39, %r3;
	@%p5 bra 	$L__BB20_12;
	ld.global.f64 	%fd1, [%rd2];
	ld.global.f64 	%fd28, [%rd2+8];
	setp.leu.f64 	%p6, %fd28, %fd1;
	@%p6 bra 	$L__BB20_6;
	st.global.f64 	[%rd2], %fd28;
	st.global.f64 	[%rd2+8], %fd1;
	mov.f64 	%fd28, %fd1;
$L__BB20_6:
	add.s32 	%r39, %r3, 1;
	setp.eq.s32 	%p7, %r9, 1;
	@%p7 bra 	$L__BB20_12;
	ld.global.f64 	%fd29, [%rd2+16];
	setp.leu.f64 	%p8, %fd29, %fd28;
	@%p8 bra 	$L__BB20_9;
	st.global.f64 	[%rd2+8], %fd29;
	st.global.f64 	[%rd2+16], %fd28;
	mov.f64 	%fd29, %fd28;
$L__BB20_9:
	add.s32 	%r39, %r3, 2;
	setp.eq.s32 	%p9, %r9, 2;
	@%p9 bra 	$L__BB20_12;
	ld.global.f64 	%fd6, [%rd2+24];
	setp.leu.f64 	%p10, %fd6, %fd29;
	mov.u32 	%r39, %r10;
	@%p10 bra 	$L__BB20_12;
	st.global.f64 	[%rd2+16], %fd6;
	st.global.f64 	[%rd2+24], %fd29;
	mov.u32 	%r39, %r10;
$L__BB20_12:
	setp.lt.u32 	%p11, %r7, 3;
	@%p11 bra 	$L__BB20_23;
	mul.wide.s32 	%rd10, %r39, 8;
	add.s64 	%rd11, %rd1, %rd10;
	ld.global.f64 	%fd30, [%rd11];
	add.s32 	%r40, %r15, %r39;
$L__BB20_14:
	mul.wide.s32 	%rd12, %r39, 8;
	add.s64 	%rd5, %rd4, %rd12;
	ld.global.f64 	%fd31, [%rd5+-8];
	setp.leu.f64 	%p12, %fd31, %fd30;
	@%p12 bra 	$L__BB20_16;
	st.global.f64 	[%rd5+-16], %fd31;
	st.global.f64 	[%rd5+-8], %fd30;
	mov.f64 	%fd31, %fd30;
$L__BB20_16:
	ld.global.f64 	%fd32, [%rd5];
	setp.leu.f64 	%p13, %fd32, %fd31;
	@%p13 bra 	$L__BB20_18;
	st.global.f64 	[%rd5+-8], %fd32;
	st.global.f64 	[%rd5], %fd31;
	mov.f64 	%fd32, %fd31;
$L__BB20_18:
	ld.global.f64 	%fd33, [%rd5+8];
	setp.leu.f64 	%p14, %fd33, %fd32;
	@%p14 bra 	$L__BB20_20;
	st.global.f64 	[%rd5], %fd33;
	st.global.f64 	[%rd5+8], %fd32;
	mov.f64 	%fd33, %fd32;
$L__BB20_20:
	ld.global.f64 	%fd30, [%rd5+16];
	setp.leu.f64 	%p15, %fd30, %fd33;
	@%p15 bra 	$L__BB20_22;
	st.global.f64 	[%rd5+8], %fd30;
	st.global.f64 	[%rd5+16], %fd33;
	mov.f64 	%fd30, %fd33;
$L__BB20_22:
	add.s32 	%r40, %r40, 4;
	add.s32 	%r39, %r39, 4;
	setp.ne.s32 	%p16, %r40, -1;
	@%p16 bra 	$L__BB20_14;
$L__BB20_23:
	setp.eq.s32 	%p17, %r1, 0;
	bar.sync 	0;
	@%p17 bra 	$L__BB20_26;
	ld.global.f64 	%fd17, [%rd2+-8];
	ld.global.f64 	%fd18, [%rd2];
	setp.leu.f64 	%p18, %fd18, %fd17;
	@%p18 bra 	$L__BB20_27;
	st.global.f64 	[%rd2+-8], %fd18;
	st.global.f64 	[%rd2], %fd17;
	bra.uni 	$L__BB20_27;
$L__BB20_26:
	mov.b16 	%rs1, 1;
	st.shared.u8 	[_ZZ14vectorOrderNEWPdjE11sorted_flag], %rs1;
$L__BB20_27:
	setp.le.s32 	%p19, %r4, %r6;
	bar.sync 	0;
	@%p19 bra 	$L__BB20_47;
	setp.eq.s32 	%p20, %r11, 0;
	mov.u32 	%r42, %r6;
	@%p20 bra 	$L__BB20_37;
	ld.global.f64 	%fd24, [%rd3+-8];
	ld.global.f64 	%fd19, [%rd3];
	setp.gt.f64 	%p21, %fd24, %fd19;
	@%p21 bra 	$L__BB20_31;
	mov.b16 	%rs2, 0;
	st.shared.u8 	[_ZZ14vectorOrderNEWPdjE11sorted_flag], %rs2;
$L__BB20_31:
	setp.eq.s32 	%p22, %r11, 1;
	mov.u32 	%r42, %r12;
	@%p22 bra 	$L__BB20_37;
	ld.global.f64 	%fd20, [%rd3+8];
	setp.gt.f64 	%p23, %fd19, %fd20;
	@%p23 bra 	$L__BB20_34;
	mov.b16 	%rs3, 0;
	st.shared.u8 	[_ZZ14vectorOrderNEWPdjE11sorted_flag], %rs3;
$L__BB20_34:
	setp.eq.s32 	%p24, %r11, 2;
	mov.u32 	%r42, %r13;
	@%p24 bra 	$L__BB20_37;
	ld.global.f64 	%fd25, [%rd3+16];
	setp.gt.f64 	%p25, %fd20, %fd25;
	mov.u32 	%r42, %r14;
	@%p25 bra 	$L__BB20_37;
	mov.b16 	%rs4, 0;
	st.shared.u8 	[_ZZ14vectorOrderNEWPdjE11sorted_flag], %rs4;
	mov.u32 	%r42, %r14;
$L__BB20_37:
	setp.lt.u32 	%p26, %r8, 3;
	@%p26 bra 	$L__BB20_47;
$L__BB20_38:
	mul.wide.s32 	%rd13, %r42, 8;
	add.s64 	%rd6, %rd1, %rd13;
	ld.global.f64 	%fd26, [%rd6+-8];
	ld.global.f64 	%fd21, [%rd6];
	setp.gt.f64 	%p27, %fd26, %fd21;
	@%p27 bra 	$L__BB20_40;
	mov.b16 	%rs5, 0;
	st.shared.u8 	[_ZZ14vectorOrderNEWPdjE11sorted_flag], %rs5;
$L__BB20_40:
	ld.global.f64 	%fd22, [%rd6+8];
	setp.gt.f64 	%p28, %fd21, %fd22;
	@%p28 bra 	$L__BB20_42;
	mov.b16 	%rs6, 0;
	st.shared.u8 	[_ZZ14vectorOrderNEWPdjE11sorted_flag], %rs6;
$L__BB20_42:
	ld.global.f64 	%fd23, [%rd6+16];
	setp.gt.f64 	%p29, %fd22, %fd23;
	@%p29 bra 	$L__BB20_44;
	mov.b16 	%rs7, 0;
	st.shared.u8 	[_ZZ14vectorOrderNEWPdjE11sorted_flag], %rs7;
$L__BB20_44:
	ld.global.f64 	%fd27, [%rd6+24];
	setp.gt.f64 	%p30, %fd23, %fd27;
	@%p30 bra 	$L__BB20_46;
	mov.b16 	%rs8, 0;
	st.shared.u8 	[_ZZ14vectorOrderNEWPdjE11sorted_flag], %rs8;
$L__BB20_46:
	add.s32 	%r42, %r42, 4;
	setp.ne.s32 	%p31, %r42, %r4;
	@%p31 bra 	$L__BB20_38;
$L__BB20_47:
	bar.sync 	0;
	ld.shared.u8 	%rs9, [_ZZ14vectorOrderNEWPdjE11sorted_flag];
	setp.eq.s16 	%p32, %rs9, 0;
	@%p32 bra 	$L__BB20_2;
$L__BB20_48:
	ret;

}
	// .globl	_Z12vectorSumNEWPdS_j
.visible .entry _Z12vectorSumNEWPdS_j(
	.param .u64 .ptr .align 1 _Z12vectorSumNEWPdS_j_param_0,
	.param .u64 .ptr .align 1 _Z12vectorSumNEWPdS_j_param_1,
	.param .u32 _Z12vectorSumNEWPdS_j_param_2
)
{
	.reg .pred 	%p<10>;
	.reg .b32 	%r<29>;
	.reg .b64 	%rd<25>;
	.reg .b64 	%fd<27>;
	// demoted variable
	.shared .align 8 .f64 _ZZ12vectorSumNEWPdS_jE3sum;
	ld.param.u64 	%rd10, [_Z12vectorSumNEWPdS_j_param_0];
	ld.param.u64 	%rd9, [_Z12vectorSumNEWPdS_j_param_1];
	ld.param.u32 	%r12, [_Z12vectorSumNEWPdS_j_param_2];
	cvta.to.global.u64 	%rd1, %rd10;
	mov.u32 	%r1, %tid.x;
	mov.u32 	%r2, %ntid.x;
	setp.ge.u32 	%p1, %r1, %r12;
	@%p1 bra 	$L__BB21_12;
	setp.ne.s32 	%p2, %r1, 0;
	@%p2 bra 	$L__BB21_3;
	mov.b64 	%rd11, 0;
	st.shared.u64 	[_ZZ12vectorSumNEWPdS_jE3sum], %rd11;
$L__BB21_3:
	add.s32 	%r13, %r1, %r2;
	max.u32 	%r14, %r12, %r13;
	setp.lt.u32 	%p3, %r13, %r12;
	selp.u32 	%r15, 1, 0, %p3;
	add.s32 	%r16, %r13, %r15;
	sub.s32 	%r17, %r14, %r16;
	div.u32 	%r18, %r17, %r2;
	add.s32 	%r3, %r18, %r15;
	and.b32  	%r19, %r3, 3;
	setp.eq.s32 	%p4, %r19, 3;
	mov.f64 	%fd26, 0d0000000000000000;
	mov.u32 	%r27, %r1;
	@%p4 bra 	$L__BB21_6;
	mul.wide.u32 	%rd12, %r1, 8;
	add.s64 	%rd23, %rd1, %rd12;
	mul.wide.u32 	%rd3, %r2, 8;
	add.s32 	%r20, %r3, 1;
	and.b32  	%r21, %r20, 3;
	neg.s32 	%r25, %r21;
	mov.f64 	%fd26, 0d0000000000000000;
	mov.u32 	%r27, %r1;
$L__BB21_5:
	.pragma "nounroll";
	ld.global.f64 	%fd11, [%rd23];
	add.f64 	%fd26, %fd26, %fd11;
	add.s32 	%r27, %r27, %r2;
	add.s64 	%rd23, %rd23, %rd3;
	add.s32 	%r25, %r25, 1;
	setp.ne.s32 	%p5, %r25, 0;
	@%p5 bra 	$L__BB21_5;
$L__BB21_6:
	setp.lt.u32 	%p6, %r3, 3;
	@%p6 bra 	$L__BB21_8;
$L__BB21_7:
	mul.wide.u32 	%rd13, %r27, 8;
	add.s64 	%rd14, %rd1, %rd13;
	ld.global.f64 	%fd12, [%rd14];
	add.f64 	%fd13, %fd26, %fd12;
	add.s32 	%r22, %r27, %r2;
	mul.wide.u32 	%rd15, %r22, 8;
	add.s64 	%rd16, %rd1, %rd15;
	ld.global.f64 	%fd14, [%rd16];
	add.f64 	%fd15, %fd13, %fd14;
	add.s32 	%r23, %r22, %r2;
	mul.wide.u32 	%rd17, %r23, 8;
	add.s64 	%rd18, %rd1, %rd17;
	ld.global.f64 	%fd16, [%rd18];
	add.f64 	%fd17, %fd15, %fd16;
	add.s32 	%r24, %r23, %r2;
	mul.wide.u32 	%rd19, %r24, 8;
	add.s64 	%rd20, %rd1, %rd19;
	ld.global.f64 	%fd18, [%rd20];
	add.f64 	%fd26, %fd17, %fd18;
	add.s32 	%r27, %r24, %r2;
	setp.lt.u32 	%p7, %r27, %r12;
	@%p7 bra 	$L__BB21_7;
$L__BB21_8:
	bar.sync 	0;
	ld.shared.u64 	%rd24, [_ZZ12vectorSumNEWPdS_jE3sum];
$L__BB21_9:
	mov.b64 	%fd19, %rd24;
	add.f64 	%fd20, %fd26, %fd19;
	mov.b64 	%rd21, %fd20;
	atom.relaxed.shared.cas.b64 	%rd8, [_ZZ12vectorSumNEWPdS_jE3sum], %rd24, %rd21;
	setp.ne.s64 	%p8, %rd24, %rd8;
	mov.u64 	%rd24, %rd8;
	@%p8 bra 	$L__BB21_9;
	setp.ne.s32 	%p9, %r1, 0;
	bar.sync 	0;
	@%p9 bra 	$L__BB21_12;
	ld.shared.f64 	%fd21, [_ZZ12vectorSumNEWPdS_jE3sum];
	cvta.to.global.u64 	%rd22, %rd9;
	st.global.f64 	[%rd22], %fd21;
$L__BB21_12:
	ret;

}


// ===== COMPILED SASS (sm_100) =====

	.target	sm_100

	.elftype	@"ET_EXEC"


//--------------------- .note.nv.tkinfo           --------------------------
	.section	.note.nv.tkinfo,"",@"SHT_NOTE"
	.sectionflags	@"SHF_NOTE_NV_TKINFO"
	.tkinfo
        /*0018*/ 	.word	0x00000002
        /*0030*/ 	.string	""
        /*0030*/ 	.string	"ptxas"
        /*0030*/ 	.string	"Cuda compilation tools, release 13.0, V13.0.88"
        /*0030*/ 	.string	"Build cuda_13.0.r13.0/compiler.36424714_0"
        /*0030*/ 	.string	"-arch sm_100 -m 64 "



//--------------------- .note.nv.cuinfo           --------------------------
	.section	.note.nv.cuinfo,"",@"SHT_NOTE"
	.sectionflags	@"SHF_NOTE_NV_CUINFO"
        /*0018*/ 	.short	0x0002
        /*001a*/ 	.short	0x0064
        /*001c*/ 	.short	0x0082
	.zero		2


//--------------------- .nv.info                  --------------------------
	.section	.nv.info,"",@"SHT_CUDA_INFO"
	.align	4


	//----- nvinfo : EIATTR_REGCOUNT
	.align		4
        /*0000*/ 	.byte	0x04, 0x2f
        /*0002*/ 	.short	(.L_1 - .L_0)
	.align		4
.L_0:
        /*0004*/ 	.word	index@(_Z10vector_addPdS_S_i)
        /*0008*/ 	.word	0x0000000e


	//----- nvinfo : EIATTR_FRAME_SIZE
	.align		4
.L_1:
        /*000c*/ 	.byte	0x04, 0x11
        /*000e*/ 	.short	(.L_3 - .L_2)
	.align		4
.L_2:
        /*0010*/ 	.word	index@(_Z10vector_addPdS_S_i)
        /*0014*/ 	.word	0x00000000


	//----- nvinfo : EIATTR_REGCOUNT
	.align		4
.L_3:
        /*0018*/ 	.byte	0x04, 0x2f
        /*001a*/ 	.short	(.L_5 - .L_4)
	.align		4
.L_4:
        /*001c*/ 	.word	index@(_Z13matrixMeanMaxPdiiS_S_)
        /*0020*/ 	.word	0x0000001b


	//----- nvinfo : EIATTR_FRAME_SIZE
	.align		4
.L_5:
        /*0024*/ 	.byte	0x04, 0x11
        /*0026*/ 	.short	(.L_7 - .L_6)
	.align		4
.L_6:
        /*0028*/ 	.word	index@($__internal_10_$__cuda_sm20_div_rn_f64_full)
        /*002c*/ 	.word	0x00000000


	//----- nvinfo : EIATTR_FRAME_SIZE
	.align		4
.L_7:
        /*0030*/ 	.byte	0x04, 0x11
        /*0032*/ 	.short	(.L_9 - .L_8)
	.align		4
.L_8:
        /*0034*/ 	.word	index@(_Z13matrixMeanMaxPdiiS_S_)
        /*0038*/ 	.word	0x00000000


	//----- nvinfo : EIATTR_REGCOUNT
	.align		4
.L_9:
        /*003c*/ 	.byte	0x04, 0x2f
        /*003e*/ 	.short	(.L_11 - .L_10)
	.align		4
.L_10:
        /*0040*/ 	.word	index@(_Z18matrixSelfMulNaivePdS_ii)
        /*0044*/ 	.word	0x00000020


	//----- nvinfo : EIATTR_FRAME_SIZE
	.align		4
.L_11:
        /*0048*/ 	.byte	0x04, 0x11
        /*004a*/ 	.short	(.L_13 - .L_12)
	.align		4
.L_12:
        /*004c*/ 	.word	index@(_Z18matrixSelfMulNaivePdS_ii)
        /*0050*/ 	.word	0x00000000


	//----- nvinfo : EIATTR_REGCOUNT
	.align		4
.L_13:
        /*0054*/ 	.byte	0x04, 0x2f
        /*0056*/ 	.short	(.L_15 - .L_14)
	.align		4
.L_14:
        /*0058*/ 	.word	index@(_Z16matrix_multiply2PdS_S_j)
        /*005c*/ 	.word	0x00000020


	//----- nvinfo : EIATTR_FRAME_SIZE
	.align		4
.L_15:
        /*0060*/ 	.byte	0x04, 0x11
        /*0062*/ 	.short	(.L_17 - .L_16)
	.align		4
.L_16:
        /*0064*/ 	.word	index@(_Z16matrix_multiply2PdS_S_j)
        /*0068*/ 	.word	0x00000000


	//----- nvinfo : EIATTR_REGCOUNT
	.align		4
.L_17:
        /*006c*/ 	.byte	0x04, 0x2f
        /*006e*/ 	.short	(.L_19 - .L_18)
	.align		4
.L_18:
        /*0070*/ 	.word	index@(_Z15matrix_multiplyPdS_S_i)
        /*0074*/ 	.word	0x0000001a


	//----- nvinfo : EIATTR_FRAME_SIZE
	.align		4
.L_19:
        /*0078*/ 	.byte	0x04, 0x11
        /*007a*/ 	.short	(.L_21 - .L_20)
	.align		4
.L_20:
        /*007c*/ 	.word	index@(_Z15matrix_multiplyPdS_S_i)
        /*0080*/ 	.word	0x00000000


	//----- nvinfo : EIATTR_REGCOUNT
	.align		4
.L_21:
        /*0084*/ 	.byte	0x04, 0x2f
        /*0086*/ 	.short	(.L_23 - .L_22)
	.align		4
.L_22:
        /*0088*/ 	.word	index@(_Z15matrixNormalizePdS_iiS_S_)
        /*008c*/ 	.word	0x00000019


	//----- nvinfo : EIATTR_FRAME_SIZE
	.align		4
.L_23:
        /*0090*/ 	.byte	0x04, 0x11
        /*0092*/ 	.short	(.L_25 - .L_24)
	.align		4
.L_24:
        /*0094*/ 	.word	index@($__internal_9_$__cuda_sm20_div_rn_f64_full)
        /*0098*/ 	.word	0x00000000


	//----- nvinfo : EIATTR_FRAME_SIZE
	.align		4
.L_25:
        /*009c*/ 	.byte	0x04, 0x11
        /*009e*/ 	.short	(.L_27 - .L_26)
	.align		4
.L_26:
        /*00a0*/ 	.word	index@(_Z15matrixNormalizePdS_iiS_S_)
        /*00a4*/ 	.word	0x00000000


	//----- nvinfo : EIATTR_REGCOUNT
	.align		4
.L_27:
        /*00a8*/ 	.byte	0x04, 0x2f
        /*00aa*/ 	.short	(.L_29 - .L_28)
	.align		4
.L_28:
        /*00ac*/ 	.word	index@(_Z19eigenvalueEstimate1PdS_S_j)
        /*00b0*/ 	.word	0x0000000e


	//----- nvinfo : EIATTR_FRAME_SIZE
	.align		4
.L_29:
        /*00b4*/ 	.byte	0x04, 0x11
        /*00b6*/ 	.short	(.L_31 - .L_30)
	.align		4
.L_30:
        /*00b8*/ 	.word	index@(_Z19eigenvalueEstimate1PdS_S_j)
        /*00bc*/ 	.word	0x00000000


	//----- nvinfo : EIATTR_REGCOUNT
	.align		4
.L_31:
        /*00c0*/ 	.byte	0x04, 0x2f
        /*00c2*/ 	.short	(.L_33 - .L_32)
	.align		4
.L_32:
        /*00c4*/ 	.word	index@(_Z19eigenvalueEstimate2PdS_S_j)
        /*00c8*/ 	.word	0x0000000e


	//----- nvinfo : EIATTR_FRAME_SIZE
	.align		4
.L_33:
        /*00cc*/ 	.byte	0x04, 0x11
        /*00ce*/ 	.short	(.L_35 - .L_34)
	.align		4
.L_34:
        /*00d0*/ 	.word	index@(_Z19eigenvalueEstimate2PdS_S_j)
        /*00d4*/ 	.word	0x00000000


	//----- nvinfo : EIATTR_REGCOUNT
	.align		4
.L_35:
        /*00d8*/ 	.byte	0x04, 0x2f
        /*00da*/ 	.short	(.L_37 - .L_36)
	.align		4
.L_36:
        /*00dc*/ 	.word	index@(_Z11vectorOrderPdj)
        /*00e0*/ 	.word	0x00000020


	//----- nvinfo : EIATTR_FRAME_SIZE
	.align		4
.L_37:
        /*00e4*/ 	.byte	0x04, 0x11
        /*00e6*/ 	.short	(.L_39 - .L_38)
	.align		4
.L_38:
        /*00e8*/ 	.word	index@(_Z11vectorOrderPdj)
        /*00ec*/ 	.word	0x00000000


	//----- nvinfo : EIATTR_REGCOUNT
	.align		4
.L_39:
        /*00f0*/ 	.byte	0x04, 0x2f
        /*00f2*/ 	.short	(.L_41 - .L_40)
	.align		4
.L_40:
        /*00f4*/ 	.word	index@(_Z9vectorSumPdS_j)
        /*00f8*/ 	.word	0x00000014


	//----- nvinfo : EIATTR_FRAME_SIZE
	.align		4
.L_41:
        /*00fc*/ 	.byte	0x04, 0x11
        /*00fe*/ 	.short	(.L_43 - .L_42)
	.align		4
.L_42:
        /*0100*/ 	.word	index@(_Z9vectorSumPdS_j)
        /*0104*/ 	.word	0x00000000


	//----- nvinfo : EIATTR_REGCOUNT
	.align		4
.L_43:
        /*0108*/ 	.byte	0x04, 0x2f
        /*010a*/ 	.short	(.L_45 - .L_44)
	.align		4
.L_44:
        /*010c*/ 	.word	index@(_Z12jacobiFindRSPdiP16jacobiParameters)
        /*0110*/ 	.word	0x0000001c


	//----- nvinfo : EIATTR_FRAME_SIZE
	.align		4
.L_45:
        /*0114*/ 	.byte	0x04, 0x11
        /*0116*/ 	.short	(.L_47 - .L_46)
	.align		4
.L_46:
        /*0118*/ 	.word	index@($__internal_8_$__cuda_sm20_div_rn_f64_full)
        /*011c*/ 	.word	0x00000000


	//----- nvinfo : EIATTR_FRAME_SIZE
	.align		4
.L_47:
        /*0120*/ 	.byte	0x04, 0x11
        /*0122*/ 	.short	(.L_49 - .L_48)
	.align		4
.L_48:
        /*0124*/ 	.word	index@(_Z12jacobiFindRSPdiP16jacobiParameters)
        /*0128*/ 	.word	0x00000000


	//----- nvinfo : EIATTR_REGCOUNT
	.align		4
.L_49:
        /*012c*/ 	.byte	0x04, 0x2f
        /*012e*/ 	.short	(.L_51 - .L_50)
	.align		4
.L_50:
        /*0130*/ 	.word	index@(_Z13jacobiFindMaxPdiP16jacobiParameters)
        /*0134*/ 	.word	0x0000000c


	//----- nvinfo : EIATTR_FRAME_SIZE
	.align		4
.L_51:
        /*0138*/ 	.byte	0x04, 0x11
        /*013a*/ 	.short	(.L_53 - .L_52)
	.align		4
.L_52:
        /*013c*/ 	.word	index@(_Z13jacobiFindMaxPdiP16jacobiParameters)
        /*0140*/ 	.word	0x00000000


	//----- nvinfo : EIATTR_REGCOUNT
	.align		4
.L_53:
        /*0144*/ 	.byte	0x04, 0x2f
        /*0146*/ 	.short	(.L_55 - .L_54)
	.align		4
.L_54:
        /*0148*/ 	.word	index@(_Z15jacobiIterationPdiP16jacobiParameters)
        /*014c*/ 	.word	0x00000019


	//----- nvinfo : EIATTR_FRAME_SIZE
	.align		4
.L_55:
        /*0150*/ 	.byte	0x04, 0x11
        /*0152*/ 	.short	(.L_57 - .L_56)
	.align		4
.L_56:
        /*0154*/ 	.word	index@($__internal_7_$__cuda_sm20_dsqrt_rn_f64_mediumpath_v1)
        /*0158*/ 	.word	0x00000000


	//----- nvinfo : EIATTR_FRAME_SIZE
	.align		4
.L_57:
        /*015c*/ 	.byte	0x04, 0x11
        /*015e*/ 	.short	(.L_59 - .L_58)
	.align		4
.L_58:
        /*0160*/ 	.word	index@($__internal_6_$__cuda_sm20_div_rn_f64_full)
        /*0164*/ 	.word	0x00000000


	//----- nvinfo : EIATTR_FRAME_SIZE
	.align		4
.L_59:
        /*0168*/ 	.byte	0x04, 0x11
        /*016a*/ 	.short	(.L_61 - .L_60)
	.align		4
.L_60:
        /*016c*/ 	.word	index@($__internal_5_$__cuda_sm20_dblrcp_rn_slowpath_v3)
        /*0170*/ 	.word	0x00000000


	//----- nvinfo : EIATTR_FRAME_SIZE
	.align		4
.L_61:
        /*0174*/ 	.byte	0x04, 0x11
        /*0176*/ 	.short	(.L_63 - .L_62)
	.align		4
.L_62:
        /*0178*/ 	.word	index@(_Z15jacobiIterationPdiP16jacobiParameters)
        /*017c*/ 	.word	0x00000000


	//----- nvinfo : EIATTR_REGCOUNT
	.align		4
.L_63:
        /*0180*/ 	.byte	0x04, 0x2f
        /*0182*/ 	.short	(.L_65 - .L_64)
	.align		4
.L_64:
        /*0184*/ 	.word	index@(_Z18matrixMCalculationPddi)
        /*0188*/ 	.word	0x0000000a


	//----- nvinfo : EIATTR_FRAME_SIZE
	.align		4
.L_65:
        /*018c*/ 	.byte	0x04, 0x11
        /*018e*/ 	.short	(.L_67 - .L_66)
	.align		4
.L_66:
        /*0190*/ 	.word	index@(_Z18matrixMCalculationPddi)
        /*0194*/ 	.word	0x00000000


	//----- nvinfo : EIATTR_REGCOUNT
	.align		4
.L_67:
        /*0198*/ 	.byte	0x04, 0x2f
        /*019a*/ 	.short	(.L_69 - .L_68)
	.align		4
.L_68:
        /*019c*/ 	.word	index@(_Z9transposePdS_j)
        /*01a0*/ 	.word	0x0000000a


	//----- nvinfo : EIATTR_FRAME_SIZE
	.align		4
.L_69:
        /*01a4*/ 	.byte	0x04, 0x11
        /*01a6*/ 	.short	(.L_71 - .L_70)
	.align		4
.L_70:
        /*01a8*/ 	.word	index@(_Z9transposePdS_j)
        /*01ac*/ 	.word	0x00000000


	//----- nvinfo : EIATTR_REGCOUNT
	.align		4
.L_71:
        /*01b0*/ 	.byte	0x04, 0x2f
        /*01b2*/ 	.short	(.L_73 - .L_72)
	.align		4
.L_72:
        /*01b4*/ 	.word	index@(_Z25choleskyMatrixCalculationPdS_j)
        /*01b8*/ 	.word	0x00000028


	//----- nvinfo : EIATTR_FRAME_SIZE
	.align		4
.L_73:
        /*01bc*/ 	.byte	0x04, 0x11
        /*01be*/ 	.short	(.L_75 - .L_74)
	.align		4
.L_74:
        /*01c0*/ 	.word	index@($__internal_4_$__cuda_sm20_dsqrt_rn_f64_mediumpath_v1)
        /*01c4*/ 	.word	0x00000000


	//----- nvinfo : EIATTR_FRAME_SIZE
	.align		4
.L_75:
        /*01c8*/ 	.byte	0x04, 0x11
        /*01ca*/ 	.short	(.L_77 - .L_76)
	.align		4
.L_76:
        /*01cc*/ 	.word	index@($__internal_3_$__cuda_sm20_div_rn_f64_full)
        /*01d0*/ 	.word	0x00000000


	//----- nvinfo : EIATTR_FRAME_SIZE
	.align		4
.L_77:
        /*01d4*/ 	.byte	0x04, 0x11
        /*01d6*/ 	.short	(.L_79 - .L_78)
	.align		4
.L_78:
        /*01d8*/ 	.word	index@(_Z25choleskyMatrixCalculationPdS_j)
        /*01dc*/ 	.word	0x00000000


	//----- nvinfo : EIATTR_REGCOUNT
	.align		4
.L_79:
        /*01e0*/ 	.byte	0x04, 0x2f
        /*01e2*/ 	.short	(.L_81 - .L_80)
	.align		4
.L_80:
        /*01e4*/ 	.word	index@(_Z15inverseCholeskyPdS_j)
        /*01e8*/ 	.word	0x00000028


	//----- nvinfo : EIATTR_FRAME_SIZE
	.align		4
.L_81:
        /*01ec*/ 	.byte	0x04, 0x11
        /*01ee*/ 	.short	(.L_83 - .L_82)
	.align		4
.L_82:
        /*01f0*/ 	.word	index@($__internal_2_$__cuda_sm20_dblrcp_rn_slowpath_v3)
        /*01f4*/ 	.word	0x00000000


	//----- nvinfo : EIATTR_FRAME_SIZE
	.align		4
.L_83:
        /*01f8*/ 	.byte	0x04, 0x11
        /*01fa*/ 	.short	(.L_85 - .L_84)
	.align		4
.L_84:
        /*01fc*/ 	.word	index@(_Z15inverseCholeskyPdS_j)
        /*0200*/ 	.word	0x00000000


	//----- nvinfo : EIATTR_REGCOUNT
	.align		4
.L_85:
        /*0204*/ 	.byte	0x04, 0x2f
        /*0206*/ 	.short	(.L_87 - .L_86)
	.align		4
.L_86:
        /*0208*/ 	.word	index@(_Z18normalizeVectorNEWPdj)
        /*020c*/ 	.word	0x00000020


	//----- nvinfo : EIATTR_FRAME_SIZE
	.align		4
.L_87:
        /*0210*/ 	.byte	0x04, 0x11
        /*0212*/ 	.short	(.L_89 - .L_88)
	.align		4
.L_88:
        /*0214*/ 	.word	index@($__internal_1_$__cuda_sm20_dsqrt_rn_f64_mediumpath_v1)
        /*0218*/ 	.word	0x00000000


	//----- nvinfo : EIATTR_FRAME_SIZE
	.align		4
.L_89:
        /*021c*/ 	.byte	0x04, 0x11
        /*021e*/ 	.short	(.L_91 - .L_90)
	.align		4
.L_90:
        /*0220*/ 	.word	index@($__internal_0_$__cuda_sm20_div_rn_f64_full)
        /*0224*/ 	.word	0x00000000


	//----- nvinfo : EIATTR_FRAME_SIZE
	.align		4
.L_91:
        /*0228*/ 	.byte	0x04, 0x11
        /*022a*/ 	.short	(.L_93 - .L_92)
	.align		4
.L_92:
        /*022c*/ 	.word	index@(_Z18normalizeVectorNEWPdj)
        /*0230*/ 	.word	0x00000000


	//----- nvinfo : EIATTR_REGCOUNT
	.align		4
.L_93:
        /*0234*/ 	.byte	0x04, 0x2f
        /*0236*/ 	.short	(.L_95 - .L_94)
	.align		4
.L_94:
        /*0238*/ 	.word	index@(_Z22eigenvalueEstimate1NEWPdS_S_j)
        /*023c*/ 	.word	0x0000000e


	//----- nvinfo : EIATTR_FRAME_SIZE
	.align		4
.L_95:
        /*0240*/ 	.byte	0x04, 0x11
        /*0242*/ 	.short	(.L_97 - .L_96)
	.align		4
.L_96:
        /*0244*/ 	.word	index@(_Z22eigenvalueEstimate1NEWPdS_S_j)
        /*0248*/ 	.word	0x00000000


	//----- nvinfo : EIATTR_REGCOUNT
	.align		4
.L_97:
        /*024c*/ 	.byte	0x04, 0x2f
        /*024e*/ 	.short	(.L_99 - .L_98)
	.align		4
.L_98:
        /*0250*/ 	.word	index@(_Z22eigenvalueEstimate2NEWPdS_S_j)
        /*0254*/ 	.word	0x0000000e


	//----- nvinfo : EIATTR_FRAME_SIZE
	.align		4
.L_99:
        /*0258*/ 	.byte	0x04, 0x11
        /*025a*/ 	.short	(.L_101 - .L_100)
	.align		4
.L_100:
        /*025c*/ 	.word	index@(_Z22eigenvalueEstimate2NEWPdS_S_j)
        /*0260*/ 	.word	0x00000000


	//----- nvinfo : EIATTR_REGCOUNT
	.align		4
.L_101:
        /*0264*/ 	.byte	0x04, 0x2f
        /*0266*/ 	.short	(.L_103 - .L_102)
	.align		4
.L_102:
        /*0268*/ 	.word	index@(_Z14vectorOrderNEWPdj)
        /*026c*/ 	.word	0x00000020


	//----- nvinfo : EIATTR_FRAME_SIZE
	.align		4
.L_103:
        /*0270*/ 	.byte	0x04, 0x11
        /*0272*/ 	.short	(.L_105 - .L_104)
	.align		4
.L_104:
        /*0274*/ 	.word	index@(_Z14vectorOrderNEWPdj)
        /*0278*/ 	.word	0x00000000


	//----- nvinfo : EIATTR_REGCOUNT
	.align		4
.L_105:
        /*027c*/ 	.byte	0x04, 0x2f
        /*027e*/ 	.short	(.L_107 - .L_106)
	.align		4
.L_106:
        /*0280*/ 	.word	index@(_Z12vectorSumNEWPdS_j)
        /*0284*/ 	.word	0x00000014


	//----- nvinfo : EIATTR_FRAME_SIZE
	.align		4
.L_107:
        /*0288*/ 	.byte	0x04, 0x11
        /*028a*/ 	.short	(.L_109 - .L_108)
	.align		4
.L_108:
        /*028c*/ 	.word	index@(_Z12vectorSumNEWPdS_j)
        /*0290*/ 	.word	0x00000000


	//----- nvinfo : EIATTR_MIN_STACK_SIZE
	.align		4
.L_109:
        /*0294*/ 	.byte	0x04, 0x12
        /*0296*/ 	.short	(.L_111 - .L_110)
	.align		4
.L_110:
        /*0298*/ 	.word	index@(_Z12vectorSumNEWPdS_j)
        /*029c*/ 	.word	0x00000000


	//----- nvinfo : EIATTR_MIN_STACK_SIZE
	.align		4
.L_111:
        /*02a0*/ 	.byte	0x04, 0x12
        /*02a2*/ 	.short	(.L_113 - .L_112)
	.align		4
.L_112:
        /*02a4*/ 	.word	index@(_Z14vectorOrderNEWPdj)
        /*02a8*/ 	.word	0x00000000


	//----- nvinfo : EIATTR_MIN_STACK_SIZE
	.align		4
.L_113:
        /*02ac*/ 	.byte	0x04, 0x12
        /*02ae*/ 	.short	(.L_115 - .L_114)
	.align		4
.L_114:
        /*02b0*/ 	.word	index@(_Z22eigenvalueEstimate2NEWPdS_S_j)
        /*02b4*/ 	.word	0x00000000


	//----- nvinfo : EIATTR_MIN_STACK_SIZE
	.align		4
.L_115:
        /*02b8*/ 	.byte	0x04, 0x12
        /*02ba*/ 	.short	(.L_117 - .L_116)
	.align		4
.L_116:
        /*02bc*/ 	.word	index@(_Z22eigenvalueEstimate1NEWPdS_S_j)
        /*02c0*/ 	.word	0x00000000


	//----- nvinfo : EIATTR_MIN_STACK_SIZE
	.align		4
.L_117:
        /*02c4*/ 	.byte	0x04, 0x12
        /*02c6*/ 	.short	(.L_119 - .L_118)
	.align		4
.L_118:
        /*02c8*/ 	.word	index@(_Z18normalizeVectorNEWPdj)
        /*02cc*/ 	.word	0x00000000


	//----- nvinfo : EIATTR_MIN_STACK_SIZE
	.align		4
.L_119:
        /*02d0*/ 	.byte	0x04, 0x12
        /*02d2*/ 	.short	(.L_121 - .L_120)
	.align		4
.L_120:
        /*02d4*/ 	.word	index@(_Z15inverseCholeskyPdS_j)
        /*02d8*/ 	.word	0x00000000


	//----- nvinfo : EIATTR_MIN_STACK_SIZE
	.align		4
.L_121:
        /*02dc*/ 	.byte	0x04, 0x12
        /*02de*/ 	.short	(.L_123 - .L_122)
	.align		4
.L_122:
        /*02e0*/ 	.word	index@(_Z25choleskyMatrixCalculationPdS_j)
        /*02e4*/ 	.word	0x00000000


	//----- nvinfo : EIATTR_MIN_STACK_SIZE
	.align		4
.L_123:
        /*02e8*/ 	.byte	0x04, 0x12
        /*02ea*/ 	.short	(.L_125 - .L_124)
	.align		4
.L_124:
        /*02ec*/ 	.word	index@(_Z9transposePdS_j)
        /*02f0*/ 	.word	0x00000000


	//----- nvinfo : EIATTR_MIN_STACK_SIZE
	.align		4
.L_125:
        /*02f4*/ 	.byte	0x04, 0x12
        /*02f6*/ 	.short	(.L_127 - .L_126)
	.align		4
.L_126:
        /*02f8*/ 	.word	index@(_Z18matrixMCalculationPddi)
        /*02fc*/ 	.word	0x00000000


	//----- nvinfo : EIATTR_MIN_STACK_SIZE
	.align		4
.L_127:
        /*0300*/ 	.byte	0x04, 0x12
        /*0302*/ 	.short	(.L_129 - .L_128)
	.align		4
.L_128:
        /*0304*/ 	.word	index@(_Z15jacobiIterationPdiP16jacobiParameters)
        /*0308*/ 	.word	0x00000000


	//----- nvinfo : EIATTR_MIN_STACK_SIZE
	.align		4
.L_129:
        /*030c*/ 	.byte	0x04, 0x12
        /*030e*/ 	.short	(.L_131 - .L_130)
	.align		4
.L_130:
        /*0310*/ 	.word	index@(_Z13jacobiFindMaxPdiP16jacobiParameters)
        /*0314*/ 	.word	0x00000000


	//----- nvinfo : EIATTR_MIN_STACK_SIZE
	.align		4
.L_131:
        /*0318*/ 	.byte	0x04, 0x12
        /*031a*/ 	.short	(.L_133 - .L_132)
	.align		4
.L_132:
        /*031c*/ 	.word	index@(_Z12jacobiFindRSPdiP16jacobiParameters)
        /*0320*/ 	.word	0x00000000


	//----- nvinfo : EIATTR_MIN_STACK_SIZE
	.align		4
.L_133:
        /*0324*/ 	.byte	0x04, 0x12
        /*0326*/ 	.short	(.L_135 - .L_134)
	.align		4
.L_134:
        /*0328*/ 	.word	index@(_Z9vectorSumPdS_j)
        /*032c*/ 	.word	0x00000000


	//----- nvinfo : EIATTR_MIN_STACK_SIZE
	.align		4
.L_135:
        /*0330*/ 	.byte	0x04, 0x12
        /*0332*/ 	.short	(.L_137 - .L_136)
	.align		4
.L_136:
        /*0334*/ 	.word	index@(_Z11vectorOrderPdj)
        /*0338*/ 	.word	0x00000000


	//----- nvinfo : EIATTR_MIN_STACK_SIZE
	.align		4
.L_137:
        /*033c*/ 	.byte	0x04, 0x12
        /*033e*/ 	.short	(.L_139 - .L_138)
	.align		4
.L_138:
        /*0340*/ 	.word	index@(_Z19eigenvalueEstimate2PdS_S_j)
        /*0344*/ 	.word	0x00000000


	//----- nvinfo : EIATTR_MIN_STACK_SIZE
	.align		4
.L_139:
        /*0348*/ 	.byte	0x04, 0x12
        /*034a*/ 	.short	(.L_141 - .L_140)
	.align		4
.L_140:
        /*034c*/ 	.word	index@(_Z19eigenvalueEstimate1PdS_S_j)
        /*0350*/ 	.word	0x00000000


	//----- nvinfo : EIATTR_MIN_STACK_SIZE
	.align		4
.L_141:
        /*0354*/ 	.byte	0x04, 0x12
        /*0356*/ 	.short	(.L_143 - .L_142)
	.align		4
.L_142:
        /*0358*/ 	.word	index@(_Z15matrixNormalizePdS_iiS_S_)
        /*035c*/ 	.word	0x00000000


	//----- nvinfo : EIATTR_MIN_STACK_SIZE
	.align		4
.L_143:
        /*0360*/ 	.byte	0x04, 0x12
        /*0362*/ 	.short	(.L_145 - .L_144)
	.align		4
.L_144:
        /*0364*/ 	.word	index@(_Z15matrix_multiplyPdS_S_i)
        /*0368*/ 	.word	0x00000000


	//----- nvinfo : EIATTR_MIN_STACK_SIZE
	.align		4
.L_145:
        /*036c*/ 	.byte	0x04, 0x12
        /*036e*/ 	.short	(.L_147 - .L_146)
	.align		4
.L_146:
        /*0370*/ 	.word	index@(_Z16matrix_multiply2PdS_S_j)
        /*0374*/ 	.word	0x00000000


	//----- nvinfo : EIATTR_MIN_STACK_SIZE
	.align		4
.L_147:
        /*0378*/ 	.byte	0x04, 0x12
        /*037a*/ 	.short	(.L_149 - .L_148)
	.align		4
.L_148:
        /*037c*/ 	.word	index@(_Z18matrixSelfMulNaivePdS_ii)
        /*0380*/ 	.word	0x00000000


	//----- nvinfo : EIATTR_MIN_STACK_SIZE
	.align		4
.L_149:
        /*0384*/ 	.byte	0x04, 0x12
        /*0386*/ 	.short	(.L_151 - .L_150)
	.align		4
.L_150:
        /*0388*/ 	.word	index@(_Z13matrixMeanMaxPdiiS_S_)
        /*038c*/ 	.word	0x00000000


	//----- nvinfo : EIATTR_MIN_STACK_SIZE
	.align		4
.L_151:
        /*0390*/ 	.byte	0x04, 0x12
        /*0392*/ 	.short	(.L_153 - .L_152)
	.align		4
.L_152:
        /*0394*/ 	.word	index@(_Z10vector_addPdS_S_i)
        /*0398*/ 	.word	0x00000000
.L_153:


//--------------------- .nv.compat                --------------------------
	.section	.nv.compat,"",@"SHT_CUDA_COMPAT_INFO"
	.align	4
        /*0000*/ 	.byte	0x02, 0x09, 0x00, 0x00, 0x02, 0x02, 0x01, 0x00, 0x02, 0x05, 0x05, 0x00, 0x03, 0x07, 0x01, 0x01
        /*0010*/ 	.byte	0x02, 0x03, 0x00, 0x00, 0x02, 0x06, 0x01, 0x00, 0x04, 0x0b, 0x08, 0x00, 0x01, 0x00, 0x00, 0x00
        /*0020*/ 	.byte	0x00, 0x00, 0x00, 0x00


//--------------------- .nv.info._Z12vectorSumNEWPdS_j --------------------------
	.section	.nv.info._Z12vectorSumNEWPdS_j,"",@"SHT_CUDA_INFO"
	.sectionflags	@""
	.align	4


	//----- nvinfo : EIATTR_CUDA_API_VERSION
	.align		4
        /*0000*/ 	.byte	0x04, 0x37
        /*0002*/ 	.short	(.L_155 - .L_154)
.L_154:
        /*0004*/ 	.word	0x00000082


	//----- nvinfo : EIATTR_KPARAM_INFO
	.align		4
.L_155:
        /*0008*/ 	.byte	0x04, 0x17
        /*000a*/ 	.short	(.L_157 - .L_156)
.L_156:
        /*000c*/ 	.word	0x00000000
        /*0010*/ 	.short	0x0002
        /*0012*/ 	.short	0x0010
        /*0014*/ 	.byte	0x00, 0xf0, 0x11, 0x00


	//----- nvinfo : EIATTR_KPARAM_INFO
	.align		4
.L_157:
        /*0018*/ 	.byte	0x04, 0x17
        /*001a*/ 	.short	(.L_159 - .L_158)
.L_158:
        /*001c*/ 	.word	0x00000000
        /*0020*/ 	.short	0x0001
        /*0022*/ 	.short	0x0008
        /*0024*/ 	.byte	0x00, 0xf5, 0x21, 0x00


	//----- nvinfo : EIATTR_KPARAM_INFO
	.align		4
.L_159:
        /*0028*/ 	.byte	0x04, 0x17
        /*002a*/ 	.short	(.L_161 - .L_160)
.L_160:
        /*002c*/ 	.word	0x00000000
        /*0030*/ 	.short	0x0000
        /*0032*/ 	.short	0x0000
        /*0034*/ 	.byte	0x00, 0xf5, 0x21, 0x00


	//----- nvinfo : EIATTR_SPARSE_MMA_MASK
	.align		4
.L_161:
        /*0038*/ 	.byte	0x03, 0x50
        /*003a*/ 	.short	0x0000


	//----- nvinfo : EIATTR_MAXREG_COUNT
	.align		4
        /*003c*/ 	.byte	0x03, 0x1b
        /*003e*/ 	.short	0x00ff


	//----- nvinfo : EIATTR_NUM_BARRIERS
	.align		4
        /*0040*/ 	.byte	0x02, 0x4c
        /*0042*/ 	.byte	0x01
	.zero		1


	//----- nvinfo : EIATTR_MERCURY_ISA_VERSION
	.align		4
        /*0044*/ 	.byte	0x03, 0x5f
        /*0046*/ 	.short	0x0101


	//----- nvinfo : EIATTR_VRC_CTA_INIT_COUNT
	.align		4
        /*0048*/ 	.byte	0x02, 0x4a
	.zero		1
	.zero		1


	//----- nvinfo : EIATTR_EXIT_INSTR_OFFSETS
	.align		4
        /*004c*/ 	.byte	0x04, 0x1c
        /*004e*/ 	.short	(.L_163 - .L_162)


	//   ....[0]....
.L_162:
        /*0050*/ 	.word	0x00000050


	//   ....[1]....
        /*0054*/ 	.word	0x000005e0


	//   ....[2]....
        /*0058*/ 	.word	0x00000620


	//----- nvinfo : EIATTR_CRS_STACK_SIZE
	.align		4
.L_163:
        /*005c*/ 	.byte	0x04, 0x1e
        /*005e*/ 	.short	(.L_165 - .L_164)
.L_164:
        /*0060*/ 	.word	0x00000000


	//----- nvinfo : EIATTR_CBANK_PARAM_SIZE
	.align		4
.L_165:
        /*0064*/ 	.byte	0x03, 0x19
        /*0066*/ 	.short	0x0014


	//----- nvinfo : EIATTR_PARAM_CBANK
	.align		4
        /*0068*/ 	.byte	0x04, 0x0a
        /*006a*/ 	.short	(.L_167 - .L_166)
	.align		4
.L_166:
        /*006c*/ 	.word	index@(.nv.constant0._Z12vectorSumNEWPdS_j)
        /*0070*/ 	.short	0x0380
        /*0072*/ 	.short	0x0014


	//----- nvinfo : EIATTR_SW_WAR
	.align		4
.L_167:
        /*0074*/ 	.byte	0x04, 0x36
        /*0076*/ 	.short	(.L_169 - .L_168)
.L_168:
        /*0078*/ 	.word	0x00000008
.L_169:


//--------------------- .nv.info._Z14vectorOrderNEWPdj --------------------------
	.section	.nv.info._Z14vectorOrderNEWPdj,"",@"SHT_CUDA_INFO"
	.sectionflags	@""
	.align	4


	//----- nvinfo : EIATTR_CUDA_API_VERSION
	.align		4
        /*0000*/ 	.byte	0x04, 0x37
        /*0002*/ 	.short	(.L_171 - .L_170)
.L_170:
        /*0004*/ 	.word	0x00000082


	//----- nvinfo : EIATTR_KPARAM_INFO
	.align		4
.L_171:
        /*0008*/ 	.byte	0x04, 0x17
        /*000a*/ 	.short	(.L_173 - .L_172)
.L_172:
        /*000c*/ 	.word	0x00000000
        /*0010*/ 	.short	0x0001
        /*0012*/ 	.short	0x0008
        /*0014*/ 	.byte	0x00, 0xf0, 0x11, 0x00


	//----- nvinfo : EIATTR_KPARAM_INFO
	.align		4
.L_173:
        /*0018*/ 	.byte	0x04, 0x17
        /*001a*/ 	.short	(.L_175 - .L_174)
.L_174:
        /*001c*/ 	.word	0x00000000
        /*0020*/ 	.short	0x0000
        /*0022*/ 	.short	0x0000
        /*0024*/ 	.byte	0x00, 0xf5, 0x21, 0x00


	//----- nvinfo : EIATTR_SPARSE_MMA_MASK
	.align		4
.L_175:
        /*0028*/ 	.byte	0x03, 0x50
        /*002a*/ 	.short	0x0000


	//----- nvinfo : EIATTR_MAXREG_COUNT
	.align		4
        /*002c*/ 	.byte	0x03, 0x1b
        /*002e*/ 	.short	0x00ff


	//----- nvinfo : EIATTR_NUM_BARRIERS
	.align		4
        /*0030*/ 	.byte	0x02, 0x4c
        /*0032*/ 	.byte	0x01
	.zero		1


	//----- nvinfo : EIATTR_MERCURY_ISA_VERSION
	.align		4
        /*0034*/ 	.byte	0x03, 0x5f
        /*0036*/ 	.short	0x0101


	//----- nvinfo : EIATTR_VRC_CTA_INIT_COUNT
	.align		4
        /*0038*/ 	.byte	0x02, 0x4a
	.zero		1
	.zero		1


	//----- nvinfo : EIATTR_EXIT_INSTR_OFFSETS
	.align		4
        /*003c*/ 	.byte	0x04, 0x1c
        /*003e*/ 	.short	(.L_177 - .L_176)


	//   ....[0]....
.L_176:
        /*0040*/ 	.word	0x000001d0


	//   ....[1]....
        /*0044*/ 	.word	0x00001950


	//----- nvinfo : EIATTR_CRS_STACK_SIZE
	.align		4
.L_177:
        /*0048*/ 	.byte	0x04, 0x1e
        /*004a*/ 	.short	(.L_179 - .L_178)
.L_178:
        /*004c*/ 	.word	0x00000000


	//----- nvinfo : EIATTR_CBANK_PARAM_SIZE
	.align		4
.L_179:
        /*0050*/ 	.byte	0x03, 0x19
        /*0052*/ 	.short	0x000c


	//----- nvinfo : EIATTR_PARAM_CBANK
	.align		4
        /*0054*/ 	.byte	0x04, 0x0a
        /*0056*/ 	.short	(.L_181 - .L_180)
	.align		4
.L_180:
        /*0058*/ 	.word	index@(.nv.constant0._Z14vectorOrderNEWPdj)
        /*005c*/ 	.short	0x0380
        /*005e*/ 	.short	0x000c


	//----- nvinfo : EIATTR_SW_WAR
	.align		4
.L_181:
        /*0060*/ 	.byte	0x04, 0x36
        /*0062*/ 	.short	(.L_183 - .L_182)
.L_182:
        /*0064*/ 	.word	0x00000008
.L_183:


//--------------------- .nv.info._Z22eigenvalueEstimate2NEWPdS_S_j --------------------------
	.section	.nv.info._Z22eigenvalueEstimate2NEWPdS_S_j,"",@"SHT_CUDA_INFO"
	.sectionflags	@""
	.align	4


	//----- nvinfo : EIATTR_CUDA_API_VERSION
	.align		4
        /*0000*/ 	.byte	0x04, 0x37
        /*0002*/ 	.short	(.L_185 - .L_184)
.L_184:
        /*0004*/ 	.word	0x00000082


	//----- nvinfo : EIATTR_KPARAM_INFO
	.align		4
.L_185:
        /*0008*/ 	.byte	0x04, 0x17
        /*000a*/ 	.short	(.L_187 - .L_186)
.L_186:
        /*000c*/ 	.word	0x00000000
        /*0010*/ 	.short	0x0003
        /*0012*/ 	.short	0x0018
        /*0014*/ 	.byte	0x00, 0xf0, 0x11, 0x00


	//----- nvinfo : EIATTR_KPARAM_INFO
	.align		4
.L_187:
        /*0018*/ 	.byte	0x04, 0x17
        /*001a*/ 	.short	(.L_189 - .L_188)
.L_188:
        /*001c*/ 	.word	0x00000000
        /*0020*/ 	.short	0x0002
        /*0022*/ 	.short	0x0010
        /*0024*/ 	.byte	0x00, 0xf5, 0x21, 0x00


	//----- nvinfo : EIATTR_KPARAM_INFO
	.align		4
.L_189:
        /*0028*/ 	.byte	0x04, 0x17
        /*002a*/ 	.short	(.L_191 - .L_190)
.L_190:
        /*002c*/ 	.word	0x00000000
        /*0030*/ 	.short	0x0001
        /*0032*/ 	.short	0x0008
        /*0034*/ 	.byte	0x00, 0xf5, 0x21, 0x00


	//----- nvinfo : EIATTR_KPARAM_INFO
	.align		4
.L_191:
        /*0038*/ 	.byte	0x04, 0x17
        /*003a*/ 	.short	(.L_193 - .L_192)
.L_192:
        /*003c*/ 	.word	0x00000000
        /*0040*/ 	.short	0x0000
        /*0042*/ 	.short	0x0000
        /*0044*/ 	.byte	0x00, 0xf5, 0x21, 0x00


	//----- nvinfo : EIATTR_SPARSE_MMA_MASK
	.align		4
.L_193:
        /*0048*/ 	.byte	0x03, 0x50
        /*004a*/ 	.short	0x0000


	//----- nvinfo : EIATTR_MAXREG_COUNT
	.align		4
        /*004c*/ 	.byte	0x03, 0x1b
        /*004e*/ 	.short	0x00ff


	//----- nvinfo : EIATTR_NUM_BARRIERS
	.align		4
        /*0050*/ 	.byte	0x02, 0x4c
        /*0052*/ 	.byte	0x01
	.zero		1


	//----- nvinfo : EIATTR_MERCURY_ISA_VERSION
	.align		4
        /*0054*/ 	.byte	0x03, 0x5f
        /*0056*/ 	.short	0x0101


	//----- nvinfo : EIATTR_VRC_CTA_INIT_COUNT
	.align		4
        /*0058*/ 	.byte	0x02, 0x4a
	.zero		1
	.zero		1


	//----- nvinfo : EIATTR_EXIT_INSTR_OFFSETS
	.align		4
        /*005c*/ 	.byte	0x04, 0x1c
        /*005e*/ 	.short	(.L_195 - .L_194)


	//   ....[0]....
.L_194:
        /*0060*/ 	.word	0x000000d0


	//   ....[1]....
        /*0064*/ 	.word	0x00000250


	//   ....[2]....
        /*0068*/ 	.word	0x00000310


	//----- nvinfo : EIATTR_CRS_STACK_SIZE
	.align		4
.L_195:
        /*006c*/ 	.byte	0x04, 0x1e
        /*006e*/ 	.short	(.L_197 - .L_196)
.L_196:
        /*0070*/ 	.word	0x00000000


	//----- nvinfo : EIATTR_CBANK_PARAM_SIZE
	.align		4
.L_197:
        /*0074*/ 	.byte	0x03, 0x19
        /*0076*/ 	.short	0x001c


	//----- nvinfo : EIATTR_PARAM_CBANK
	.align		4
        /*0078*/ 	.byte	0x04, 0x0a
        /*007a*/ 	.short	(.L_199 - .L_198)
	.align		4
.L_198:
        /*007c*/ 	.word	index@(.nv.constant0._Z22eigenvalueEstimate2NEWPdS_S_j)
        /*0080*/ 	.short	0x0380
        /*0082*/ 	.short	0x001c


	//----- nvinfo : EIATTR_SW_WAR
	.align		4
.L_199:
        /*0084*/ 	.byte	0x04, 0x36
        /*0086*/ 	.short	(.L_201 - .L_200)
.L_200:
        /*0088*/ 	.word	0x00000008
.L_201:


//--------------------- .nv.info._Z22eigenvalueEstimate1NEWPdS_S_j --------------------------
	.section	.nv.info._Z22eigenvalueEstimate1NEWPdS_S_j,"",@"SHT_CUDA_INFO"
	.sectionflags	@""
	.align	4


	//----- nvinfo : EIATTR_CUDA_API_VERSION
	.align		4
        /*0000*/ 	.byte	0x04, 0x37
        /*0002*/ 	.short	(.L_203 - .L_202)
.L_202:
        /*0004*/ 	.word	0x00000082


	//----- nvinfo : EIATTR_KPARAM_INFO
	.align		4
.L_203:
        /*0008*/ 	.byte	0x04, 0x17
        /*000a*/ 	.short	(.L_205 - .L_204)
.L_204:
        /*000c*/ 	.word	0x00000000
        /*0010*/ 	.short	0x0003
        /*0012*/ 	.short	0x0018
        /*0014*/ 	.byte	0x00, 0xf0, 0x11, 0x00


	//----- nvinfo : EIATTR_KPARAM_INFO
	.align		4
.L_205:
        /*0018*/ 	.byte	0x04, 0x17
        /*001a*/ 	.short	(.L_207 - .L_206)
.L_206:
        /*001c*/ 	.word	0x00000000
        /*0020*/ 	.short	0x0002
        /*0022*/ 	.short	0x0010
        /*0024*/ 	.byte	0x00, 0xf5, 0x21, 0x00


	//----- nvinfo : EIATTR_KPARAM_INFO
	.align		4
.L_207:
        /*0028*/ 	.byte	0x04, 0x17
        /*002a*/ 	.short	(.L_209 - .L_208)
.L_208:
        /*002c*/ 	.word	0x00000000
        /*0030*/ 	.short	0x0001
        /*0032*/ 	.short	0x0008
        /*0034*/ 	.byte	0x00, 0xf5, 0x21, 0x00


	//----- nvinfo : EIATTR_KPARAM_INFO
	.align		4
.L_209:
        /*0038*/ 	.byte	0x04, 0x17
        /*003a*/ 	.short	(.L_211 - .L_210)
.L_210:
        /*003c*/ 	.word	0x00000000
        /*0040*/ 	.short	0x0000
        /*0042*/ 	.short	0x0000
        /*0044*/ 	.byte	0x00, 0xf5, 0x21, 0x00


	//----- nvinfo : EIATTR_SPARSE_MMA_MASK
	.align		4
.L_211:
        /*0048*/ 	.byte	0x03, 0x50
        /*004a*/ 	.short	0x0000


	//----- nvinfo : EIATTR_MAXREG_COUNT
	.align		4
        /*004c*/ 	.byte	0x03, 0x1b
        /*004e*/ 	.short	0x00ff


	//----- nvinfo : EIATTR_NUM_BARRIERS
	.align		4
        /*0050*/ 	.byte	0x02, 0x4c
        /*0052*/ 	.byte	0x01
	.zero		1


	//----- nvinfo : EIATTR_MERCURY_ISA_VERSION
	.align		4
        /*0054*/ 	.byte	0x03, 0x5f
        /*0056*/ 	.short	0x0101


	//----- nvinfo : EIATTR_VRC_CTA_INIT_COUNT
	.align		4
        /*0058*/ 	.byte	0x02, 0x4a
	.zero		1
	.zero		1


	//----- nvinfo : EIATTR_EXIT_INSTR_OFFSETS
	.align		4
        /*005c*/ 	.byte	0x04, 0x1c
        /*005e*/ 	.short	(.L_213 - .L_212)


	//   ....[0]....
.L_212:
        /*0060*/ 	.word	0x00000070


	//   ....[1]....
        /*0064*/ 	.word	0x00000240


	//   ....[2]....
        /*0068*/ 	.word	0x00000310


	//----- nvinfo : EIATTR_CRS_STACK_SIZE
	.align		4
.L_213:
        /*006c*/ 	.byte	0x04, 0x1e
        /*006e*/ 	.short	(.L_215 - .L_214)
.L_214:
        /*0070*/ 	.word	0x00000000


	//----- nvinfo : EIATTR_CBANK_PARAM_SIZE
	.align		4
.L_215:
        /*0074*/ 	.byte	0x03, 0x19
        /*0076*/ 	.short	0x001c


	//----- nvinfo : EIATTR_PARAM_CBANK
	.align		4
        /*0078*/ 	.byte	0x04, 0x0a
        /*007a*/ 	.short	(.L_217 - .L_216)
	.align		4
.L_216:
        /*007c*/ 	.word	index@(.nv.constant0._Z22eigenvalueEstimate1NEWPdS_S_j)
        /*0080*/ 	.short	0x0380
        /*0082*/ 	.short	0x001c


	//----- nvinfo : EIATTR_SW_WAR
	.align		4
.L_217:
        /*0084*/ 	.byte	0x04, 0x36
        /*0086*/ 	.short	(.L_219 - .L_218)
.L_218:
        /*0088*/ 	.word	0x00000008
.L_219:


//--------------------- .nv.info._Z18normalizeVectorNEWPdj --------------------------
	.section	.nv.info._Z18normalizeVectorNEWPdj,"",@"SHT_CUDA_INFO"
	.sectionflags	@""
	.align	4


	//----- nvinfo : EIATTR_CUDA_API_VERSION
	.align		4
        /*0000*/ 	.byte	0x04, 0x37
        /*0002*/ 	.short	(.L_221 - .L_220)
.L_220:
        /*0004*/ 	.word	0x00000082


	//----- nvinfo : EIATTR_KPARAM_INFO
	.align		4
.L_221:
        /*0008*/ 	.byte	0x04, 0x17
        /*000a*/ 	.short	(.L_223 - .L_222)
.L_222:
        /*000c*/ 	.word	0x00000000
        /*0010*/ 	.short	0x0001
        /*0012*/ 	.short	0x0008
        /*0014*/ 	.byte	0x00, 0xf0, 0x11, 0x00


	//----- nvinfo : EIATTR_KPARAM_INFO
	.align		4
.L_223:
        /*0018*/ 	.byte	0x04, 0x17
        /*001a*/ 	.short	(.L_225 - .L_224)
.L_224:
        /*001c*/ 	.word	0x00000000
        /*0020*/ 	.short	0x0000
        /*0022*/ 	.short	0x0000
        /*0024*/ 	.byte	0x00, 0xf5, 0x21, 0x00


	//----- nvinfo : EIATTR_SPARSE_MMA_MASK
	.align		4
.L_225:
        /*0028*/ 	.byte	0x03, 0x50
        /*002a*/ 	.short	0x0000


	//----- nvinfo : EIATTR_MAXREG_COUNT
	.align		4
        /*002c*/ 	.byte	0x03, 0x1b
        /*002e*/ 	.short	0x00ff


	//----- nvinfo : EIATTR_NUM_BARRIERS
	.align		4
        /*0030*/ 	.byte	0x02, 0x4c
        /*0032*/ 	.byte	0x01
	.zero		1


	//----- nvinfo : EIATTR_MERCURY_ISA_VERSION
	.align		4
        /*0034*/ 	.byte	0x03, 0x5f
        /*0036*/ 	.short	0x0101


	//----- nvinfo : EIATTR_VRC_CTA_INIT_COUNT
	.align		4
        /*0038*/ 	.byte	0x02, 0x4a
	.zero		1
	.zero		1


	//----- nvinfo : EIATTR_EXIT_INSTR_OFFSETS
	.align		4
        /*003c*/ 	.byte	0x04, 0x1c
        /*003e*/ 	.short	(.L_227 - .L_226)


	//   ....[0]....
.L_226:
        /*0040*/ 	.word	0x00000800


	//   ....[1]....
        /*0044*/ 	.word	0x00000c40


	//   ....[2]....
        /*0048*/ 	.word	0x000012f0


	//----- nvinfo : EIATTR_CRS_STACK_SIZE
	.align		4
.L_227:
        /*004c*/ 	.byte	0x04, 0x1e
        /*004e*/ 	.short	(.L_229 - .L_228)
.L_228:
        /*0050*/ 	.word	0x00000000


	//----- nvinfo : EIATTR_CBANK_PARAM_SIZE
	.align		4
.L_229:
        /*0054*/ 	.byte	0x03, 0x19
        /*0056*/ 	.short	0x000c


	//----- nvinfo : EIATTR_PARAM_CBANK
	.align		4
        /*0058*/ 	.byte	0x04, 0x0a
        /*005a*/ 	.short	(.L_231 - .L_230)
	.align		4
.L_230:
        /*005c*/ 	.word	index@(.nv.constant0._Z18normalizeVectorNEWPdj)
        /*0060*/ 	.short	0x0380
        /*0062*/ 	.short	0x000c


	//----- nvinfo : EIATTR_SW_WAR
	.align		4
.L_231:
        /*0064*/ 	.byte	0x04, 0x36
        /*0066*/ 	.short	(.L_233 - .L_232)
.L_232:
        /*0068*/ 	.word	0x00000008
.L_233:


//--------------------- .nv.info._Z15inverseCholeskyPdS_j --------------------------
	.section	.nv.info._Z15inverseCholeskyPdS_j,"",@"SHT_CUDA_INFO"
	.sectionflags	@""
	.align	4


	//----- nvinfo : EIATTR_CUDA_API_VERSION
	.align		4
        /*0000*/ 	.byte	0x04, 0x37
        /*0002*/ 	.short	(.L_235 - .L_234)
.L_234:
        /*0004*/ 	.word	0x00000082


	//----- nvinfo : EIATTR_KPARAM_INFO
	.align		4
.L_235:
        /*0008*/ 	.byte	0x04, 0x17
        /*000a*/ 	.short	(.L_237 - .L_236)
.L_236:
        /*000c*/ 	.word	0x00000000
        /*0010*/ 	.short	0x0002
        /*0012*/ 	.short	0x0010
        /*0014*/ 	.byte	0x00, 0xf0, 0x11, 0x00


	//----- nvinfo : EIATTR_KPARAM_INFO
	.align		4
.L_237:
        /*0018*/ 	.byte	0x04, 0x17
        /*001a*/ 	.short	(.L_239 - .L_238)
.L_238:
        /*001c*/ 	.word	0x00000000
        /*0020*/ 	.short	0x0001
        /*0022*/ 	.short	0x0008
        /*0024*/ 	.byte	0x00, 0xf5, 0x21, 0x00


	//----- nvinfo : EIATTR_KPARAM_INFO
	.align		4
.L_239:
        /*0028*/ 	.byte	0x04, 0x17
        /*002a*/ 	.short	(.L_241 - .L_240)
.L_240:
        /*002c*/ 	.word	0x00000000
        /*0030*/ 	.short	0x0000
        /*0032*/ 	.short	0x0000
        /*0034*/ 	.byte	0x00, 0xf5, 0x21, 0x00


	//----- nvinfo : EIATTR_SPARSE_MMA_MASK
	.align		4
.L_241:
        /*0038*/ 	.byte	0x03, 0x50
        /*003a*/ 	.short	0x0000


	//----- nvinfo : EIATTR_MAXREG_COUNT
	.align		4
        /*003c*/ 	.byte	0x03, 0x1b
        /*003e*/ 	.short	0x00ff


	//----- nvinfo : EIATTR_NUM_BARRIERS
	.align		4
        /*0040*/ 	.byte	0x02, 0x4c
        /*0042*/ 	.byte	0x01
	.zero		1


	//----- nvinfo : EIATTR_MERCURY_ISA_VERSION
	.align		4
        /*0044*/ 	.byte	0x03, 0x5f
        /*0046*/ 	.short	0x0101


	//----- nvinfo : EIATTR_VRC_CTA_INIT_COUNT
	.align		4
        /*0048*/ 	.byte	0x02, 0x4a
	.zero		1
	.zero		1


	//----- nvinfo : EIATTR_EXIT_INSTR_OFFSETS
	.align		4
        /*004c*/ 	.byte	0x04, 0x1c
        /*004e*/ 	.short	(.L_243 - .L_242)


	//   ....[0]....
.L_242:
        /*0050*/ 	.word	0x00001a30


	//   ....[1]....
        /*0054*/ 	.word	0x00001ca0


	//   ....[2]....
        /*0058*/ 	.word	0x00001df0


	//   ....[3]....
        /*005c*/ 	.word	0x00001ea0


	//   ....[4]....
        /*0060*/ 	.word	0x00001f00


	//----- nvinfo : EIATTR_CRS_STACK_SIZE
	.align		4
.L_243:
        /*0064*/ 	.byte	0x04, 0x1e
        /*0066*/ 	.short	(.L_245 - .L_244)
.L_244:
        /*0068*/ 	.word	0x00000000


	//----- nvinfo : EIATTR_CBANK_PARAM_SIZE
	.align		4
.L_245:
        /*006c*/ 	.byte	0x03, 0x19
        /*006e*/ 	.short	0x0014


	//----- nvinfo : EIATTR_PARAM_CBANK
	.align		4
        /*0070*/ 	.byte	0x04, 0x0a
        /*0072*/ 	.short	(.L_247 - .L_246)
	.align		4
.L_246:
        /*0074*/ 	.word	index@(.nv.constant0._Z15inverseCholeskyPdS_j)
        /*0078*/ 	.short	0x0380
        /*007a*/ 	.short	0x0014


	//----- nvinfo : EIATTR_SW_WAR
	.align		4
.L_247:
        /*007c*/ 	.byte	0x04, 0x36
        /*007e*/ 	.short	(.L_249 - .L_248)
.L_248:
        /*0080*/ 	.word	0x00000008
.L_249:


//--------------------- .nv.info._Z25choleskyMatrixCalculationPdS_j --------------------------
	.section	.nv.info._Z25choleskyMatrixCalculationPdS_j,"",@"SHT_CUDA_INFO"
	.sectionflags	@""
	.align	4


	//----- nvinfo : EIATTR_CUDA_API_VERSION
	.align		4
        /*0000*/ 	.byte	0x04, 0x37
        /*0002*/ 	.short	(.L_251 - .L_250)
.L_250:
        /*0004*/ 	.word	0x00000082


	//----- nvinfo : EIATTR_KPARAM_INFO
	.align		4
.L_251:
        /*0008*/ 	.byte	0x04, 0x17
        /*000a*/ 	.short	(.L_253 - .L_252)
.L_252:
        /*000c*/ 	.word	0x00000000
        /*0010*/ 	.short	0x0002
        /*0012*/ 	.short	0x0010
        /*0014*/ 	.byte	0x00, 0xf0, 0x11, 0x00


	//----- nvinfo : EIATTR_KPARAM_INFO
	.align		4
.L_253:
        /*0018*/ 	.byte	0x04, 0x17
        /*001a*/ 	.short	(.L_255 - .L_254)
.L_254:
        /*001c*/ 	.word	0x00000000
        /*0020*/ 	.short	0x0001
        /*0022*/ 	.short	0x0008
        /*0024*/ 	.byte	0x00, 0xf5, 0x21, 0x00


	//----- nvinfo : EIATTR_KPARAM_INFO
	.align		4
.L_255:
        /*0028*/ 	.byte	0x04, 0x17
        /*002a*/ 	.short	(.L_257 - .L_256)
.L_256:
        /*002c*/ 	.word	0x00000000
        /*0030*/ 	.short	0x0000
        /*0032*/ 	.short	0x0000
        /*0034*/ 	.byte	0x00, 0xf5, 0x21, 0x00


	//----- nvinfo : EIATTR_SPARSE_MMA_MASK
	.align		4
.L_257:
        /*0038*/ 	.byte	0x03, 0x50
        /*003a*/ 	.short	0x0000


	//----- nvinfo : EIATTR_MAXREG_COUNT
	.align		4
        /*003c*/ 	.byte	0x03, 0x1b
        /*003e*/ 	.short	0x00ff


	//----- nvinfo : EIATTR_NUM_BARRIERS
	.align		4
        /*0040*/ 	.byte	0x02, 0x4c
        /*0042*/ 	.byte	0x01
	.zero		1


	//----- nvinfo : EIATTR_MERCURY_ISA_VERSION
	.align		4
        /*0044*/ 	.byte	0x03, 0x5f
        /*0046*/ 	.short	0x0101


	//----- nvinfo : EIATTR_VRC_CTA_INIT_COUNT
	.align		4
        /*0048*/ 	.byte	0x02, 0x4a
	.zero		1
	.zero		1


	//----- nvinfo : EIATTR_EXIT_INSTR_OFFSETS
	.align		4
        /*004c*/ 	.byte	0x04, 0x1c
        /*004e*/ 	.short	(.L_259 - .L_258)


	//   ....[0]....
.L_258:
        /*0050*/ 	.word	0x00001b00


	//   ....[1]....
        /*0054*/ 	.word	0x00002350


	//----- nvinfo : EIATTR_CRS_STACK_SIZE
	.align		4
.L_259:
        /*0058*/ 	.byte	0x04, 0x1e
        /*005a*/ 	.short	(.L_261 - .L_260)
.L_260:
        /*005c*/ 	.word	0x00000000


	//----- nvinfo : EIATTR_CBANK_PARAM_SIZE
	.align		4
.L_261:
        /*0060*/ 	.byte	0x03, 0x19
        /*0062*/ 	.short	0x0014


	//----- nvinfo : EIATTR_PARAM_CBANK
	.align		4
        /*0064*/ 	.byte	0x04, 0x0a
        /*0066*/ 	.short	(.L_263 - .L_262)
	.align		4
.L_262:
        /*0068*/ 	.word	index@(.nv.constant0._Z25choleskyMatrixCalculationPdS_j)
        /*006c*/ 	.short	0x0380
        /*006e*/ 	.short	0x0014


	//----- nvinfo : EIATTR_SW_WAR
	.align		4
.L_263:
        /*0070*/ 	.byte	0x04, 0x36
        /*0072*/ 	.short	(.L_265 - .L_264)
.L_264:
        /*0074*/ 	.word	0x00000008
.L_265:


//--------------------- .nv.info._Z9transposePdS_j --------------------------
	.section	.nv.info._Z9transposePdS_j,"",@"SHT_CUDA_INFO"
	.sectionflags	@""
	.align	4


	//----- nvinfo : EIATTR_CUDA_API_VERSION
	.align		4
        /*0000*/ 	.byte	0x04, 0x37
        /*0002*/ 	.short	(.L_267 - .L_266)
.L_266:
        /*0004*/ 	.word	0x00000082


	//----- nvinfo : EIATTR_KPARAM_INFO
	.align		4
.L_267:
        /*0008*/ 	.byte	0x04, 0x17
        /*000a*/ 	.short	(.L_269 - .L_268)
.L_268:
        /*000c*/ 	.word	0x00000000
        /*0010*/ 	.short	0x0002
        /*0012*/ 	.short	0x0010
        /*0014*/ 	.byte	0x00, 0xf0, 0x11, 0x00


	//----- nvinfo : EIATTR_KPARAM_INFO
	.align		4
.L_269:
        /*0018*/ 	.byte	0x04, 0x17
        /*001a*/ 	.short	(.L_271 - .L_270)
.L_270:
        /*001c*/ 	.word	0x00000000
        /*0020*/ 	.short	0x0001
        /*0022*/ 	.short	0x0008
        /*0024*/ 	.byte	0x00, 0xf5, 0x21, 0x00


	//----- nvinfo : EIATTR_KPARAM_INFO
	.align		4
.L_271:
        /*0028*/ 	.byte	0x04, 0x17
        /*002a*/ 	.short	(.L_273 - .L_272)
.L_272:
        /*002c*/ 	.word	0x00000000
        /*0030*/ 	.short	0x0000
        /*0032*/ 	.short	0x0000
        /*0034*/ 	.byte	0x00, 0xf5, 0x21, 0x00


	//----- nvinfo : EIATTR_SPARSE_MMA_MASK
	.align		4
.L_273:
        /*0038*/ 	.byte	0x03, 0x50
        /*003a*/ 	.short	0x0000


	//----- nvinfo : EIATTR_MAXREG_COUNT
	.align		4
        /*003c*/ 	.byte	0x03, 0x1b
        /*003e*/ 	.short	0x00ff


	//----- nvinfo : EIATTR_MERCURY_ISA_VERSION
	.align		4
        /*0040*/ 	.byte	0x03, 0x5f
        /*0042*/ 	.short	0x0101


	//----- nvinfo : EIATTR_VRC_CTA_INIT_COUNT
	.align		4
        /*0044*/ 	.byte	0x02, 0x4a
	.zero		1
	.zero		1


	//----- nvinfo : EIATTR_EXIT_INSTR_OFFSETS
	.align		4
        /*0048*/ 	.byte	0x04, 0x1c
        /*004a*/ 	.short	(.L_275 - .L_274)


	//   ....[0]....
.L_274:
        /*004c*/ 	.word	0x000000c0


	//   ....[1]....
        /*0050*/ 	.word	0x00000160


	//----- nvinfo : EIATTR_CBANK_PARAM_SIZE
	.align		4
.L_275:
        /*0054*/ 	.byte	0x03, 0x19
        /*0056*/ 	.short	0x0014


	//----- nvinfo : EIATTR_PARAM_CBANK
	.align		4
        /*0058*/ 	.byte	0x04, 0x0a
        /*005a*/ 	.short	(.L_277 - .L_276)
	.align		4
.L_276:
        /*005c*/ 	.word	index@(.nv.constant0._Z9transposePdS_j)
        /*0060*/ 	.short	0x0380
        /*0062*/ 	.short	0x0014


	//----- nvinfo : EIATTR_SW_WAR
	.align		4
.L_277:
        /*0064*/ 	.byte	0x04, 0x36
        /*0066*/ 	.short	(.L_279 - .L_278)
.L_278:
        /*0068*/ 	.word	0x00000008
.L_279:


//--------------------- .nv.info._Z18matrixMCalculationPddi --------------------------
	.section	.nv.info._Z18matrixMCalculationPddi,"",@"SHT_CUDA_INFO"
	.sectionflags	@""
	.align	4


	//----- nvinfo : EIATTR_CUDA_API_VERSION
	.align		4
        /*0000*/ 	.byte	0x04, 0x37
        /*0002*/ 	.short	(.L_281 - .L_280)
.L_280:
        /*0004*/ 	.word	0x00000082


	//----- nvinfo : EIATTR_KPARAM_INFO
	.align		4
.L_281:
        /*0008*/ 	.byte	0x04, 0x17
        /*000a*/ 	.short	(.L_283 - .L_282)
.L_282:
        /*000c*/ 	.word	0x00000000
        /*0010*/ 	.short	0x0002
        /*0012*/ 	.short	0x0010
        /*0014*/ 	.byte	0x00, 0xf0, 0x11, 0x00


	//----- nvinfo : EIATTR_KPARAM_INFO
	.align		4
.L_283:
        /*0018*/ 	.byte	0x04, 0x17
        /*001a*/ 	.short	(.L_285 - .L_284)
.L_284:
        /*001c*/ 	.word	0x00000000
        /*0020*/ 	.short	0x0001
        /*0022*/ 	.short	0x0008
        /*0024*/ 	.byte	0x00, 0xf0, 0x21, 0x00


	//----- nvinfo : EIATTR_KPARAM_INFO
	.align		4
.L_285:
        /*0028*/ 	.byte	0x04, 0x17
        /*002a*/ 	.short	(.L_287 - .L_286)
.L_286:
        /*002c*/ 	.word	0x00000000
        /*0030*/ 	.short	0x0000
        /*0032*/ 	.short	0x0000
        /*0034*/ 	.byte	0x00, 0xf5, 0x21, 0x00


	//----- nvinfo : EIATTR_SPARSE_MMA_MASK
	.align		4
.L_287:
        /*0038*/ 	.byte	0x03, 0x50
        /*003a*/ 	.short	0x0000


	//----- nvinfo : EIATTR_MAXREG_COUNT
	.align		4
        /*003c*/ 	.byte	0x03, 0x1b
        /*003e*/ 	.short	0x00ff


	//----- nvinfo : EIATTR_MERCURY_ISA_VERSION
	.align		4
        /*0040*/ 	.byte	0x03, 0x5f
        /*0042*/ 	.short	0x0101


	//----- nvinfo : EIATTR_VRC_CTA_INIT_COUNT
	.align		4
        /*0044*/ 	.byte	0x02, 0x4a
	.zero		1
	.zero		1


	//----- nvinfo : EIATTR_EXIT_INSTR_OFFSETS
	.align		4
        /*0048*/ 	.byte	0x04, 0x1c
        /*004a*/ 	.short	(.L_289 - .L_288)


	//   ....[0]....
.L_288:
        /*004c*/ 	.word	0x00000070


	//   ....[1]....
        /*0050*/ 	.word	0x00000100


	//----- nvinfo : EIATTR_CBANK_PARAM_SIZE
	.align		4
.L_289:
        /*0054*/ 	.byte	0x03, 0x19
        /*0056*/ 	.short	0x0014


	//----- nvinfo : EIATTR_PARAM_CBANK
	.align		4
        /*0058*/ 	.byte	0x04, 0x0a
        /*005a*/ 	.short	(.L_291 - .L_290)
	.align		4
.L_290:
        /*005c*/ 	.word	index@(.nv.constant0._Z18matrixMCalculationPddi)
        /*0060*/ 	.short	0x0380
        /*0062*/ 	.short	0x0014


	//----- nvinfo : EIATTR_SW_WAR
	.align		4
.L_291:
        /*0064*/ 	.byte	0x04, 0x36
        /*0066*/ 	.short	(.L_293 - .L_292)
.L_292:
        /*0068*/ 	.word	0x00000008
.L_293:


//--------------------- .nv.info._Z15jacobiIterationPdiP16jacobiParameters --------------------------
	.section	.nv.info._Z15jacobiIterationPdiP16jacobiParameters,"",@"SHT_CUDA_INFO"
	.sectionflags	@""
	.align	4


	//----- nvinfo : EIATTR_CUDA_API_VERSION
	.align		4
        /*0000*/ 	.byte	0x04, 0x37
        /*0002*/ 	.short	(.L_295 - .L_294)
.L_294:
        /*0004*/ 	.word	0x00000082


	//----- nvinfo : EIATTR_KPARAM_INFO
	.align		4
.L_295:
        /*0008*/ 	.byte	0x04, 0x17
        /*000a*/ 	.short	(.L_297 - .L_296)
.L_296:
        /*000c*/ 	.word	0x00000000
        /*0010*/ 	.short	0x0002
        /*0012*/ 	.short	0x0010
        /*0014*/ 	.byte	0x00, 0xf5, 0x21, 0x00


	//----- nvinfo : EIATTR_KPARAM_INFO
	.align		4
.L_297:
        /*0018*/ 	.byte	0x04, 0x17
        /*001a*/ 	.short	(.L_299 - .L_298)
.L_298:
        /*001c*/ 	.word	0x00000000
        /*0020*/ 	.short	0x0001
        /*0022*/ 	.short	0x0008
        /*0024*/ 	.byte	0x00, 0xf0, 0x11, 0x00


	//----- nvinfo : EIATTR_KPARAM_INFO
	.align		4
.L_299:
        /*0028*/ 	.byte	0x04, 0x17
        /*002a*/ 	.short	(.L_301 - .L_300)
.L_300:
        /*002c*/ 	.word	0x00000000
        /*0030*/ 	.short	0x0000
        /*0032*/ 	.short	0x0000
        /*0034*/ 	.byte	0x00, 0xf5, 0x21, 0x00


	//----- nvinfo : EIATTR_SPARSE_MMA_MASK
	.align		4
.L_301:
        /*0038*/ 	.byte	0x03, 0x50
        /*003a*/ 	.short	0x0000


	//----- nvinfo : EIATTR_MAXREG_COUNT
	.align		4
        /*003c*/ 	.byte	0x03, 0x1b
        /*003e*/ 	.short	0x00ff


	//----- nvinfo : EIATTR_NUM_BARRIERS
	.align		4
        /*0040*/ 	.byte	0x02, 0x4c
        /*0042*/ 	.byte	0x01
	.zero		1


	//----- nvinfo : EIATTR_MERCURY_ISA_VERSION
	.align		4
        /*0044*/ 	.byte	0x03, 0x5f
        /*0046*/ 	.short	0x0101


	//----- nvinfo : EIATTR_VRC_CTA_INIT_COUNT
	.align		4
        /*0048*/ 	.byte	0x02, 0x4a
	.zero		1
	.zero		1


	//----- nvinfo : EIATTR_EXIT_INSTR_OFFSETS
	.align		4
        /*004c*/ 	.byte	0x04, 0x1c
        /*004e*/ 	.short	(.L_303 - .L_302)


	//   ....[0]....
.L_302:
        /*0050*/ 	.word	0x00000070


	//   ....[1]....
        /*0054*/ 	.word	0x00000bf0


	//   ....[2]....
        /*0058*/ 	.word	0x00000db0


	//----- nvinfo : EIATTR_CRS_STACK_SIZE
	.align		4
.L_303:
        /*005c*/ 	.byte	0x04, 0x1e
        /*005e*/ 	.short	(.L_305 - .L_304)
.L_304:
        /*0060*/ 	.word	0x00000000


	//----- nvinfo : EIATTR_CBANK_PARAM_SIZE
	.align		4
.L_305:
        /*0064*/ 	.byte	0x03, 0x19
        /*0066*/ 	.short	0x0018


	//----- nvinfo : EIATTR_PARAM_CBANK
	.align		4
        /*0068*/ 	.byte	0x04, 0x0a
        /*006a*/ 	.short	(.L_307 - .L_306)
	.align		4
.L_306:
        /*006c*/ 	.word	index@(.nv.constant0._Z15jacobiIterationPdiP16jacobiParameters)
        /*0070*/ 	.short	0x0380
        /*0072*/ 	.short	0x0018


	//----- nvinfo : EIATTR_SW_WAR
	.align		4
.L_307:
        /*0074*/ 	.byte	0x04, 0x36
        /*0076*/ 	.short	(.L_309 - .L_308)
.L_308:
        /*0078*/ 	.word	0x00000008
.L_309:


//--------------------- .nv.info._Z13jacobiFindMaxPdiP16jacobiParameters --------------------------
	.section	.nv.info._Z13jacobiFindMaxPdiP16jacobiParameters,"",@"SHT_CUDA_INFO"
	.sectionflags	@""
	.align	4


	//----- nvinfo : EIATTR_CUDA_API_VERSION
	.align		4
        /*0000*/ 	.byte	0x04, 0x37
        /*0002*/ 	.short	(.L_311 - .L_310)
.L_310:
        /*0004*/ 	.word	0x00000082


	//----- nvinfo : EIATTR_KPARAM_INFO
	.align		4
.L_311:
        /*0008*/ 	.byte	0x04, 0x17
        /*000a*/ 	.short	(.L_313 - .L_312)
.L_312:
        /*000c*/ 	.word	0x00000000
        /*0010*/ 	.short	0x0002
        /*0012*/ 	.short	0x0010
        /*0014*/ 	.byte	0x00, 0xf5, 0x21, 0x00


	//----- nvinfo : EIATTR_KPARAM_INFO
	.align		4
.L_313:
        /*0018*/ 	.byte	0x04, 0x17
        /*001a*/ 	.short	(.L_315 - .L_314)
.L_314:
        /*001c*/ 	.word	0x00000000
        /*0020*/ 	.short	0x0001
        /*0022*/ 	.short	0x0008
        /*0024*/ 	.byte	0x00, 0xf0, 0x11, 0x00


	//----- nvinfo : EIATTR_KPARAM_INFO
	.align		4
.L_315:
        /*0028*/ 	.byte	0x04, 0x17
        /*002a*/ 	.short	(.L_317 - .L_316)
.L_316:
        /*002c*/ 	.word	0x00000000
        /*0030*/ 	.short	0x0000
        /*0032*/ 	.short	0x0000
        /*0034*/ 	.byte	0x00, 0xf5, 0x21, 0x00


	//----- nvinfo : EIATTR_SPARSE_MMA_MASK
	.align		4
.L_317:
        /*0038*/ 	.byte	0x03, 0x50
        /*003a*/ 	.short	0x0000


	//----- nvinfo : EIATTR_MAXREG_COUNT
	.align		4
        /*003c*/ 	.byte	0x03, 0x1b
        /*003e*/ 	.short	0x00ff


	//----- nvinfo : EIATTR_NUM_BARRIERS
	.align		4
        /*0040*/ 	.byte	0x02, 0x4c
        /*0042*/ 	.byte	0x01
	.zero		1


	//----- nvinfo : EIATTR_MERCURY_ISA_VERSION
	.align		4
        /*0044*/ 	.byte	0x03, 0x5f
        /*0046*/ 	.short	0x0101


	//----- nvinfo : EIATTR_VRC_CTA_INIT_COUNT
	.align		4
        /*0048*/ 	.byte	0x02, 0x4a
	.zero		1
	.zero		1


	//----- nvinfo : EIATTR_EXIT_INSTR_OFFSETS
	.align		4
        /*004c*/ 	.byte	0x04, 0x1c
        /*004e*/ 	.short	(.L_319 - .L_318)


	//   ....[0]....
.L_318:
        /*0050*/ 	.word	0x000000c0


	//   ....[1]....
        /*0054*/ 	.word	0x000002f0


	//   ....[2]....
        /*0058*/ 	.word	0x00000300


	//   ....[3]....
        /*005c*/ 	.word	0x00000440


	//----- nvinfo : EIATTR_CRS_STACK_SIZE
	.align		4
.L_319:
        /*0060*/ 	.byte	0x04, 0x1e
        /*0062*/ 	.short	(.L_321 - .L_320)
.L_320:
        /*0064*/ 	.word	0x00000000


	//----- nvinfo : EIATTR_CBANK_PARAM_SIZE
	.align		4
.L_321:
        /*0068*/ 	.byte	0x03, 0x19
        /*006a*/ 	.short	0x0018


	//----- nvinfo : EIATTR_PARAM_CBANK
	.align		4
        /*006c*/ 	.byte	0x04, 0x0a
        /*006e*/ 	.short	(.L_323 - .L_322)
	.align		4
.L_322:
        /*0070*/ 	.word	index@(.nv.constant0._Z13jacobiFindMaxPdiP16jacobiParameters)
        /*0074*/ 	.short	0x0380
        /*0076*/ 	.short	0x0018


	//----- nvinfo : EIATTR_SW_WAR
	.align		4
.L_323:
        /*0078*/ 	.byte	0x04, 0x36
        /*007a*/ 	.short	(.L_325 - .L_324)
.L_324:
        /*007c*/ 	.word	0x00000008
.L_325:


//--------------------- .nv.info._Z12jacobiFindRSPdiP16jacobiParameters --------------------------
	.section	.nv.info._Z12jacobiFindRSPdiP16jacobiParameters,"",@"SHT_CUDA_INFO"
	.sectionflags	@""
	.align	4


	//----- nvinfo : EIATTR_CUDA_API_VERSION
	.align		4
        /*0000*/ 	.byte	0x04, 0x37
        /*0002*/ 	.short	(.L_327 - .L_326)
.L_326:
        /*0004*/ 	.word	0x00000082


	//----- nvinfo : EIATTR_KPARAM_INFO
	.align		4
.L_327:
        /*0008*/ 	.byte	0x04, 0x17
        /*000a*/ 	.short	(.L_329 - .L_328)
.L_328:
        /*000c*/ 	.word	0x00000000
        /*0010*/ 	.short	0x0002
        /*0012*/ 	.short	0x0010
        /*0014*/ 	.byte	0x00, 0xf5, 0x21, 0x00


	//----- nvinfo : EIATTR_KPARAM_INFO
	.align		4
.L_329:
        /*0018*/ 	.byte	0x04, 0x17
        /*001a*/ 	.short	(.L_331 - .L_330)
.L_330:
        /*001c*/ 	.word	0x00000000
        /*0020*/ 	.short	0x0001
        /*0022*/ 	.short	0x0008
        /*0024*/ 	.byte	0x00, 0xf0, 0x11, 0x00


	//----- nvinfo : EIATTR_KPARAM_INFO
	.align		4
.L_331:
        /*0028*/ 	.byte	0x04, 0x17
        /*002a*/ 	.short	(.L_333 - .L_332)
.L_332:
        /*002c*/ 	.word	0x00000000
        /*0030*/ 	.short	0x0000
        /*0032*/ 	.short	0x0000
        /*0034*/ 	.byte	0x00, 0xf5, 0x21, 0x00


	//----- nvinfo : EIATTR_SPARSE_MMA_MASK
	.align		4
.L_333:
        /*0038*/ 	.byte	0x03, 0x50
        /*003a*/ 	.short	0x0000


	//----- nvinfo : EIATTR_MAXREG_COUNT
	.align		4
        /*003c*/ 	.byte	0x03, 0x1b
        /*003e*/ 	.short	0x00ff


	//----- nvinfo : EIATTR_MERCURY_ISA_VERSION
	.align		4
        /*0040*/ 	.byte	0x03, 0x5f
        /*0042*/ 	.short	0x0101


	//----- nvinfo : EIATTR_VRC_CTA_INIT_COUNT
	.align		4
        /*0044*/ 	.byte	0x02, 0x4a
	.zero		1
	.zero		1


	//----- nvinfo : EIATTR_EXIT_INSTR_OFFSETS
	.align		4
        /*0048*/ 	.byte	0x04, 0x1c
        /*004a*/ 	.short	(.L_335 - .L_334)


	//   ....[0]....
.L_334:
        /*004c*/ 	.word	0x000000c0


	//   ....[1]....
        /*0050*/ 	.word	0x00000300


	//   ....[2]....
        /*0054*/ 	.word	0x00000340


	//----- nvinfo : EIATTR_CRS_STACK_SIZE
	.align		4
.L_335:
        /*0058*/ 	.byte	0x04, 0x1e
        /*005a*/ 	.short	(.L_337 - .L_336)
.L_336:
        /*005c*/ 	.word	0x00000000


	//----- nvinfo : EIATTR_CBANK_PARAM_SIZE
	.align		4
.L_337:
        /*0060*/ 	.byte	0x03, 0x19
        /*0062*/ 	.short	0x0018


	//----- nvinfo : EIATTR_PARAM_CBANK
	.align		4
        /*0064*/ 	.byte	0x04, 0x0a
        /*0066*/ 	.short	(.L_339 - .L_338)
	.align		4
.L_338:
        /*0068*/ 	.word	index@(.nv.constant0._Z12jacobiFindRSPdiP16jacobiParameters)
        /*006c*/ 	.short	0x0380
        /*006e*/ 	.short	0x0018


	//----- nvinfo : EIATTR_SW_WAR
	.align		4
.L_339:
        /*0070*/ 	.byte	0x04, 0x36
        /*0072*/ 	.short	(.L_341 - .L_340)
.L_340:
        /*0074*/ 	.word	0x00000008
.L_341:


//--------------------- .nv.info._Z9vectorSumPdS_j --------------------------
	.section	.nv.info._Z9vectorSumPdS_j,"",@"SHT_CUDA_INFO"
	.sectionflags	@""
	.align	4


	//----- nvinfo : EIATTR_CUDA_API_VERSION
	.align		4
        /*0000*/ 	.byte	0x04, 0x37
        /*0002*/ 	.short	(.L_343 - .L_342)
.L_342:
        /*0004*/ 	.word	0x00000082


	//----- nvinfo : EIATTR_KPARAM_INFO
	.align		4
.L_343:
        /*0008*/ 	.byte	0x04, 0x17
        /*000a*/ 	.short	(.L_345 - .L_344)
.L_344:
        /*000c*/ 	.word	0x00000000
        /*0010*/ 	.short	0x0002
        /*0012*/ 	.short	0x0010
        /*0014*/ 	.byte	0x00, 0xf0, 0x11, 0x00


	//----- nvinfo : EIATTR_KPARAM_INFO
	.align		4
.L_345:
        /*0018*/ 	.byte	0x04, 0x17
        /*001a*/ 	.short	(.L_347 - .L_346)
.L_346:
        /*001c*/ 	.word	0x00000000
        /*0020*/ 	.short	0x0001
        /*0022*/ 	.short	0x0008
        /*0024*/ 	.byte	0x00, 0xf5, 0x21, 0x00


	//----- nvinfo : EIATTR_KPARAM_INFO
	.align		4
.L_347:
        /*0028*/ 	.byte	0x04, 0x17
        /*002a*/ 	.short	(.L_349 - .L_348)
.L_348:
        /*002c*/ 	.word	0x00000000
        /*0030*/ 	.short	0x0000
        /*0032*/ 	.short	0x0000
        /*0034*/ 	.byte	0x00, 0xf5, 0x21, 0x00


	//----- nvinfo : EIATTR_SPARSE_MMA_MASK
	.align		4
.L_349:
        /*0038*/ 	.byte	0x03, 0x50
        /*003a*/ 	.short	0x0000


	//----- nvinfo : EIATTR_MAXREG_COUNT
	.align		4
        /*003c*/ 	.byte	0x03, 0x1b
        /*003e*/ 	.short	0x00ff


	//----- nvinfo : EIATTR_NUM_BARRIERS
	.align		4
        /*0040*/ 	.byte	0x02, 0x4c
        /*0042*/ 	.byte	0x01
	.zero		1


	//----- nvinfo : EIATTR_MERCURY_ISA_VERSION
	.align		4
        /*0044*/ 	.byte	0x03, 0x5f
        /*0046*/ 	.short	0x0101


	//----- nvinfo : EIATTR_VRC_CTA_INIT_COUNT
	.align		4
        /*0048*/ 	.byte	0x02, 0x4a
	.zero		1
	.zero		1


	//----- nvinfo : EIATTR_EXIT_INSTR_OFFSETS
	.align		4
        /*004c*/ 	.byte	0x04, 0x1c
        /*004e*/ 	.short	(.L_351 - .L_350)


	//   ....[0]....
.L_350:
        /*0050*/ 	.word	0x00000050


	//   ....[1]....
        /*0054*/ 	.word	0x000005e0


	//   ....[2]....
        /*0058*/ 	.word	0x00000620


	//----- nvinfo : EIATTR_CRS_STACK_SIZE
	.align		4
.L_351:
        /*005c*/ 	.byte	0x04, 0x1e
        /*005e*/ 	.short	(.L_353 - .L_352)
.L_352:
        /*0060*/ 	.word	0x00000000


	//----- nvinfo : EIATTR_CBANK_PARAM_SIZE
	.align		4
.L_353:
        /*0064*/ 	.byte	0x03, 0x19
        /*0066*/ 	.short	0x0014


	//----- nvinfo : EIATTR_PARAM_CBANK
	.align		4
        /*0068*/ 	.byte	0x04, 0x0a
        /*006a*/ 	.short	(.L_355 - .L_354)
	.align		4
.L_354:
        /*006c*/ 	.word	index@(.nv.constant0._Z9vectorSumPdS_j)
        /*0070*/ 	.short	0x0380
        /*0072*/ 	.short	0x0014


	//----- nvinfo : EIATTR_SW_WAR
	.align		4
.L_355:
        /*0074*/ 	.byte	0x04, 0x36
        /*0076*/ 	.short	(.L_357 - .L_356)
.L_356:
        /*0078*/ 	.word	0x00000008
.L_357:


//--------------------- .nv.info._Z11vectorOrderPdj --------------------------
	.section	.nv.info._Z11vectorOrderPdj,"",@"SHT_CUDA_INFO"
	.sectionflags	@""
	.align	4


	//----- nvinfo : EIATTR_CUDA_API_VERSION
	.align		4
        /*0000*/ 	.byte	0x04, 0x37
        /*0002*/ 	.short	(.L_359 - .L_358)
.L_358:
        /*0004*/ 	.word	0x00000082


	//----- nvinfo : EIATTR_KPARAM_INFO
	.align		4
.L_359:
        /*0008*/ 	.byte	0x04, 0x17
        /*000a*/ 	.short	(.L_361 - .L_360)
.L_360:
        /*000c*/ 	.word	0x00000000
        /*0010*/ 	.short	0x0001
        /*0012*/ 	.short	0x0008
        /*0014*/ 	.byte	0x00, 0xf0, 0x11, 0x00


	//----- nvinfo : EIATTR_KPARAM_INFO
	.align		4
.L_361:
        /*0018*/ 	.byte	0x04, 0x17
        /*001a*/ 	.short	(.L_363 - .L_362)
.L_362:
        /*001c*/ 	.word	0x00000000
        /*0020*/ 	.short	0x0000
        /*0022*/ 	.short	0x0000
        /*0024*/ 	.byte	0x00, 0xf5, 0x21, 0x00


	//----- nvinfo : EIATTR_SPARSE_MMA_MASK
	.align		4
.L_363:
        /*0028*/ 	.byte	0x03, 0x50
        /*002a*/ 	.short	0x0000


	//----- nvinfo : EIATTR_MAXREG_COUNT
	.align		4
        /*002c*/ 	.byte	0x03, 0x1b
        /*002e*/ 	.short	0x00ff


	//----- nvinfo : EIATTR_NUM_BARRIERS
	.align		4
        /*0030*/ 	.byte	0x02, 0x4c
        /*0032*/ 	.byte	0x01
	.zero		1


	//----- nvinfo : EIATTR_MERCURY_ISA_VERSION
	.align		4
        /*0034*/ 	.byte	0x03, 0x5f
        /*0036*/ 	.short	0x0101


	//----- nvinfo : EIATTR_VRC_CTA_INIT_COUNT
	.align		4
        /*0038*/ 	.byte	0x02, 0x4a
	.zero		1
	.zero		1


	//----- nvinfo : EIATTR_EXIT_INSTR_OFFSETS
	.align		4
        /*003c*/ 	.byte	0x04, 0x1c
        /*003e*/ 	.short	(.L_365 - .L_364)


	//   ....[0]....
.L_364:
        /*0040*/ 	.word	0x000001d0


	//   ....[1]....
        /*0044*/ 	.word	0x00001460


	//----- nvinfo : EIATTR_CRS_STACK_SIZE
	.align		4
.L_365:
        /*0048*/ 	.byte	0x04, 0x1e
        /*004a*/ 	.short	(.L_367 - .L_366)
.L_366:
        /*004c*/ 	.word	0x00000000


	//----- nvinfo : EIATTR_CBANK_PARAM_SIZE
	.align		4
.L_367:
        /*0050*/ 	.byte	0x03, 0x19
        /*0052*/ 	.short	0x000c


	//----- nvinfo : EIATTR_PARAM_CBANK
	.align		4
        /*0054*/ 	.byte	0x04, 0x0a
        /*0056*/ 	.short	(.L_369 - .L_368)
	.align		4
.L_368:
        /*0058*/ 	.word	index@(.nv.constant0._Z11vectorOrderPdj)
        /*005c*/ 	.short	0x0380
        /*005e*/ 	.short	0x000c


	//----- nvinfo : EIATTR_SW_WAR
	.align		4
.L_369:
        /*0060*/ 	.byte	0x04, 0x36
        /*0062*/ 	.short	(.L_371 - .L_370)
.L_370:
        /*0064*/ 	.word	0x00000008
.L_371:


//--------------------- .nv.info._Z19eigenvalueEstimate2PdS_S_j --------------------------
	.section	.nv.info._Z19eigenvalueEstimate2PdS_S_j,"",@"SHT_CUDA_INFO"
	.sectionflags	@""
	.align	4


	//----- nvinfo : EIATTR_CUDA_API_VERSION
	.align		4
        /*0000*/ 	.byte	0x04, 0x37
        /*0002*/ 	.short	(.L_373 - .L_372)
.L_372:
        /*0004*/ 	.word	0x00000082


	//----- nvinfo : EIATTR_KPARAM_INFO
	.align		4
.L_373:
        /*0008*/ 	.byte	0x04, 0x17
        /*000a*/ 	.short	(.L_375 - .L_374)
.L_374:
        /*000c*/ 	.word	0x00000000
        /*0010*/ 	.short	0x0003
        /*0012*/ 	.short	0x0018
        /*0014*/ 	.byte	0x00, 0xf0, 0x11, 0x00


	//----- nvinfo : EIATTR_KPARAM_INFO
	.align		4
.L_375:
        /*0018*/ 	.byte	0x04, 0x17
        /*001a*/ 	.short	(.L_377 - .L_376)
.L_376:
        /*001c*/ 	.word	0x00000000
        /*0020*/ 	.short	0x0002
        /*0022*/ 	.short	0x0010
        /*0024*/ 	.byte	0x00, 0xf5, 0x21, 0x00


	//----- nvinfo : EIATTR_KPARAM_INFO
	.align		4
.L_377:
        /*0028*/ 	.byte	0x04, 0x17
        /*002a*/ 	.short	(.L_379 - .L_378)
.L_378:
        /*002c*/ 	.word	0x00000000
        /*0030*/ 	.short	0x0001
        /*0032*/ 	.short	0x0008
        /*0034*/ 	.byte	0x00, 0xf5, 0x21, 0x00


	//----- nvinfo : EIATTR_KPARAM_INFO
	.align		4
.L_379:
        /*0038*/ 	.byte	0x04, 0x17
        /*003a*/ 	.short	(.L_381 - .L_380)
.L_380:
        /*003c*/ 	.word	0x00000000
        /*0040*/ 	.short	0x0000
        /*0042*/ 	.short	0x0000
        /*0044*/ 	.byte	0x00, 0xf5, 0x21, 0x00


	//----- nvinfo : EIATTR_SPARSE_MMA_MASK
	.align		4
.L_381:
        /*0048*/ 	.byte	0x03, 0x50
        /*004a*/ 	.short	0x0000


	//----- nvinfo : EIATTR_MAXREG_COUNT
	.align		4
        /*004c*/ 	.byte	0x03, 0x1b
        /*004e*/ 	.short	0x00ff


	//----- nvinfo : EIATTR_NUM_BARRIERS
	.align		4
        /*0050*/ 	.byte	0x02, 0x4c
        /*0052*/ 	.byte	0x01
	.zero		1


	//----- nvinfo : EIATTR_MERCURY_ISA_VERSION
	.align		4
        /*0054*/ 	.byte	0x03, 0x5f
        /*0056*/ 	.short	0x0101


	//----- nvinfo : EIATTR_VRC_CTA_INIT_COUNT
	.align		4
        /*0058*/ 	.byte	0x02, 0x4a
	.zero		1
	.zero		1


	//----- nvinfo : EIATTR_EXIT_INSTR_OFFSETS
	.align		4
        /*005c*/ 	.byte	0x04, 0x1c
        /*005e*/ 	.short	(.L_383 - .L_382)


	//   ....[0]....
.L_382:
        /*0060*/ 	.word	0x000000d0


	//   ....[1]....
        /*0064*/ 	.word	0x00000250


	//   ....[2]....
        /*0068*/ 	.word	0x00000310


	//----- nvinfo : EIATTR_CRS_STACK_SIZE
	.align		4
.L_383:
        /*006c*/ 	.byte	0x04, 0x1e
        /*006e*/ 	.short	(.L_385 - .L_384)
.L_384:
        /*0070*/ 	.word	0x00000000


	//----- nvinfo : EIATTR_CBANK_PARAM_SIZE
	.align		4
.L_385:
        /*0074*/ 	.byte	0x03, 0x19
        /*0076*/ 	.short	0x001c


	//----- nvinfo : EIATTR_PARAM_CBANK
	.align		4
        /*0078*/ 	.byte	0x04, 0x0a
        /*007a*/ 	.short	(.L_387 - .L_386)
	.align		4
.L_386:
        /*007c*/ 	.word	index@(.nv.constant0._Z19eigenvalueEstimate2PdS_S_j)
        /*0080*/ 	.short	0x0380
        /*0082*/ 	.short	0x001c


	//----- nvinfo : EIATTR_SW_WAR
	.align		4
.L_387:
        /*0084*/ 	.byte	0x04, 0x36
        /*0086*/ 	.short	(.L_389 - .L_388)
.L_388:
        /*0088*/ 	.word	0x00000008
.L_389:


//--------------------- .nv.info._Z19eigenvalueEstimate1PdS_S_j --------------------------
	.section	.nv.info._Z19eigenvalueEstimate1PdS_S_j,"",@"SHT_CUDA_INFO"
	.sectionflags	@""
	.align	4


	//----- nvinfo : EIATTR_CUDA_API_VERSION
	.align		4
        /*0000*/ 	.byte	0x04, 0x37
        /*0002*/ 	.short	(.L_391 - .L_390)
.L_390:
        /*0004*/ 	.word	0x00000082


	//----- nvinfo : EIATTR_KPARAM_INFO
	.align		4
.L_391:
        /*0008*/ 	.byte	0x04, 0x17
        /*000a*/ 	.short	(.L_393 - .L_392)
.L_392:
        /*000c*/ 	.word	0x00000000
        /*0010*/ 	.short	0x0003
        /*0012*/ 	.short	0x0018
        /*0014*/ 	.byte	0x00, 0xf0, 0x11, 0x00


	//----- nvinfo : EIATTR_KPARAM_INFO
	.align		4
.L_393:
        /*0018*/ 	.byte	0x04, 0x17
        /*001a*/ 	.short	(.L_395 - .L_394)
.L_394:
        /*001c*/ 	.word	0x00000000
        /*0020*/ 	.short	0x0002
        /*0022*/ 	.short	0x0010
        /*0024*/ 	.byte	0x00, 0xf5, 0x21, 0x00


	//----- nvinfo : EIATTR_KPARAM_INFO
	.align		4
.L_395:
        /*0028*/ 	.byte	0x04, 0x17
        /*002a*/ 	.short	(.L_397 - .L_396)
.L_396:
        /*002c*/ 	.word	0x00000000
        /*0030*/ 	.short	0x0001
        /*0032*/ 	.short	0x0008
        /*0034*/ 	.byte	0x00, 0xf5, 0x21, 0x00


	//----- nvinfo : EIATTR_KPARAM_INFO
	.align		4
.L_397:
        /*0038*/ 	.byte	0x04, 0x17
        /*003a*/ 	.short	(.L_399 - .L_398)
.L_398:
        /*003c*/ 	.word	0x00000000
        /*0040*/ 	.short	0x0000
        /*0042*/ 	.short	0x0000
        /*0044*/ 	.byte	0x00, 0xf5, 0x21, 0x00


	//----- nvinfo : EIATTR_SPARSE_MMA_MASK
	.align		4
.L_399:
        /*0048*/ 	.byte	0x03, 0x50
        /*004a*/ 	.short	0x0000


	//----- nvinfo : EIATTR_MAXREG_COUNT
	.align		4
        /*004c*/ 	.byte	0x03, 0x1b
        /*004e*/ 	.short	0x00ff


	//----- nvinfo : EIATTR_NUM_BARRIERS
	.align		4
        /*0050*/ 	.byte	0x02, 0x4c
        /*0052*/ 	.byte	0x01
	.zero		1


	//----- nvinfo : EIATTR_MERCURY_ISA_VERSION
	.align		4
        /*0054*/ 	.byte	0x03, 0x5f
        /*0056*/ 	.short	0x0101


	//----- nvinfo : EIATTR_VRC_CTA_INIT_COUNT
	.align		4
        /*0058*/ 	.byte	0x02, 0x4a
	.zero		1
	.zero		1


	//----- nvinfo : EIATTR_EXIT_INSTR_OFFSETS
	.align		4
        /*005c*/ 	.byte	0x04, 0x1c
        /*005e*/ 	.short	(.L_401 - .L_400)


	//   ....[0]....
.L_400:
        /*0060*/ 	.word	0x00000070


	//   ....[1]....
        /*0064*/ 	.word	0x00000240


	//   ....[2]....
        /*0068*/ 	.word	0x00000310


	//----- nvinfo : EIATTR_CRS_STACK_SIZE
	.align		4
.L_401:
        /*006c*/ 	.byte	0x04, 0x1e
        /*006e*/ 	.short	(.L_403 - .L_402)
.L_402:
        /*0070*/ 	.word	0x00000000


	//----- nvinfo : EIATTR_CBANK_PARAM_SIZE
	.align		4
.L_403:
        /*0074*/ 	.byte	0x03, 0x19
        /*0076*/ 	.short	0x001c


	//----- nvinfo : EIATTR_PARAM_CBANK
	.align		4
        /*0078*/ 	.byte	0x04, 0x0a
        /*007a*/ 	.short	(.L_405 - .L_404)
	.align		4
.L_404:
        /*007c*/ 	.word	index@(.nv.constant0._Z19eigenvalueEstimate1PdS_S_j)
        /*0080*/ 	.short	0x0380
        /*0082*/ 	.short	0x001c


	//----- nvinfo : EIATTR_SW_WAR
	.align		4
.L_405:
        /*0084*/ 	.byte	0x04, 0x36
        /*0086*/ 	.short	(.L_407 - .L_406)
.L_406:
        /*0088*/ 	.word	0x00000008
.L_407:


//--------------------- .nv.info._Z15matrixNormalizePdS_iiS_S_ --------------------------
	.section	.nv.info._Z15matrixNormalizePdS_iiS_S_,"",@"SHT_CUDA_INFO"
	.sectionflags	@""
	.align	4


	//----- nvinfo : EIATTR_CUDA_API_VERSION
	.align		4
        /*0000*/ 	.byte	0x04, 0x37
        /*0002*/ 	.short	(.L_409 - .L_408)
.L_408:
        /*0004*/ 	.word	0x00000082


	//----- nvinfo : EIATTR_KPARAM_INFO
	.align		4
.L_409:
        /*0008*/ 	.byte	0x04, 0x17
        /*000a*/ 	.short	(.L_411 - .L_410)
.L_410:
        /*000c*/ 	.word	0x00000000
        /*0010*/ 	.short	0x0005
        /*0012*/ 	.short	0x0020
        /*0014*/ 	.byte	0x00, 0xf5, 0x21, 0x00


	//----- nvinfo : EIATTR_KPARAM_INFO
	.align		4
.L_411:
        /*0018*/ 	.byte	0x04, 0x17
        /*001a*/ 	.short	(.L_413 - .L_412)
.L_412:
        /*001c*/ 	.word	0x00000000
        /*0020*/ 	.short	0x0004
        /*0022*/ 	.short	0x0018
        /*0024*/ 	.byte	0x00, 0xf5, 0x21, 0x00


	//----- nvinfo : EIATTR_KPARAM_INFO
	.align		4
.L_413:
        /*0028*/ 	.byte	0x04, 0x17
        /*002a*/ 	.short	(.L_415 - .L_414)
.L_414:
        /*002c*/ 	.word	0x00000000
        /*0030*/ 	.short	0x0003
        /*0032*/ 	.short	0x0014
        /*0034*/ 	.byte	0x00, 0xf0, 0x11, 0x00


	//----- nvinfo : EIATTR_KPARAM_INFO
	.align		4
.L_415:
        /*0038*/ 	.byte	0x04, 0x17
        /*003a*/ 	.short	(.L_417 - .L_416)
.L_416:
        /*003c*/ 	.word	0x00000000
        /*0040*/ 	.short	0x0002
        /*0042*/ 	.short	0x0010
        /*0044*/ 	.byte	0x00, 0xf0, 0x11, 0x00


	//----- nvinfo : EIATTR_KPARAM_INFO
	.align		4
.L_417:
        /*0048*/ 	.byte	0x04, 0x17
        /*004a*/ 	.short	(.L_419 - .L_418)
.L_418:
        /*004c*/ 	.word	0x00000000
        /*0050*/ 	.short	0x0001
        /*0052*/ 	.short	0x0008
        /*0054*/ 	.byte	0x00, 0xf5, 0x21, 0x00


	//----- nvinfo : EIATTR_KPARAM_INFO
	.align		4
.L_419:
        /*0058*/ 	.byte	0x04, 0x17
        /*005a*/ 	.short	(.L_421 - .L_420)
.L_420:
        /*005c*/ 	.word	0x00000000
        /*0060*/ 	.short	0x0000
        /*0062*/ 	.short	0x0000
        /*0064*/ 	.byte	0x00, 0xf5, 0x21, 0x00


	//----- nvinfo : EIATTR_SPARSE_MMA_MASK
	.align		4
.L_421:
        /*0068*/ 	.byte	0x03, 0x50
        /*006a*/ 	.short	0x0000


	//----- nvinfo : EIATTR_MAXREG_COUNT
	.align		4
        /*006c*/ 	.byte	0x03, 0x1b
        /*006e*/ 	.short	0x00ff


	//----- nvinfo : EIATTR_MERCURY_ISA_VERSION
	.align		4
        /*0070*/ 	.byte	0x03, 0x5f
        /*0072*/ 	.short	0x0101


	//----- nvinfo : EIATTR_VRC_CTA_INIT_COUNT
	.align		4
        /*0074*/ 	.byte	0x02, 0x4a
	.zero		1
	.zero		1


	//----- nvinfo : EIATTR_EXIT_INSTR_OFFSETS
	.align		4
        /*0078*/ 	.byte	0x04, 0x1c
        /*007a*/ 	.short	(.L_423 - .L_422)


	//   ....[0]....
.L_422:
        /*007c*/ 	.word	0x00000090


	//   ....[1]....
        /*0080*/ 	.word	0x000002b0


	//----- nvinfo : EIATTR_CRS_STACK_SIZE
	.align		4
.L_423:
        /*0084*/ 	.byte	0x04, 0x1e
        /*0086*/ 	.short	(.L_425 - .L_424)
.L_424:
        /*0088*/ 	.word	0x00000000


	//----- nvinfo : EIATTR_CBANK_PARAM_SIZE
	.align		4
.L_425:
        /*008c*/ 	.byte	0x03, 0x19
        /*008e*/ 	.short	0x0028


	//----- nvinfo : EIATTR_PARAM_CBANK
	.align		4
        /*0090*/ 	.byte	0x04, 0x0a
        /*0092*/ 	.short	(.L_427 - .L_426)
	.align		4
.L_426:
        /*0094*/ 	.word	index@(.nv.constant0._Z15matrixNormalizePdS_iiS_S_)
        /*0098*/ 	.short	0x0380
        /*009a*/ 	.short	0x0028


	//----- nvinfo : EIATTR_SW_WAR
	.align		4
.L_427:
        /*009c*/ 	.byte	0x04, 0x36
        /*009e*/ 	.short	(.L_429 - .L_428)
.L_428:
        /*00a0*/ 	.word	0x00000008
.L_429:


//--------------------- .nv.info._Z15matrix_multiplyPdS_S_i --------------------------
	.section	.nv.info._Z15matrix_multiplyPdS_S_i,"",@"SHT_CUDA_INFO"
	.sectionflags	@""
	.align	4


	//----- nvinfo : EIATTR_CUDA_API_VERSION
	.align		4
        /*0000*/ 	.byte	0x04, 0x37
        /*0002*/ 	.short	(.L_431 - .L_430)
.L_430:
        /*0004*/ 	.word	0x00000082


	//----- nvinfo : EIATTR_KPARAM_INFO
	.align		4
.L_431:
        /*0008*/ 	.byte	0x04, 0x17
        /*000a*/ 	.short	(.L_433 - .L_432)
.L_432:
        /*000c*/ 	.word	0x00000000
        /*0010*/ 	.short	0x0003
        /*0012*/ 	.short	0x0018
        /*0014*/ 	.byte	0x00, 0xf0, 0x11, 0x00


	//----- nvinfo : EIATTR_KPARAM_INFO
	.align		4
.L_433:
        /*0018*/ 	.byte	0x04, 0x17
        /*001a*/ 	.short	(.L_435 - .L_434)
.L_434:
        /*001c*/ 	.word	0x00000000
        /*0020*/ 	.short	0x0002
        /*0022*/ 	.short	0x0010
        /*0024*/ 	.byte	0x00, 0xf5, 0x21, 0x00


	//----- nvinfo : EIATTR_KPARAM_INFO
	.align		4
.L_435:
        /*0028*/ 	.byte	0x04, 0x17
        /*002a*/ 	.short	(.L_437 - .L_436)
.L_436:
        /*002c*/ 	.word	0x00000000
        /*0030*/ 	.short	0x0001
        /*0032*/ 	.short	0x0008
        /*0034*/ 	.byte	0x00, 0xf5, 0x21, 0x00


	//----- nvinfo : EIATTR_KPARAM_INFO
	.align		4
.L_437:
        /*0038*/ 	.byte	0x04, 0x17
        /*003a*/ 	.short	(.L_439 - .L_438)
.L_438:
        /*003c*/ 	.word	0x00000000
        /*0040*/ 	.short	0x0000
        /*0042*/ 	.short	0x0000
        /*0044*/ 	.byte	0x00, 0xf5, 0x21, 0x00


	//----- nvinfo : EIATTR_SPARSE_MMA_MASK
	.align		4
.L_439:
        /*0048*/ 	.byte	0x03, 0x50
        /*004a*/ 	.short	0x0000


	//----- nvinfo : EIATTR_MAXREG_COUNT
	.align		4
        /*004c*/ 	.byte	0x03, 0x1b
        /*004e*/ 	.short	0x00ff


	//----- nvinfo : EIATTR_NUM_BARRIERS
	.align		4
        /*0050*/ 	.byte	0x02, 0x4c
        /*0052*/ 	.byte	0x01
	.zero		1


	//----- nvinfo : EIATTR_MERCURY_ISA_VERSION
	.align		4
        /*0054*/ 	.byte	0x03, 0x5f
        /*0056*/ 	.short	0x0101


	//----- nvinfo : EIATTR_VRC_CTA_INIT_COUNT
	.align		4
        /*0058*/ 	.byte	0x02, 0x4a
	.zero		1
	.zero		1


	//----- nvinfo : EIATTR_EXIT_INSTR_OFFSETS
	.align		4
        /*005c*/ 	.byte	0x04, 0x1c
        /*005e*/ 	.short	(.L_441 - .L_440)


	//   ....[0]....
.L_440:
        /*0060*/ 	.word	0x00000520


	//   ....[1]....
        /*0064*/ 	.word	0x00000570


	//----- nvinfo : EIATTR_CRS_STACK_SIZE
	.align		4
.L_441:
        /*0068*/ 	.byte	0x04, 0x1e
        /*006a*/ 	.short	(.L_443 - .L_442)
.L_442:
        /*006c*/ 	.word	0x00000000


	//----- nvinfo : EIATTR_CBANK_PARAM_SIZE
	.align		4
.L_443:
        /*0070*/ 	.byte	0x03, 0x19
        /*0072*/ 	.short	0x001c


	//----- nvinfo : EIATTR_PARAM_CBANK
	.align		4
        /*0074*/ 	.byte	0x04, 0x0a
        /*0076*/ 	.short	(.L_445 - .L_444)
	.align		4
.L_444:
        /*0078*/ 	.word	index@(.nv.constant0._Z15matrix_multiplyPdS_S_i)
        /*007c*/ 	.short	0x0380
        /*007e*/ 	.short	0x001c


	//----- nvinfo : EIATTR_SW_WAR
	.align		4
.L_445:
        /*0080*/ 	.byte	0x04, 0x36
        /*0082*/ 	.short	(.L_447 - .L_446)
.L_446:
        /*0084*/ 	.word	0x00000008
.L_447:


//--------------------- .nv.info._Z16matrix_multiply2PdS_S_j --------------------------
	.section	.nv.info._Z16matrix_multiply2PdS_S_j,"",@"SHT_CUDA_INFO"
	.sectionflags	@""
	.align	4


	//----- nvinfo : EIATTR_CUDA_API_VERSION
	.align		4
        /*0000*/ 	.byte	0x04, 0x37
        /*0002*/ 	.short	(.L_449 - .L_448)
.L_448:
        /*0004*/ 	.word	0x00000082


	//----- nvinfo : EIATTR_KPARAM_INFO
	.align		4
.L_449:
        /*0008*/ 	.byte	0x04, 0x17
        /*000a*/ 	.short	(.L_451 - .L_450)
.L_450:
        /*000c*/ 	.word	0x00000000
        /*0010*/ 	.short	0x0003
        /*0012*/ 	.short	0x0018
        /*0014*/ 	.byte	0x00, 0xf0, 0x11, 0x00


	//----- nvinfo : EIATTR_KPARAM_INFO
	.align		4
.L_451:
        /*0018*/ 	.byte	0x04, 0x17
        /*001a*/ 	.short	(.L_453 - .L_452)
.L_452:
        /*001c*/ 	.word	0x00000000
        /*0020*/ 	.short	0x0002
        /*0022*/ 	.short	0x0010
        /*0024*/ 	.byte	0x00, 0xf5, 0x21, 0x00


	//----- nvinfo : EIATTR_KPARAM_INFO
	.align		4
.L_453:
        /*0028*/ 	.byte	0x04, 0x17
        /*002a*/ 	.short	(.L_455 - .L_454)
.L_454:
        /*002c*/ 	.word	0x00000000
        /*0030*/ 	.short	0x0001
        /*0032*/ 	.short	0x0008
        /*0034*/ 	.byte	0x00, 0xf5, 0x21, 0x00


	//----- nvinfo : EIATTR_KPARAM_INFO
	.align		4
.L_455:
        /*0038*/ 	.byte	0x04, 0x17
        /*003a*/ 	.short	(.L_457 - .L_456)
.L_456:
        /*003c*/ 	.word	0x00000000
        /*0040*/ 	.short	0x0000
        /*0042*/ 	.short	0x0000
        /*0044*/ 	.byte	0x00, 0xf5, 0x21, 0x00


	//----- nvinfo : EIATTR_SPARSE_MMA_MASK
	.align		4
.L_457:
        /*0048*/ 	.byte	0x03, 0x50
        /*004a*/ 	.short	0x0000


	//----- nvinfo : EIATTR_MAXREG_COUNT
	.align		4
        /*004c*/ 	.byte	0x03, 0x1b
        /*004e*/ 	.short	0x00ff


	//----- nvinfo : EIATTR_MERCURY_ISA_VERSION
	.align		4
        /*0050*/ 	.byte	0x03, 0x5f
        /*0052*/ 	.short	0x0101


	//----- nvinfo : EIATTR_VRC_CTA_INIT_COUNT
	.align		4
        /*0054*/ 	.byte	0x02, 0x4a
	.zero		1
	.zero		1


	//----- nvinfo : EIATTR_EXIT_INSTR_OFFSETS
	.align		4
        /*0058*/ 	.byte	0x04, 0x1c
        /*005a*/ 	.short	(.L_459 - .L_458)


	//   ....[0]....
.L_458:
        /*005c*/ 	.word	0x000000d0


	//   ....[1]....
        /*0060*/ 	.word	0x00000c40


	//----- nvinfo : EIATTR_CBANK_PARAM_SIZE
	.align		4
.L_459:
        /*0064*/ 	.byte	0x03, 0x19
        /*0066*/ 	.short	0x001c


	//----- nvinfo : EIATTR_PARAM_CBANK
	.align		4
        /*0068*/ 	.byte	0x04, 0x0a
        /*006a*/ 	.short	(.L_461 - .L_460)
	.align		4
.L_460:
        /*006c*/ 	.word	index@(.nv.constant0._Z16matrix_multiply2PdS_S_j)
        /*0070*/ 	.short	0x0380
        /*0072*/ 	.short	0x001c


	//----- nvinfo : EIATTR_SW_WAR
	.align		4
.L_461:
        /*0074*/ 	.byte	0x04, 0x36
        /*0076*/ 	.short	(.L_463 - .L_462)
.L_462:
        /*0078*/ 	.word	0x00000008
.L_463:


//--------------------- .nv.info._Z18matrixSelfMulNaivePdS_ii --------------------------
	.section	.nv.info._Z18matrixSelfMulNaivePdS_ii,"",@"SHT_CUDA_INFO"
	.sectionflags	@""
	.align	4


	//----- nvinfo : EIATTR_CUDA_API_VERSION
	.align		4
        /*0000*/ 	.byte	0x04, 0x37
        /*0002*/ 	.short	(.L_465 - .L_464)
.L_464:
        /*0004*/ 	.word	0x00000082


	//----- nvinfo : EIATTR_KPARAM_INFO
	.align		4
.L_465:
        /*0008*/ 	.byte	0x04, 0x17
        /*000a*/ 	.short	(.L_467 - .L_466)
.L_466:
        /*000c*/ 	.word	0x00000000
        /*0010*/ 	.short	0x0003
        /*0012*/ 	.short	0x0014
        /*0014*/ 	.byte	0x00, 0xf0, 0x11, 0x00


	//----- nvinfo : EIATTR_KPARAM_INFO
	.align		4
.L_467:
        /*0018*/ 	.byte	0x04, 0x17
        /*001a*/ 	.short	(.L_469 - .L_468)
.L_468:
        /*001c*/ 	.word	0x00000000
        /*0020*/ 	.short	0x0002
        /*0022*/ 	.short	0x0010
        /*0024*/ 	.byte	0x00, 0xf0, 0x11, 0x00


	//----- nvinfo : EIATTR_KPARAM_INFO
	.align		4
.L_469:
        /*0028*/ 	.byte	0x04, 0x17
        /*002a*/ 	.short	(.L_471 - .L_470)
.L_470:
        /*002c*/ 	.word	0x00000000
        /*0030*/ 	.short	0x0001
        /*0032*/ 	.short	0x0008
        /*0034*/ 	.byte	0x00, 0xf5, 0x21, 0x00


	//----- nvinfo : EIATTR_KPARAM_INFO
	.align		4
.L_471:
        /*0038*/ 	.byte	0x04, 0x17
        /*003a*/ 	.short	(.L_473 - .L_472)
.L_472:
        /*003c*/ 	.word	0x00000000
        /*0040*/ 	.short	0x0000
        /*0042*/ 	.short	0x0000
        /*0044*/ 	.byte	0x00, 0xf5, 0x21, 0x00


	//----- nvinfo : EIATTR_SPARSE_MMA_MASK
	.align		4
.L_473:
        /*0048*/ 	.byte	0x03, 0x50
        /*004a*/ 	.short	0x0000


	//----- nvinfo : EIATTR_MAXREG_COUNT
	.align		4
        /*004c*/ 	.byte	0x03, 0x1b
        /*004e*/ 	.short	0x00ff


	//----- nvinfo : EIATTR_MERCURY_ISA_VERSION
	.align		4
        /*0050*/ 	.byte	0x03, 0x5f
        /*0052*/ 	.short	0x0101


	//----- nvinfo : EIATTR_VRC_CTA_INIT_COUNT
	.align		4
        /*0054*/ 	.byte	0x02, 0x4a
	.zero		1
	.zero		1


	//----- nvinfo : EIATTR_EXIT_INSTR_OFFSETS
	.align		4
        /*0058*/ 	.byte	0x04, 0x1c
        /*005a*/ 	.short	(.L_475 - .L_474)


	//   ....[0]....
.L_474:
        /*005c*/ 	.word	0x000000c0


	//   ....[1]....
        /*0060*/ 	.word	0x00000860


	//----- nvinfo : EIATTR_CBANK_PARAM_SIZE
	.align		4
.L_475:
        /*0064*/ 	.byte	0x03, 0x19
        /*0066*/ 	.short	0x0018


	//----- nvinfo : EIATTR_PARAM_CBANK
	.align		4
        /*0068*/ 	.byte	0x04, 0x0a
        /*006a*/ 	.short	(.L_477 - .L_476)
	.align		4
.L_476:
        /*006c*/ 	.word	index@(.nv.constant0._Z18matrixSelfMulNaivePdS_ii)
        /*0070*/ 	.short	0x0380
        /*0072*/ 	.short	0x0018


	//----- nvinfo : EIATTR_SW_WAR
	.align		4
.L_477:
        /*0074*/ 	.byte	0x04, 0x36
        /*0076*/ 	.short	(.L_479 - .L_478)
.L_478:
        /*0078*/ 	.word	0x00000008
.L_479:


//--------------------- .nv.info._Z13matrixMeanMaxPdiiS_S_ --------------------------
	.section	.nv.info._Z13matrixMeanMaxPdiiS_S_,"",@"SHT_CUDA_INFO"
	.sectionflags	@""
	.align	4


	//----- nvinfo : EIATTR_CUDA_API_VERSION
	.align		4
        /*0000*/ 	.byte	0x04, 0x37
        /*0002*/ 	.short	(.L_481 - .L_480)
.L_480:
        /*0004*/ 	.word	0x00000082


	//----- nvinfo : EIATTR_KPARAM_INFO
	.align		4
.L_481:
        /*0008*/ 	.byte	0x04, 0x17
        /*000a*/ 	.short	(.L_483 - .L_482)
.L_482:
        /*000c*/ 	.word	0x00000000
        /*0010*/ 	.short	0x0004
        /*0012*/ 	.short	0x0018
        /*0014*/ 	.byte	0x00, 0xf5, 0x21, 0x00


	//----- nvinfo : EIATTR_KPARAM_INFO
	.align		4
.L_483:
        /*0018*/ 	.byte	0x04, 0x17
        /*001a*/ 	.short	(.L_485 - .L_484)
.L_484:
        /*001c*/ 	.word	0x00000000
        /*0020*/ 	.short	0x0003
        /*0022*/ 	.short	0x0010
        /*0024*/ 	.byte	0x00, 0xf5, 0x21, 0x00


	//----- nvinfo : EIATTR_KPARAM_INFO
	.align		4
.L_485:
        /*0028*/ 	.byte	0x04, 0x17
        /*002a*/ 	.short	(.L_487 - .L_486)
.L_486:
        /*002c*/ 	.word	0x00000000
        /*0030*/ 	.short	0x0002
        /*0032*/ 	.short	0x000c
        /*0034*/ 	.byte	0x00, 0xf0, 0x11, 0x00


	//----- nvinfo : EIATTR_KPARAM_INFO
	.align		4
.L_487:
        /*0038*/ 	.byte	0x04, 0x17
        /*003a*/ 	.short	(.L_489 - .L_488)
.L_488:
        /*003c*/ 	.word	0x00000000
        /*0040*/ 	.short	0x0001
        /*0042*/ 	.short	0x0008
        /*0044*/ 	.byte	0x00, 0xf0, 0x11, 0x00


	//----- nvinfo : EIATTR_KPARAM_INFO
	.align		4
.L_489:
        /*0048*/ 	.byte	0x04, 0x17
        /*004a*/ 	.short	(.L_491 - .L_490)
.L_490:
        /*004c*/ 	.word	0x00000000
        /*0050*/ 	.short	0x0000
        /*0052*/ 	.short	0x0000
        /*0054*/ 	.byte	0x00, 0xf5, 0x21, 0x00


	//----- nvinfo : EIATTR_SPARSE_MMA_MASK
	.align		4
.L_491:
        /*0058*/ 	.byte	0x03, 0x50
        /*005a*/ 	.short	0x0000


	//----- nvinfo : EIATTR_MAXREG_COUNT
	.align		4
        /*005c*/ 	.byte	0x03, 0x1b
        /*005e*/ 	.short	0x00ff


	//----- nvinfo : EIATTR_NUM_BARRIERS
	.align		4
        /*0060*/ 	.byte	0x02, 0x4c
        /*0062*/ 	.byte	0x01
	.zero		1


	//----- nvinfo : EIATTR_MERCURY_ISA_VERSION
	.align		4
        /*0064*/ 	.byte	0x03, 0x5f
        /*0066*/ 	.short	0x0101


	//----- nvinfo : EIATTR_VRC_CTA_INIT_COUNT
	.align		4
        /*0068*/ 	.byte	0x02, 0x4a
	.zero		1
	.zero		1


	//----- nvinfo : EIATTR_EXIT_INSTR_OFFSETS
	.align		4
        /*006c*/ 	.byte	0x04, 0x1c
        /*006e*/ 	.short	(.L_493 - .L_492)


	//   ....[0]....
.L_492:
        /*0070*/ 	.word	0x00000090


	//   ....[1]....
        /*0074*/ 	.word	0x00000300


	//   ....[2]....
        /*0078*/ 	.word	0x00000620


	//----- nvinfo : EIATTR_CRS_STACK_SIZE
	.align		4
.L_493:
        /*007c*/ 	.byte	0x04, 0x1e
        /*007e*/ 	.short	(.L_495 - .L_494)
.L_494:
        /*0080*/ 	.word	0x00000000


	//----- nvinfo : EIATTR_CBANK_PARAM_SIZE
	.align		4
.L_495:
        /*0084*/ 	.byte	0x03, 0x19
        /*0086*/ 	.short	0x0020


	//----- nvinfo : EIATTR_PARAM_CBANK
	.align		4
        /*0088*/ 	.byte	0x04, 0x0a
        /*008a*/ 	.short	(.L_497 - .L_496)
	.align		4
.L_496:
        /*008c*/ 	.word	index@(.nv.constant0._Z13matrixMeanMaxPdiiS_S_)
        /*0090*/ 	.short	0x0380
        /*0092*/ 	.short	0x0020


	//----- nvinfo : EIATTR_SW_WAR
	.align		4
.L_497:
        /*0094*/ 	.byte	0x04, 0x36
        /*0096*/ 	.short	(.L_499 - .L_498)
.L_498:
        /*0098*/ 	.word	0x00000008
.L_499:


//--------------------- .nv.info._Z10vector_addPdS_S_i --------------------------
	.section	.nv.info._Z10vector_addPdS_S_i,"",@"SHT_CUDA_INFO"
	.sectionflags	@""
	.align	4


	//----- nvinfo : EIATTR_CUDA_API_VERSION
	.align		4
        /*0000*/ 	.byte	0x04, 0x37
        /*0002*/ 	.short	(.L_501 - .L_500)
.L_500:
        /*0004*/ 	.word	0x00000082


	//----- nvinfo : EIATTR_KPARAM_INFO
	.align		4
.L_501:
        /*0008*/ 	.byte	0x04, 0x17
        /*000a*/ 	.short	(.L_503 - .L_502)
.L_502:
        /*000c*/ 	.word	0x00000000
        /*0010*/ 	.short	0x0003
        /*0012*/ 	.short	0x0018
        /*0014*/ 	.byte	0x00, 0xf0, 0x11, 0x00


	//----- nvinfo : EIATTR_KPARAM_INFO
	.align		4
.L_503:
        /*0018*/ 	.byte	0x04, 0x17
        /*001a*/ 	.short	(.L_505 - .L_504)
.L_504:
        /*001c*/ 	.word	0x00000000
        /*0020*/ 	.short	0x0002
        /*0022*/ 	.short	0x0010
        /*0024*/ 	.byte	0x00, 0xf5, 0x21, 0x00


	//----- nvinfo : EIATTR_KPARAM_INFO
	.align		4
.L_505:
        /*0028*/ 	.byte	0x04, 0x17
        /*002a*/ 	.short	(.L_507 - .L_506)
.L_506:
        /*002c*/ 	.word	0x00000000
        /*0030*/ 	.short	0x0001
        /*0032*/ 	.short	0x0008
        /*0034*/ 	.byte	0x00, 0xf5, 0x21, 0x00


	//----- nvinfo : EIATTR_KPARAM_INFO
	.align		4
.L_507:
        /*0038*/ 	.byte	0x04, 0x17
        /*003a*/ 	.short	(.L_509 - .L_508)
.L_508:
        /*003c*/ 	.word	0x00000000
        /*0040*/ 	.short	0x0000
        /*0042*/ 	.short	0x0000
        /*0044*/ 	.byte	0x00, 0xf5, 0x21, 0x00


	//----- nvinfo : EIATTR_SPARSE_MMA_MASK
	.align		4
.L_509:
        /*0048*/ 	.byte	0x03, 0x50
        /*004a*/ 	.short	0x0000


	//----- nvinfo : EIATTR_MAXREG_COUNT
	.align		4
        /*004c*/ 	.byte	0x03, 0x1b
        /*004e*/ 	.short	0x00ff


	//----- nvinfo : EIATTR_MERCURY_ISA_VERSION
	.align		4
        /*0050*/ 	.byte	0x03, 0x5f
        /*0052*/ 	.short	0x0101


	//----- nvinfo : EIATTR_VRC_CTA_INIT_COUNT
	.align		4
        /*0054*/ 	.byte	0x02, 0x4a
	.zero		1
	.zero		1


	//----- nvinfo : EIATTR_EXIT_INSTR_OFFSETS
	.align		4
        /*0058*/ 	.byte	0x04, 0x1c
        /*005a*/ 	.short	(.L_511 - .L_510)


	//   ....[0]....
.L_510:
        /*005c*/ 	.word	0x00000070


	//   ....[1]....
        /*0060*/ 	.word	0x00000130


	//----- nvinfo : EIATTR_CBANK_PARAM_SIZE
	.align		4
.L_511:
        /*0064*/ 	.byte	0x03, 0x19
        /*0066*/ 	.short	0x001c


	//----- nvinfo : EIATTR_PARAM_CBANK
	.align		4
        /*0068*/ 	.byte	0x04, 0x0a
        /*006a*/ 	.short	(.L_513 - .L_512)
	.align		4
.L_512:
        /*006c*/ 	.word	index@(.nv.constant0._Z10vector_addPdS_S_i)
        /*0070*/ 	.short	0x0380
        /*0072*/ 	.short	0x001c


	//----- nvinfo : EIATTR_SW_WAR
	.align		4
.L_513:
        /*0074*/ 	.byte	0x04, 0x36
        /*0076*/ 	.short	(.L_515 - .L_514)
.L_514:
        /*0078*/ 	.word	0x00000008
.L_515:


//--------------------- .nv.callgraph             --------------------------
	.section	.nv.callgraph,"",@"SHT_CUDA_CALLGRAPH"
	.align	4
	.sectionentsize	8
	.align		4
        /*0000*/ 	.word	0x00000000
	.align		4
        /*0004*/ 	.word	0xffffffff
	.align		4
        /*0008*/ 	.word	0x00000000
	.align		4
        /*000c*/ 	.word	0xfffffffe
	.align		4
        /*0010*/ 	.word	0x00000000
	.align		4
        /*0014*/ 	.word	0xfffffffd
	.align		4
        /*0018*/ 	.word	0x00000000
	.align		4
        /*001c*/ 	.word	0xfffffffc


//--------------------- .text._Z12vectorSumNEWPdS_j --------------------------
	.section	.text._Z12vectorSumNEWPdS_j,"ax",@progbits
	.align	128
        .global         _Z12vectorSumNEWPdS_j
        .type           _Z12vectorSumNEWPdS_j,@function
        .size           _Z12vectorSumNEWPdS_j,(.L_x_308 - _Z12vectorSumNEWPdS_j)
        .other          _Z12vectorSumNEWPdS_j,@"STO_CUDA_ENTRY STV_DEFAULT"
_Z12vectorSumNEWPdS_j:
.text._Z12vectorSumNEWPdS_j:
[----:B------:R-:W-:Y:S01]  /*0000*/  LDC R1, c[0x0][0x37c] ;  /* 0x0000df00ff017b82 */ /* 0x000fe20000000800 */
[----:B------:R-:W0:Y:S01]  /*0010*/  S2R R17, SR_TID.X ;  /* 0x0000000000117919 */ /* 0x000e220000002100 */
[----:B------:R-:W0:Y:S06]  /*0020*/  LDCU UR4, c[0x0][0x390] ;  /* 0x00007200ff0477ac */ /* 0x000e2c0008000800 */
[----:B------:R-:W1:Y:S01]  /*0030*/  LDC R0, c[0x0][0x360] ;  /* 0x0000d800ff007b82 */ /* 0x000e620000000800 */
[----:B0-----:R-:W-:-:S13]  /*0040*/  ISETP.GE.U32.AND P0, PT, R17, UR4, PT ;  /* 0x0000000411007c0c */ /* 0x001fda000bf06070 */
[----:B------:R-:W-:Y:S05]  /*0050*/  @P0 EXIT ;  /* 0x000000000000094d */ /* 0x000fea0003800000 */
[----:B-1----:R-:W0:Y:S01]  /*0060*/  I2F.U32.RP R7, R0 ;  /* 0x0000000000077306 */ /* 0x002e220000209000 */
[C---:B------:R-:W-:Y:S01]  /*0070*/  IMAD.IADD R4, R17.reuse, 0x1, R0 ;  /* 0x0000000111047824 */ /* 0x040fe200078e0200 */
[----:B------:R-:W-:Y:S01]  /*0080*/  ISETP.NE.U32.AND P3, PT, R0, RZ, PT ;  /* 0x000000ff0000720c */ /* 0x000fe20003f65070 */
[----:B------:R-:W1:Y:S01]  /*0090*/  LDCU.64 UR6, c[0x0][0x358] ;  /* 0x00006b00ff0677ac */ /* 0x000e620008000a00 */
[----:B------:R-:W-:Y:S01]  /*00a0*/  ISETP.NE.AND P1, PT, R17, RZ, PT ;  /* 0x000000ff1100720c */ /* 0x000fe20003f25270 */
[----:B------:R-:W-:Y:S01]  /*00b0*/  BSSY.RECONVERGENT B0, `(.L_x_0) ;  /* 0x0000029000007945 */ /* 0x000fe20003800200 */
[C---:B------:R-:W-:Y:S02]  /*00c0*/  ISETP.GE.U32.AND P0, PT, R4.reuse, UR4, PT ;  /* 0x0000000404007c0c */ /* 0x040fe4000bf06070 */
[----:B------:R-:W-:Y:S02]  /*00d0*/  VIMNMX.U32 R5, PT, PT, R4, UR4, !PT ;  /* 0x0000000404057c48 */ /* 0x000fe4000ffe0000 */
[----:B------:R-:W-:-:S04]  /*00e0*/  SEL R6, RZ, 0x1, P0 ;  /* 0x00000001ff067807 */ /* 0x000fc80000000000 */
[----:B------:R-:W-:Y:S01]  /*00f0*/  IADD3 R5, PT, PT, R5, -R4, -R6 ;  /* 0x8000000405057210 */ /* 0x000fe20007ffe806 */
[----:B0-----:R-:W0:Y:S02]  /*0100*/  MUFU.RCP R7, R7 ;  /* 0x0000000700077308 */ /* 0x001e240000001000 */
[----:B0-----:R-:W-:-:S06]  /*0110*/  VIADD R2, R7, 0xffffffe ;  /* 0x0ffffffe07027836 */ /* 0x001fcc0000000000 */
[----:B------:R0:W2:Y:S02]  /*0120*/  F2I.FTZ.U32.TRUNC.NTZ R3, R2 ;  /* 0x0000000200037305 */ /* 0x0000a4000021f000 */
[----:B0-----:R-:W-:Y:S02]  /*0130*/  IMAD.MOV.U32 R2, RZ, RZ, RZ ;  /* 0x000000ffff027224 */ /* 0x001fe400078e00ff */
[----:B--2---:R-:W-:-:S04]  /*0140*/  IMAD.MOV R9, RZ, RZ, -R3 ;  /* 0x000000ffff097224 */ /* 0x004fc800078e0a03 */
[----:B------:R-:W-:-:S04]  /*0150*/  IMAD R9, R9, R0, RZ ;  /* 0x0000000009097224 */ /* 0x000fc800078e02ff */
[----:B------:R-:W-:-:S06]  /*0160*/  IMAD.HI.U32 R8, R3, R9, R2 ;  /* 0x0000000903087227 */ /* 0x000fcc00078e0002 */
[----:B------:R-:W-:-:S05]  /*0170*/  IMAD.HI.U32 R3, R8, R5, RZ ;  /* 0x0000000508037227 */ /* 0x000fca00078e00ff */
[----:B------:R-:W-:-:S05]  /*0180*/  IADD3 R2, PT, PT, -R3, RZ, RZ ;  /* 0x000000ff03027210 */ /* 0x000fca0007ffe1ff */
[----:B------:R-:W-:Y:S02]  /*0190*/  IMAD R5, R0, R2, R5 ;  /* 0x0000000200057224 */ /* 0x000fe400078e0205 */
[----:B------:R-:W0:Y:S03]  /*01a0*/  @!P1 S2R R2, SR_CgaCtaId ;  /* 0x0000000000029919 */ /* 0x000e260000008800 */
[----:B------:R-:W-:-:S13]  /*01b0*/  ISETP.GE.U32.AND P0, PT, R5, R0, PT ;  /* 0x000000000500720c */ /* 0x000fda0003f06070 */
[----:B------:R-:W-:Y:S02]  /*01c0*/  @P0 IMAD.IADD R5, R5, 0x1, -R0 ;  /* 0x0000000105050824 */ /* 0x000fe400078e0a00 */
[----:B------:R-:W-:-:S03]  /*01d0*/  @P0 VIADD R3, R3, 0x1 ;  /* 0x0000000103030836 */ /* 0x000fc60000000000 */
[----:B------:R-:W-:-:S13]  /*01e0*/  ISETP.GE.U32.AND P2, PT, R5, R0, PT ;  /* 0x000000000500720c */ /* 0x000fda0003f46070 */
[----:B------:R-:W-:Y:S01]  /*01f0*/  @P2 VIADD R3, R3, 0x1 ;  /* 0x0000000103032836 */ /* 0x000fe20000000000 */
[----:B------:R-:W-:-:S04]  /*0200*/  @!P3 LOP3.LUT R3, RZ, R0, RZ, 0x33, !PT ;  /* 0x00000000ff03b212 */ /* 0x000fc800078e33ff */
[----:B------:R-:W-:Y:S02]  /*0210*/  IADD3 R3, PT, PT, R6, R3, RZ ;  /* 0x0000000306037210 */ /* 0x000fe40007ffe0ff */
[----:B------:R-:W-:Y:S02]  /*0220*/  CS2R R6, SRZ ;  /* 0x0000000000067805 */ /* 0x000fe4000001ff00 */
[C---:B------:R-:W-:Y:S02]  /*0230*/  LOP3.LUT R4, R3.reuse, 0x3, RZ, 0xc0, !PT ;  /* 0x0000000303047812 */ /* 0x040fe400078ec0ff */
[----:B------:R-:W-:Y:S02]  /*0240*/  ISETP.GE.U32.AND P2, PT, R3, 0x3, PT ;  /* 0x000000030300780c */ /* 0x000fe40003f46070 */
[----:B------:R-:W-:-:S13]  /*0250*/  ISETP.NE.AND P0, PT, R4, 0x3, PT ;  /* 0x000000030400780c */ /* 0x000fda0003f05270 */
[----:B01----:R-:W-:Y:S05]  /*0260*/  @!P0 BRA `(.L_x_1) ;  /* 0x0000000000348947 */ /* 0x003fea0003800000 */
[----:B------:R-:W0:Y:S01]  /*0270*/  LDC.64 R4, c[0x0][0x380] ;  /* 0x0000e000ff047b82 */ /* 0x000e220000000a00 */
[----:B------:R-:W-:Y:S01]  /*0280*/  VIADD R3, R3, 0x1 ;  /* 0x0000000103037836 */ /* 0x000fe20000000000 */
[----:B------:R-:W-:-:S04]  /*0290*/  CS2R R6, SRZ ;  /* 0x0000000000067805 */ /* 0x000fc8000001ff00 */
[----:B------:R-:W-:-:S05]  /*02a0*/  LOP3.LUT R3, R3, 0x3, RZ, 0xc0, !PT ;  /* 0x0000000303037812 */ /* 0x000fca00078ec0ff */
[----:B------:R-:W-:Y:S02]  /*02b0*/  IMAD.MOV R3, RZ, RZ, -R3 ;  /* 0x000000ffff037224 */ /* 0x000fe400078e0a03 */
[----:B0-----:R-:W-:-:S07]  /*02c0*/  IMAD.WIDE.U32 R4, R17, 0x8, R4 ;  /* 0x0000000811047825 */ /* 0x001fce00078e0004 */
.L_x_2:
[----:B------:R0:W2:Y:S01]  /*02d0*/  LDG.E.64 R8, desc[UR6][R4.64] ;  /* 0x0000000604087981 */ /* 0x0000a2000c1e1b00 */
[----:B------:R-:W-:Y:S01]  /*02e0*/  VIADD R3, R3, 0x1 ;  /* 0x0000000103037836 */ /* 0x000fe20000000000 */
[----:B------:R-:W-:-:S04]  /*02f0*/  IADD3 R17, PT, PT, R0, R17, RZ ;  /* 0x0000001100117210 */ /* 0x000fc80007ffe0ff */
[----:B------:R-:W-:Y:S01]  /*0300*/  ISETP.NE.AND P0, PT, R3, RZ, PT ;  /* 0x000000ff0300720c */ /* 0x000fe20003f05270 */
[----:B0-----:R-:W-:Y:S01]  /*0310*/  IMAD.WIDE.U32 R4, R0, 0x8, R4 ;  /* 0x0000000800047825 */ /* 0x001fe200078e0004 */
[----:B--2---:R-:W-:-:S11]  /*0320*/  DADD R6, R8, R6 ;  /* 0x0000000008067229 */ /* 0x004fd60000000006 */
[----:B------:R-:W-:Y:S05]  /*0330*/  @P0 BRA `(.L_x_2) ;  /* 0xfffffffc00e40947 */ /* 0x000fea000383ffff */
.L_x_1:
[----:B------:R-:W-:Y:S05]  /*0340*/  BSYNC.RECONVERGENT B0 ;  /* 0x0000000000007941 */ /* 0x000fea0003800200 */
.L_x_0:
[----:B------:R-:W0:Y:S01]  /*0350*/  LDC.64 R4, c[0x0][0x380] ;  /* 0x0000e000ff047b82 */ /* 0x000e220000000a00 */
[----:B------:R-:W-:Y:S04]  /*0360*/  BSSY.RECONVERGENT B0, `(.L_x_3) ;  /* 0x0000014000007945 */ /* 0x000fe80003800200 */
[----:B------:R-:W-:Y:S05]  /*0370*/  @!P2 BRA `(.L_x_4) ;  /* 0x000000000048a947 */ /* 0x000fea0003800000 */
.L_x_5:
[----:B0-----:R-:W-:-:S04]  /*0380*/  IMAD.WIDE.U32 R8, R17, 0x8, R4 ;  /* 0x0000000811087825 */ /* 0x001fc800078e0004 */
[----:B------:R-:W-:Y:S02]  /*0390*/  IMAD.IADD R3, R0, 0x1, R17 ;  /* 0x0000000100037824 */ /* 0x000fe400078e0211 */
[----:B------:R-:W2:Y:S02]  /*03a0*/  LDG.E.64 R8, desc[UR6][R8.64] ;  /* 0x0000000608087981 */ /* 0x000ea4000c1e1b00 */
[----:B------:R-:W-:-:S04]  /*03b0*/  IMAD.WIDE.U32 R10, R3, 0x8, R4 ;  /* 0x00000008030a7825 */ /* 0x000fc800078e0004 */
[----:B------:R-:W-:Y:S02]  /*03c0*/  IMAD.IADD R3, R3, 0x1, R0 ;  /* 0x0000000103037824 */ /* 0x000fe400078e0200 */
[----:B------:R-:W3:Y:S02]  /*03d0*/  LDG.E.64 R10, desc[UR6][R10.64] ;  /* 0x000000060a0a7981 */ /* 0x000ee4000c1e1b00 */
[C---:B------:R-:W-:Y:S01]  /*03e0*/  IMAD.WIDE.U32 R12, R3.reuse, 0x8, R4 ;  /* 0x00000008030c7825 */ /* 0x040fe200078e0004 */
[----:B------:R-:W-:-:S05]  /*03f0*/  IADD3 R3, PT, PT, R3, R0, RZ ;  /* 0x0000000003037210 */ /* 0x000fca0007ffe0ff */
[----:B------:R-:W4:Y:S01]  /*0400*/  LDG.E.64 R12, desc[UR6][R12.64] ;  /* 0x000000060c0c7981 */ /* 0x000f22000c1e1b00 */
[----:B------:R-:W-:-:S06]  /*0410*/  IMAD.WIDE.U32 R14, R3, 0x8, R4 ;  /* 0x00000008030e7825 */ /* 0x000fcc00078e0004 */
[----:B------:R-:W5:Y:S01]  /*0420*/  LDG.E.64 R14, desc[UR6][R14.64] ;  /* 0x000000060e0e7981 */ /* 0x000f62000c1e1b00 */
[----:B------:R-:W-:-:S05]  /*0430*/  IMAD.IADD R17, R3, 0x1, R0 ;  /* 0x0000000103117824 */ /* 0x000fca00078e0200 */
[----:B------:R-:W-:Y:S01]  /*0440*/  ISETP.GE.U32.AND P0, PT, R17, UR4, PT ;  /* 0x0000000411007c0c */ /* 0x000fe2000bf06070 */
[----:B--2---:R-:W-:-:S08]  /*0450*/  DADD R6, R8, R6 ;  /* 0x0000000008067229 */ /* 0x004fd00000000006 */
[----:B---3--:R-:W-:-:S08]  /*0460*/  DADD R6, R6, R10 ;  /* 0x0000000006067229 */ /* 0x008fd0000000000a */
[----:B----4-:R-:W-:-:S08]  /*0470*/  DADD R6, R6, R12 ;  /* 0x0000000006067229 */ /* 0x010fd0000000000c */
[----:B-----5:R-:W-:Y:S01]  /*0480*/  DADD R6, R6, R14 ;  /* 0x0000000006067229 */ /* 0x020fe2000000000e */
[----:B------:R-:W-:Y:S10]  /*0490*/  @!P0 BRA `(.L_x_5) ;  /* 0xfffffffc00b88947 */ /* 0x000ff4000383ffff */
.L_x_4:
[----:B------:R-:W-:Y:S05]  /*04a0*/  BSYNC.RECONVERGENT B0 ;  /* 0x0000000000007941 */ /* 0x000fea0003800200 */
.L_x_3:
[----:B------:R-:W-:Y:S01]  /*04b0*/  @!P1 MOV R3, 0x400 ;  /* 0x0000040000039802 */ /* 0x000fe20000000f00 */
[----:B------:R-:W1:Y:S01]  /*04c0*/  S2UR UR5, SR_CgaCtaId ;  /* 0x00000000000579c3 */ /* 0x000e620000008800 */
[----:B------:R-:W-:Y:S02]  /*04d0*/  UMOV UR4, 0x400 ;  /* 0x0000040000047882 */ /* 0x000fe40000000000 */
[----:B------:R-:W-:-:S05]  /*04e0*/  @!P1 LEA R2, R2, R3, 0x18 ;  /* 0x0000000302029211 */ /* 0x000fca00078ec0ff */
[----:B------:R2:W-:Y:S01]  /*04f0*/  @!P1 STS.64 [R2], RZ ;  /* 0x000000ff02009388 */ /* 0x0005e20000000a00 */
[----:B-1----:R-:W-:Y:S01]  /*0500*/  ULEA UR4, UR5, UR4, 0x18 ;  /* 0x0000000405047291 */ /* 0x002fe2000f8ec0ff */
[----:B------:R-:W-:Y:S08]  /*0510*/  BAR.SYNC.DEFER_BLOCKING 0x0 ;  /* 0x0000000000007b1d */ /* 0x000ff00000010000 */
[----:B--2---:R-:W1:Y:S03]  /*0520*/  LDS.64 R8, [UR4] ;  /* 0x00000004ff087984 */ /* 0x004e660008000a00 */
.L_x_6:
[----:B-1----:R-:W-:Y:S01]  /*0530*/  DADD R10, R8, R6 ;  /* 0x00000000080a7229 */ /* 0x002fe20000000006 */
[----:B------:R-:W-:Y:S01]  /*0540*/  IMAD.U32 R3, RZ, RZ, UR4 ;  /* 0x00000004ff037e24 */ /* 0x000fe2000f8e00ff */
[----:B------:R-:W-:Y:S08]  /*0550*/  YIELD ;  /* 0x0000000000007946 */ /* 0x000ff00003800000 */
[----:B------:R-:W1:Y:S02]  /*0560*/  ATOMS.CAS.64 R10, [R3], R8, R10 ;  /* 0x00000008030a738d */ /* 0x000e64000000040a */
[----:B-1----:R-:W-:-:S02]  /*0570*/  ISETP.NE.U32.AND P0, PT, R8, R10, PT ;  /* 0x0000000a0800720c */ /* 0x002fc40003f05070 */
[----:B------:R-:W-:Y:S02]  /*0580*/  MOV R8, R10 ;  /* 0x0000000a00087202 */ /* 0x000fe40000000f00 */
[----:B------:R-:W-:Y:S01]  /*0590*/  ISETP.NE.AND.EX P0, PT, R9, R11, PT, P0 ;  /* 0x0000000b0900720c */ /* 0x000fe20003f05300 */
[----:B------:R-:W-:-:S12]  /*05a0*/  IMAD.MOV.U32 R9, RZ, RZ, R11 ;  /* 0x000000ffff097224 */ /* 0x000fd800078e000b */
[----:B------:R-:W-:Y:S05]  /*05b0*/  @P0 BRA `(.L_x_6) ;  /* 0xfffffffc00dc0947 */ /* 0x000fea000383ffff */
[----:B------:R-:W-:Y:S05]  /*05c0*/  WARPSYNC.ALL ;  /* 0x0000000000007948 */ /* 0x000fea0003800000 */
[----:B------:R-:W-:Y:S06]  /*05d0*/  BAR.SYNC.DEFER_BLOCKING 0x0 ;  /* 0x0000000000007b1d */ /* 0x000fec0000010000 */
[----:B------:R-:W-:Y:S05]  /*05e0*/  @P1 EXIT ;  /* 0x000000000000194d */ /* 0x000fea0003800000 */
[----:B------:R-:W1:Y:S01]  /*05f0*/  LDS.64 R2, [UR4] ;  /* 0x00000004ff027984 */ /* 0x000e620008000a00 */
[----:B0-----:R-:W1:Y:S03]  /*0600*/  LDC.64 R4, c[0x0][0x388] ;  /* 0x0000e200ff047b82 */ /* 0x001e660000000a00 */
[----:B-1----:R-:W-:Y:S01]  /*0610*/  STG.E.64 desc[UR6][R4.64], R2 ;  /* 0x0000000204007986 */ /* 0x002fe2000c101b06 */
[----:B------:R-:W-:Y:S05]  /*0620*/  EXIT ;  /* 0x000000000000794d */ /* 0x000fea0003800000 */
.L_x_7:
[----:B------:R-:W-:-:S00]  /*0630*/  BRA `(.L_x_7) ;  /* 0xfffffffc00fc7947 */ /* 0x000fc0000383ffff */
[----:B------:R-:W-:-:S00]  /*0640*/  NOP ;  /* 0x0000000000007918 */ /* 0x000fc00000000000 */
        /* <DEDUP_REMOVED lines=11> */
.L_x_308:


//--------------------- .text._Z14vectorOrderNEWPdj --------------------------
	.section	.text._Z14vectorOrderNEWPdj,"ax",@progbits
	.align	128
        .global         _Z14vectorOrderNEWPdj
        .type           _Z14vectorOrderNEWPdj,@function
        .size           _Z14vectorOrderNEWPdj,(.L_x_309 - _Z14vectorOrderNEWPdj)
        .other          _Z14vectorOrderNEWPdj,@"STO_CUDA_ENTRY STV_DEFAULT"
_Z14vectorOrderNEWPdj:
.text._Z14vectorOrderNEWPdj:
[----:B------:R-:W-:Y:S01]  /*0000*/  LDC R1, c[0x0][0x37c] ;  /* 0x0000df00ff017b82 */ /* 0x000fe20000000800 */
[----:B------:R-:W0:Y:S07]  /*0010*/  LDCU UR4, c[0x0][0x360] ;  /* 0x00006c00ff0477ac */ /* 0x000e2e0008000800 */
[----:B------:R-:W1:Y:S01]  /*0020*/  LDC R7, c[0x0][0x388] ;  /* 0x0000e200ff077b82 */ /* 0x000e620000000800 */
[----:B0-----:R-:W0:Y:S01]  /*0030*/  I2F.U32.RP R4, UR4 ;  /* 0x0000000400047d06 */ /* 0x001e220008209000 */
[----:B------:R-:W-:Y:S01]  /*0040*/  ISETP.NE.U32.AND P2, PT, RZ, UR4, PT ;  /* 0x00000004ff007c0c */ /* 0x000fe2000bf45070 */
[----:B-1----:R-:W-:-:S06]  /*0050*/  VIADD R0, R7, 0xffffffff ;  /* 0xffffffff07007836 */ /* 0x002fcc0000000000 */
[----:B0-----:R-:W0:Y:S02]  /*0060*/  MUFU.RCP R4, R4 ;  /* 0x0000000400047308 */ /* 0x001e240000001000 */
[----:B0-----:R-:W-:-:S06]  /*0070*/  VIADD R2, R4, 0xffffffe ;  /* 0x0ffffffe04027836 */ /* 0x001fcc0000000000 */
[----:B------:R0:W1:Y:S02]  /*0080*/  F2I.FTZ.U32.TRUNC.NTZ R3, R2 ;  /* 0x0000000200037305 */ /* 0x000064000021f000 */
[----:B0-----:R-:W-:Y:S02]  /*0090*/  IMAD.MOV.U32 R2, RZ, RZ, RZ ;  /* 0x000000ffff027224 */ /* 0x001fe400078e00ff */
[----:B-1----:R-:W-:-:S04]  /*00a0*/  IMAD.MOV R5, RZ, RZ, -R3 ;  /* 0x000000ffff057224 */ /* 0x002fc800078e0a03 */
[----:B------:R-:W-:-:S04]  /*00b0*/  IMAD R5, R5, UR4, RZ ;  /* 0x0000000405057c24 */ /* 0x000fc8000f8e02ff */
[----:B------:R-:W-:-:S06]  /*00c0*/  IMAD.HI.U32 R3, R3, R5, R2 ;  /* 0x0000000503037227 */ /* 0x000fcc00078e0002 */
[----:B------:R-:W-:-:S04]  /*00d0*/  IMAD.HI.U32 R3, R3, R0, RZ ;  /* 0x0000000003037227 */ /* 0x000fc800078e00ff */
[----:B------:R-:W-:-:S04]  /*00e0*/  IMAD.MOV R5, RZ, RZ, -R3 ;  /* 0x000000ffff057224 */ /* 0x000fc800078e0a03 */
[----:B------:R-:W-:-:S05]  /*00f0*/  IMAD R0, R5, UR4, R0 ;  /* 0x0000000405007c24 */ /* 0x000fca000f8e0200 */
[----:B------:R-:W-:-:S13]  /*0100*/  ISETP.GE.U32.AND P0, PT, R0, UR4, PT ;  /* 0x0000000400007c0c */ /* 0x000fda000bf06070 */
[----:B------:R-:W-:Y:S02]  /*0110*/  @P0 VIADD R0, R0, -UR4 ;  /* 0x8000000400000c36 */ /* 0x000fe40008000000 */
[----:B------:R-:W-:-:S03]  /*0120*/  @P0 VIADD R3, R3, 0x1 ;  /* 0x0000000103030836 */ /* 0x000fc60000000000 */
[----:B------:R-:W-:Y:S02]  /*0130*/  ISETP.GE.U32.AND P1, PT, R0, UR4, PT ;  /* 0x0000000400007c0c */ /* 0x000fe4000bf26070 */
[----:B------:R-:W0:Y:S11]  /*0140*/  S2R R0, SR_TID.X ;  /* 0x0000000000007919 */ /* 0x000e360000002100 */
[----:B------:R-:W-:Y:S01]  /*0150*/  @P1 VIADD R3, R3, 0x1 ;  /* 0x0000000103031836 */ /* 0x000fe20000000000 */
[----:B------:R-:W-:-:S05]  /*0160*/  @!P2 LOP3.LUT R3, RZ, UR4, RZ, 0x33, !PT ;  /* 0x00000004ff03ac12 */ /* 0x000fca000f8e33ff */
[----:B------:R-:W-:-:S05]  /*0170*/  VIADD R5, R3, 0x1 ;  /* 0x0000000103057836 */ /* 0x000fca0000000000 */
[----:B------:R-:W-:-:S04]  /*0180*/  LOP3.LUT R2, R5, 0x80000001, RZ, 0xc0, !PT ;  /* 0x8000000105027812 */ /* 0x000fc800078ec0ff */
[----:B------:R-:W-:-:S13]  /*0190*/  ISETP.NE.AND P0, PT, R2, 0x1, PT ;  /* 0x000000010200780c */ /* 0x000fda0003f05270 */
[----:B------:R-:W-:-:S04]  /*01a0*/  @!P0 VIADD R5, R3, 0x2 ;  /* 0x0000000203058836 */ /* 0x000fc80000000000 */
[----:B0-----:R-:W-:-:S05]  /*01b0*/  IMAD R2, R5, R0, RZ ;  /* 0x0000000005027224 */ /* 0x001fca00078e02ff */
[----:B------:R-:W-:-:S13]  /*01c0*/  ISETP.GE.U32.AND P0, PT, R2, R7, PT ;  /* 0x000000070200720c */ /* 0x000fda0003f06070 */
[----:B------:R-:W-:Y:S05]  /*01d0*/  @P0 EXIT ;  /* 0x000000000000094d */ /* 0x000fea0003800000 */
[----:B------:R-:W-:Y:S01]  /*01e0*/  IMAD.IADD R3, R5, 0x1, R2 ;  /* 0x0000000105037824 */ /* 0x000fe200078e0202 */
[----:B------:R-:W0:Y:S01]  /*01f0*/  LDC.64 R10, c[0x0][0x380] ;  /* 0x0000e000ff0a7b82 */ /* 0x000e220000000a00 */
[----:B------:R-:W1:Y:S01]  /*0200*/  LDCU.64 UR6, c[0x0][0x380] ;  /* 0x00007000ff0677ac */ /* 0x000e620008000a00 */
[----:B------:R-:W-:Y:S01]  /*0210*/  VIMNMX.U32 R5, PT, PT, R2, 0x1, !PT ;  /* 0x0000000102057848 */ /* 0x000fe20007fe0000 */
[----:B------:R-:W-:Y:S01]  /*0220*/  VIADD R4, R3, 0xffffffff ;  /* 0xffffffff03047836 */ /* 0x000fe20000000000 */
[----:B------:R-:W2:Y:S03]  /*0230*/  LDCU.64 UR8, c[0x0][0x358] ;  /* 0x00006b00ff0877ac */ /* 0x000ea60008000a00 */
[C---:B------:R-:W-:Y:S01]  /*0240*/  VIADD R22, R5.reuse, 0x2 ;  /* 0x0000000205167836 */ /* 0x040fe20000000000 */
[----:B------:R-:W-:Y:S01]  /*0250*/  ISETP.GE.U32.AND P0, PT, R4, R7, PT ;  /* 0x000000070400720c */ /* 0x000fe20003f06070 */
[----:B------:R-:W-:-:S03]  /*0260*/  VIADD R23, R5, 0x3 ;  /* 0x0000000305177836 */ /* 0x000fc60000000000 */
[----:B------:R-:W-:-:S05]  /*0270*/  SEL R3, R3, R7, !P0 ;  /* 0x0000000703037207 */ /* 0x000fca0004000000 */
[C---:B------:R-:W-:Y:S02]  /*0280*/  VIADD R4, R3.reuse, 0xffffffff ;  /* 0xffffffff03047836 */ /* 0x040fe40000000000 */
[--C-:B------:R-:W-:Y:S01]  /*0290*/  IMAD.IADD R24, R3, 0x1, -R5.reuse ;  /* 0x0000000103187824 */ /* 0x100fe200078e0a05 */
[----:B-1----:R-:W-:Y:S01]  /*02a0*/  UIADD3 UR6, UP0, UPT, UR6, 0x10, URZ ;  /* 0x0000001006067890 */ /* 0x002fe2000ff1e0ff */
[C---:B------:R-:W-:Y:S02]  /*02b0*/  IMAD.IADD R25, R4.reuse, 0x1, -R2 ;  /* 0x0000000104197824 */ /* 0x040fe400078e0a02 */
[----:B------:R-:W-:Y:S01]  /*02c0*/  IMAD.IADD R7, R4, 0x1, -R5 ;  /* 0x0000000104077824 */ /* 0x000fe200078e0a05 */
[----:B------:R-:W-:Y:S01]  /*02d0*/  LOP3.LUT R24, R24, 0x3, RZ, 0xc0, !PT ;  /* 0x0000000318187812 */ /* 0x000fe200078ec0ff */
[C---:B------:R-:W-:Y:S01]  /*02e0*/  VIADD R6, R25.reuse, 0xffffffff ;  /* 0xffffffff19067836 */ /* 0x040fe20000000000 */
[----:B------:R-:W-:Y:S01]  /*02f0*/  LOP3.LUT R25, R25, 0x3, RZ, 0xc0, !PT ;  /* 0x0000000319197812 */ /* 0x000fe200078ec0ff */
[----:B0-----:R-:W-:Y:S01]  /*0300*/  IMAD.WIDE R8, R2, 0x8, R10 ;  /* 0x0000000802087825 */ /* 0x001fe200078e020a */
[----:B------:R-:W-:Y:S01]  /*0310*/  ISETP.GE.U32.AND P1, PT, R7, 0x3, PT ;  /* 0x000000030700780c */ /* 0x000fe20003f26070 */
[----:B------:R-:W-:Y:S01]  /*0320*/  UIADD3.X UR7, UPT, UPT, URZ, UR7, URZ, UP0, !UPT ;  /* 0x00000007ff077290 */ /* 0x000fe200087fe4ff */
[----:B------:R-:W-:Y:S01]  /*0330*/  ISETP.GE.U32.AND P2, PT, R6, 0x3, PT ;  /* 0x000000030600780c */ /* 0x000fe20003f46070 */
[----:B------:R-:W-:-:S02]  /*0340*/  VIADD R6, R2, 0x3 ;  /* 0x0000000302067836 */ /* 0x000fc40000000000 */
[C---:B------:R-:W-:Y:S02]  /*0350*/  VIADD R7, R5.reuse, 0x1 ;  /* 0x0000000105077836 */ /* 0x040fe40000000000 */
[----:B--2---:R-:W-:-:S08]  /*0360*/  IMAD.WIDE R10, R5, 0x8, R10 ;  /* 0x00000008050a7825 */ /* 0x004fd000078e020a */
.L_x_27:
[----:B------:R-:W-:Y:S01]  /*0370*/  ISETP.GT.AND P0, PT, R4, R2, PT ;  /* 0x000000020400720c */ /* 0x000fe20003f04270 */
[----:B------:R-:W-:-:S12]  /*0380*/  BSSY.RECONVERGENT B0, `(.L_x_8) ;  /* 0x0000044000007945 */ /* 0x000fd80003800200 */
[----:B------:R-:W-:Y:S05]  /*0390*/  @!P0 BRA `(.L_x_9) ;  /* 0x0000000400088947 */ /* 0x000fea0003800000 */
[----:B------:R-:W-:Y:S01]  /*03a0*/  ISETP.NE.AND P0, PT, R25, RZ, PT ;  /* 0x000000ff1900720c */ /* 0x000fe20003f05270 */
[----:B------:R-:W-:Y:S01]  /*03b0*/  BSSY.RECONVERGENT B1, `(.L_x_10) ;  /* 0x000001c000017945 */ /* 0x000fe20003800200 */
[----:B------:R-:W-:-:S11]  /*03c0*/  IMAD.MOV.U32 R26, RZ, RZ, R2 ;  /* 0x000000ffff1a7224 */ /* 0x000fd600078e0002 */
[----:B------:R-:W-:Y:S05]  /*03d0*/  @!P0 BRA `(.L_x_11) ;  /* 0x0000000000648947 */ /* 0x000fea0003800000 */
[----:B------:R-:W2:Y:S04]  /*03e0*/  LDG.E.64 R12, desc[UR8][R8.64] ;  /* 0x00000008080c7981 */ /* 0x000ea8000c1e1b00 */
[----:B------:R-:W2:Y:S01]  /*03f0*/  LDG.E.64 R14, desc[UR8][R8.64+0x8] ;  /* 0x00000808080e7981 */ /* 0x000ea2000c1e1b00 */
[----:B------:R-:W-:Y:S01]  /*0400*/  ISETP.NE.AND P3, PT, R25, 0x1, PT ;  /* 0x000000011900780c */ /* 0x000fe20003f65270 */
[----:B------:R-:W-:Y:S01]  /*0410*/  VIADD R26, R2, 0x1 ;  /* 0x00000001021a7836 */ /* 0x000fe20000000000 */
[----:B--2---:R-:W-:-:S14]  /*0420*/  DSETP.GT.AND P0, PT, R14, R12, PT ;  /* 0x0000000c0e00722a */ /* 0x004fdc0003f04000 */
[----:B------:R-:W-:Y:S04]  /*0430*/  @P0 STG.E.64 desc[UR8][R8.64+0x8], R12 ;  /* 0x0000080c08000986 */ /* 0x000fe8000c101b08 */
[----:B------:R0:W-:Y:S02]  /*0440*/  @P0 STG.E.64 desc[UR8][R8.64], R14 ;  /* 0x0000000e08000986 */ /* 0x0001e4000c101b08 */
[----:B0-----:R-:W-:Y:S02]  /*0450*/  @P0 IMAD.MOV.U32 R14, RZ, RZ, R12 ;  /* 0x000000ffff0e0224 */ /* 0x001fe400078e000c */
[----:B------:R-:W-:Y:S01]  /*0460*/  @P0 IMAD.MOV.U32 R15, RZ, RZ, R13 ;  /* 0x000000ffff0f0224 */ /* 0x000fe200078e000d */
[----:B------:R-:W-:Y:S06]  /*0470*/  @!P3 BRA `(.L_x_11) ;  /* 0x00000000003cb947 */ /* 0x000fec0003800000 */
        /* <DEDUP_REMOVED lines=10> */
[----:B------:R-:W-:Y:S01]  /*0520*/  IMAD.MOV.U32 R26, RZ, RZ, R6 ;  /* 0x000000ffff1a7224 */ /* 0x000fe200078e0006 */
[----:B--2---:R-:W-:-:S14]  /*0530*/  DSETP.GT.AND P0, PT, R14, R12, PT ;  /* 0x0000000c0e00722a */ /* 0x004fdc0003f04000 */
[----:B------:R0:W-:Y:S01]  /*0540*/  @P0 STG.E.64 desc[UR8][R8.64+0x10], R14 ;  /* 0x0000100e08000986 */ /* 0x0001e2000c101b08 */
[----:B------:R-:W-:-:S03]  /*0550*/  @P0 IMAD.MOV.U32 R26, RZ, RZ, R6 ;  /* 0x000000ffff1a0224 */ /* 0x000fc600078e0006 */
[----:B------:R0:W-:Y:S04]  /*0560*/  @P0 STG.E.64 desc[UR8][R8.64+0x18], R12 ;  /* 0x0000180c08000986 */ /* 0x0001e8000c101b08 */
.L_x_11:
[----:B------:R-:W-:Y:S05]  /*0570*/  BSYNC.RECONVERGENT B1 ;  /* 0x0000000000017941 */ /* 0x000fea0003800200 */
.L_x_10:
[----:B------:R-:W-:Y:S05]  /*0580*/  @!P2 BRA `(.L_x_9) ;  /* 0x00000000008ca947 */ /* 0x000fea0003800000 */
[----:B0-----:R-:W0:Y:S02]  /*0590*/  LDC.64 R12, c[0x0][0x380] ;  /* 0x0000e000ff0c7b82 */ /* 0x001e240000000a00 */
[----:B0-----:R-:W-:-:S05]  /*05a0*/  IMAD.WIDE R12, R26, 0x8, R12 ;  /* 0x000000081a0c7825 */ /* 0x001fca00078e020c */
[----:B------:R0:W5:Y:S01]  /*05b0*/  LDG.E.64 R20, desc[UR8][R12.64] ;  /* 0x000000080c147981 */ /* 0x000162000c1e1b00 */
[----:B------:R-:W-:-:S07]  /*05c0*/  IMAD.IADD R27, R26, 0x1, -R3 ;  /* 0x000000011a1b7824 */ /* 0x000fce00078e0a03 */
.L_x_12:
[----:B0-----:R-:W-:Y:S02]  /*05d0*/  IMAD.U32 R12, RZ, RZ, UR6 ;  /* 0x00000006ff0c7e24 */ /* 0x001fe4000f8e00ff */
[----:B------:R-:W-:Y:S02]  /*05e0*/  IMAD.U32 R13, RZ, RZ, UR7 ;  /* 0x00000007ff0d7e24 */ /* 0x000fe4000f8e00ff */
[----:B------:R-:W-:-:S05]  /*05f0*/  IMAD.WIDE R12, R26, 0x8, R12 ;  /* 0x000000081a0c7825 */ /* 0x000fca00078e020c */
[----:B------:R-:W2:Y:S04]  /*0600*/  LDG.E.64 R18, desc[UR8][R12.64+-0x8] ;  /* 0xfffff8080c127981 */ /* 0x000ea8000c1e1b00 */
[----:B------:R-:W3:Y:S04]  /*0610*/  LDG.E.64 R16, desc[UR8][R12.64] ;  /* 0x000000080c107981 */ /* 0x000ee8000c1e1b00 */
[----:B------:R-:W4:Y:S01]  /*0620*/  LDG.E.64 R14, desc[UR8][R12.64+0x8] ;  /* 0x000008080c0e7981 */ /* 0x000f22000c1e1b00 */
[----:B--2--5:R-:W-:-:S14]  /*0630*/  DSETP.GT.AND P0, PT, R18, R20, PT ;  /* 0x000000141200722a */ /* 0x024fdc0003f04000 */
[----:B------:R0:W-:Y:S04]  /*0640*/  @P0 STG.E.64 desc[UR8][R12.64+-0x10], R18 ;  /* 0xfffff0120c000986 */ /* 0x0001e8000c101b08 */
[----:B------:R1:W-:Y:S01]  /*0650*/  @P0 STG.E.64 desc[UR8][R12.64+-0x8], R20 ;  /* 0xfffff8140c000986 */ /* 0x0003e2000c101b08 */
[----:B0-----:R-:W-:Y:S02]  /*0660*/  @P0 IMAD.MOV.U32 R18, RZ, RZ, R20 ;  /* 0x000000ffff120224 */ /* 0x001fe400078e0014 */
[----:B------:R-:W-:Y:S02]  /*0670*/  @P0 IMAD.MOV.U32 R19, RZ, RZ, R21 ;  /* 0x000000ffff130224 */ /* 0x000fe400078e0015 */
[----:B-1----:R-:W2:Y:S04]  /*0680*/  LDG.E.64 R20, desc[UR8][R12.64+0x10] ;  /* 0x000010080c147981 */ /* 0x002ea8000c1e1b00 */
[----:B---3--:R-:W-:-:S14]  /*0690*/  DSETP.GT.AND P0, PT, R16, R18, PT ;  /* 0x000000121000722a */ /* 0x008fdc0003f04000 */
[----:B------:R0:W-:Y:S04]  /*06a0*/  @P0 STG.E.64 desc[UR8][R12.64+-0x8], R16 ;  /* 0xfffff8100c000986 */ /* 0x0001e8000c101b08 */
[----:B------:R-:W-:Y:S01]  /*06b0*/  @P0 STG.E.64 desc[UR8][R12.64], R18 ;  /* 0x000000120c000986 */ /* 0x000fe2000c101b08 */
[----:B0-----:R-:W-:Y:S02]  /*06c0*/  @P0 IMAD.MOV.U32 R16, RZ, RZ, R18 ;  /* 0x000000ffff100224 */ /* 0x001fe400078e0012 */
[----:B------:R-:W-:-:S06]  /*06d0*/  @P0 IMAD.MOV.U32 R17, RZ, RZ, R19 ;  /* 0x000000ffff110224 */ /* 0x000fcc00078e0013 */
[----:B----4-:R-:W-:-:S14]  /*06e0*/  DSETP.GT.AND P0, PT, R14, R16, PT ;  /* 0x000000100e00722a */ /* 0x010fdc0003f04000 */
[----:B------:R0:W-:Y:S02]  /*06f0*/  @P0 STG.E.64 desc[UR8][R12.64], R14 ;  /* 0x0000000e0c000986 */ /* 0x0001e4000c101b08 */
[----:B0-----:R-:W-:Y:S02]  /*0700*/  @P0 IMAD.MOV.U32 R14, RZ, RZ, R16 ;  /* 0x000000ffff0e0224 */ /* 0x001fe400078e0010 */
[----:B------:R-:W-:Y:S02]  /*0710*/  @P0 IMAD.MOV.U32 R15, RZ, RZ, R17 ;  /* 0x000000ffff0f0224 */ /* 0x000fe400078e0011 */
[----:B------:R-:W-:Y:S01]  /*0720*/  VIADD R27, R27, 0x4 ;  /* 0x000000041b1b7836 */ /* 0x000fe20000000000 */
[----:B------:R-:W-:Y:S04]  /*0730*/  @P0 STG.E.64 desc[UR8][R12.64+0x8], R16 ;  /* 0x000008100c000986 */ /* 0x000fe8000c101b08 */
[----:B------:R-:W-:Y:S01]  /*0740*/  ISETP.NE.AND P0, PT, R27, -0x1, PT ;  /* 0xffffffff1b00780c */ /* 0x000fe20003f05270 */
[----:B------:R-:W-:Y:S01]  /*0750*/  VIADD R26, R26, 0x4 ;  /* 0x000000041a1a7836 */ /* 0x000fe20000000000 */
[----:B--2---:R-:W-:-:S14]  /*0760*/  DSETP.GT.AND P3, PT, R20, R14, PT ;  /* 0x0000000e1400722a */ /* 0x004fdc0003f64000 */
[----:B------:R-:W-:Y:S04]  /*0770*/  @P3 STG.E.64 desc[UR8][R12.64+0x10], R14 ;  /* 0x0000100e0c003986 */ /* 0x000fe8000c101b08 */
[----:B------:R0:W-:Y:S02]  /*0780*/  @P3 STG.E.64 desc[UR8][R12.64+0x8], R20 ;  /* 0x000008140c003986 */ /* 0x0001e4000c101b08 */
[----:B0-----:R-:W-:Y:S02]  /*0790*/  @P3 IMAD.MOV.U32 R20, RZ, RZ, R14 ;  /* 0x000000ffff143224 */ /* 0x001fe400078e000e */
[----:B------:R-:W-:Y:S01]  /*07a0*/  @P3 IMAD.MOV.U32 R21, RZ, RZ, R15 ;  /* 0x000000ffff153224 */ /* 0x000fe200078e000f */
[----:B------:R-:W-:Y:S06]  /*07b0*/  @P0 BRA `(.L_x_12) ;  /* 0xfffffffc00840947 */ /* 0x000fec000383ffff */
.L_x_9:
[----:B------:R-:W-:Y:S05]  /*07c0*/  BSYNC.RECONVERGENT B0 ;  /* 0x0000000000007941 */ /* 0x000fea0003800200 */
.L_x_8:
[----:B------:R-:W-:Y:S01]  /*07d0*/  BAR.SYNC.DEFER_BLOCKING 0x0 ;  /* 0x0000000000007b1d */ /* 0x000fe20000010000 */
[----:B------:R-:W-:-:S05]  /*07e0*/  ISETP.NE.AND P0, PT, R0, RZ, PT ;  /* 0x000000ff0000720c */ /* 0x000fca0003f05270 */
[----:B------:R-:W-:Y:S08]  /*07f0*/  BSSY.RECONVERGENT B0, `(.L_x_13) ;  /* 0x000000e000007945 */ /* 0x000ff00003800200 */
[----:B------:R-:W-:Y:S05]  /*0800*/  @!P0 BRA `(.L_x_14) ;  /* 0x00000000001c8947 */ /* 0x000fea0003800000 */
[----:B0-----:R-:W2:Y:S04]  /*0810*/  LDG.E.64 R14, desc[UR8][R8.64+-0x8] ;  /* 0xfffff808080e7981 */ /* 0x001ea8000c1e1b00 */
[----:B------:R-:W2:Y:S02]  /*0820*/  LDG.E.64 R12, desc[UR8][R8.64] ;  /* 0x00000008080c7981 */ /* 0x000ea4000c1e1b00 */
[----:B--2---:R-:W-:-:S14]  /*0830*/  DSETP.GT.AND P0, PT, R12, R14, PT ;  /* 0x0000000e0c00722a */ /* 0x004fdc0003f04000 */
[----:B------:R-:W-:Y:S05]  /*0840*/  @!P0 BRA `(.L_x_15) ;  /* 0x0000000000208947 */ /* 0x000fea0003800000 */
[----:B------:R1:W-:Y:S04]  /*0850*/  STG.E.64 desc[UR8][R8.64+-0x8], R12 ;  /* 0xfffff80c08007986 */ /* 0x0003e8000c101b08 */
[----:B------:R1:W-:Y:S01]  /*0860*/  STG.E.64 desc[UR8][R8.64], R14 ;  /* 0x0000000e08007986 */ /* 0x0003e2000c101b08 */
[----:B------:R-:W-:Y:S05]  /*0870*/  BRA `(.L_x_15) ;  /* 0x0000000000147947 */ /* 0x000fea0003800000 */
.L_x_14:
[----:B------:R-:W1:Y:S01]  /*0880*/  S2UR UR5, SR_CgaCtaId ;  /* 0x00000000000579c3 */ /* 0x000e620000008800 */
[----:B------:R-:W-:Y:S01]  /*0890*/  UMOV UR4, 0x400 ;  /* 0x0000040000047882 */ /* 0x000fe20000000000 */
[----:B0-----:R-:W-:Y:S01]  /*08a0*/  IMAD.MOV.U32 R12, RZ, RZ, 0x1 ;  /* 0x00000001ff0c7424 */ /* 0x001fe200078e00ff */
[----:B-1----:R-:W-:-:S09]  /*08b0*/  ULEA UR4, UR5, UR4, 0x18 ;  /* 0x0000000405047291 */ /* 0x002fd2000f8ec0ff */
[----:B------:R0:W-:Y:S03]  /*08c0*/  STS.U8 [UR4], R12 ;  /* 0x0000000cff007988 */ /* 0x0001e60008000004 */
.L_x_15:
[----:B------:R-:W-:Y:S05]  /*08d0*/  BSYNC.RECONVERGENT B0 ;  /* 0x0000000000007941 */ /* 0x000fea0003800200 */
.L_x_13:
[----:B------:R-:W-:Y:S01]  /*08e0*/  BAR.SYNC.DEFER_BLOCKING 0x0 ;  /* 0x0000000000007b1d */ /* 0x000fe20000010000 */
[----:B------:R-:W-:-:S05]  /*08f0*/  ISETP.GT.AND P0, PT, R3, R5, PT ;  /* 0x000000050300720c */ /* 0x000fca0003f04270 */
[----:B------:R-:W-:Y:S08]  /*0900*/  BSSY.RECONVERGENT B0, `(.L_x_16) ;  /* 0x00000fc000007945 */ /* 0x000ff00003800200 */
[----:B------:R-:W-:Y:S05]  /*0910*/  @!P0 BRA `(.L_x_17) ;  /* 0x0000000c00e88947 */ /* 0x000fea0003800000 */
[----:B------:R-:W-:Y:S01]  /*0920*/  ISETP.NE.AND P0, PT, R24, RZ, PT ;  /* 0x000000ff1800720c */ /* 0x000fe20003f05270 */
[----:B------:R-:W-:Y:S01]  /*0930*/  BSSY.RECONVERGENT B1, `(.L_x_18) ;  /* 0x000001e000017945 */ /* 0x000fe20003800200 */
[----:B------:R-:W-:-:S11]  /*0940*/  IMAD.MOV.U32 R27, RZ, RZ, R5 ;  /* 0x000000ffff1b7224 */ /* 0x000fd600078e0005 */
[----:B------:R-:W-:Y:S05]  /*0950*/  @!P0 BRA `(.L_x_19) ;  /* 0x00000000006c8947 */ /* 0x000fea0003800000 */
[----:B01----:R-:W2:Y:S04]  /*0960*/  LDG.E.64 R12, desc[UR8][R10.64+-0x8] ;  /* 0xfffff8080a0c7981 */ /* 0x003ea8000c1e1b00 */
[----:B------:R-:W2:Y:S01]  /*0970*/  LDG.E.64 R14, desc[UR8][R10.64] ;  /* 0x000000080a0e7981 */ /* 0x000ea2000c1e1b00 */
[----:B------:R-:W-:Y:S01]  /*0980*/  IMAD.MOV.U32 R27, RZ, RZ, R7 ;  /* 0x000000ffff1b7224 */ /* 0x000fe200078e0007 */
[----:B--2---:R-:W-:-:S14]  /*0990*/  DSETP.GT.AND P0, PT, R12, R14, PT ;  /* 0x0000000e0c00722a */ /* 0x004fdc0003f04000 */
[----:B------:R-:W0:Y:S01]  /*09a0*/  @!P0 S2R R13, SR_CgaCtaId ;  /* 0x00000000000d8919 */ /* 0x000e220000008800 */
[----:B------:R-:W-:-:S04]  /*09b0*/  @!P0 MOV R12, 0x400 ;  /* 0x00000400000c8802 */ /* 0x000fc80000000f00 */
[----:B0-----:R-:W-:-:S05]  /*09c0*/  @!P0 LEA R12, R13, R12, 0x18 ;  /* 0x0000000c0d0c8211 */ /* 0x001fca00078ec0ff */
[----:B------:R2:W-:Y:S01]  /*09d0*/  @!P0 STS.U8 [R12], RZ ;  /* 0x000000ff0c008388 */ /* 0x0005e20000000000 */
[----:B------:R-:W-:-:S13]  /*09e0*/  ISETP.NE.AND P0, PT, R24, 0x1, PT ;  /* 0x000000011800780c */ /* 0x000fda0003f05270 */
[----:B--2---:R-:W-:Y:S05]  /*09f0*/  @!P0 BRA `(.L_x_19) ;  /* 0x0000000000448947 */ /* 0x004fea0003800000 */
        /* <DEDUP_REMOVED lines=13> */
[----:B------:R-:W-:Y:S01]  /*0ad0*/  @!P0 MOV R12, 0x400 ;  /* 0x00000400000c8802 */ /* 0x000fe20000000f00 */
[----:B------:R-:W-:-:S03]  /*0ae0*/  @!P0 IMAD.MOV.U32 R27, RZ, RZ, R23 ;  /* 0x000000ffff1b8224 */ /* 0x000fc600078e0017 */
[----:B0-----:R-:W-:-:S05]  /*0af0*/  @!P0 LEA R12, R13, R12, 0x18 ;  /* 0x0000000c0d0c8211 */ /* 0x001fca00078ec0ff */
[----:B------:R2:W-:Y:S02]  /*0b00*/  @!P0 STS.U8 [R12], RZ ;  /* 0x000000ff0c008388 */ /* 0x0005e40000000000 */
.L_x_19:
[----:B------:R-:W-:Y:S05]  /*0b10*/  BSYNC.RECONVERGENT B1 ;  /* 0x0000000000017941 */ /* 0x000fea0003800200 */
.L_x_18:
[----:B------:R-:W-:Y:S05]  /*0b20*/  @!P1 BRA `(.L_x_17) ;  /* 0x0000000c00649947 */ /* 0x000fea0003800000 */
[----:B------:R-:W-:Y:S01]  /*0b30*/  ISETP.GE.AND P0, PT, R27, R3, PT ;  /* 0x000000031b00720c */ /* 0x000fe20003f06270 */
[----:B------:R-:W-:-:S12]  /*0b40*/  BSSY.RELIABLE B1, `(.L_x_20) ;  /* 0x00000b9000017945 */ /* 0x000fd80003800100 */
[----:B------:R-:W-:Y:S05]  /*0b50*/  @P0 BRA `(.L_x_21) ;  /* 0x0000000800dc0947 */ /* 0x000fea0003800000 */
[----:B012---:R-:W-:Y:S01]  /*0b60*/  IMAD.IADD R12, R3, 0x1, -R27 ;  /* 0x00000001030c7824 */ /* 0x007fe200078e0a1b */
[----:B------:R-:W-:Y:S01]  /*0b70*/  BSSY.RECONVERGENT B2, `(.L_x_22) ;  /* 0x0000075000027945 */ /* 0x000fe20003800200 */
[----:B------:R-:W-:-:S03]  /*0b80*/  PLOP3.LUT P0, PT, PT, PT, PT, 0x80, 0x8 ;  /* 0x000000000008781c */ /* 0x000fc60003f0f070 */
[----:B------:R-:W-:-:S13]  /*0b90*/  ISETP.GT.AND P3, PT, R12, 0xc, PT ;  /* 0x0000000c0c00780c */ /* 0x000fda0003f64270 */
[----:B------:R-:W-:Y:S05]  /*0ba0*/  @!P3 BRA `(.L_x_23) ;  /* 0x0000000400c4b947 */ /* 0x000fea0003800000 */
[----:B------:R-:W0:Y:S01]  /*0bb0*/  LDC.64 R12, c[0x0][0x380] ;  /* 0x0000e000ff0c7b82 */ /* 0x000e220000000a00 */
[----:B------:R-:W-:Y:S01]  /*0bc0*/  PLOP3.LUT P0, PT, PT, PT, PT, 0x8, 0x80 ;  /* 0x000000000080781c */ /* 0x000fe20003f0e170 */
[----:B------:R-:W-:-:S12]  /*0bd0*/  VIADD R26, R3, 0xfffffff4 ;  /* 0xfffffff4031a7836 */ /* 0x000fd80000000000 */
.L_x_24:
[----:B0-----:R-:W-:-:S05]  /*0be0*/  IMAD.WIDE R20, R27, 0x8, R12 ;  /* 0x000000081b147825 */ /* 0x001fca00078e020c */
[----:B------:R-:W2:Y:S04]  /*0bf0*/  LDG.E.64 R28, desc[UR8][R20.64+-0x8] ;  /* 0xfffff808141c7981 */ /* 0x000ea8000c1e1b00 */
[----:B------:R-:W2:Y:S04]  /*0c00*/  LDG.E.64 R18, desc[UR8][R20.64] ;  /* 0x0000000814127981 */ /* 0x000ea8000c1e1b00 */
[----:B------:R-:W3:Y:S04]  /*0c10*/  LDG.E.64 R16, desc[UR8][R20.64+0x8] ;  /* 0x0000080814107981 */ /* 0x000ee8000c1e1b00 */
[----:B------:R-:W4:Y:S04]  /*0c20*/  LDG.E.64 R14, desc[UR8][R20.64+0x10] ;  /* 0x00001008140e7981 */ /* 0x000f28000c1e1b00 */
[----:B------:R-:W5:Y:S01]  /*0c30*/  LDG.E.64 R20, desc[UR8][R20.64+0x18] ;  /* 0x0000180814147981 */ /* 0x000f62000c1e1b00 */
[----:B--2---:R-:W-:-:S02]  /*0c40*/  DSETP.GT.AND P4, PT, R28, R18, PT ;  /* 0x000000121c00722a */ /* 0x004fc40003f84000 */
[----:B---3--:R-:W-:Y:S02]  /*0c50*/  DSETP.GT.AND P5, PT, R18, R16, PT ;  /* 0x000000101200722a */ /* 0x008fe40003fa4000 */
[----:B----4-:R-:W-:-:S10]  /*0c60*/  DSETP.GT.AND P6, PT, R16, R14, PT ;  /* 0x0000000e1000722a */ /* 0x010fd40003fc4000 */
[----:B------:R-:W0:Y:S02]  /*0c70*/  @!P4 S2R R19, SR_CgaCtaId ;  /* 0x000000000013c919 */ /* 0x000e240000008800 */
[----:B------:R-:W1:Y:S01]  /*0c80*/  @!P5 S2R R17, SR_CgaCtaId ;  /* 0x000000000011d919 */ /* 0x000e620000008800 */
[----:B-----5:R-:W-:Y:S01]  /*0c90*/  DSETP.GT.AND P3, PT, R14, R20, PT ;  /* 0x000000140e00722a */ /* 0x020fe20003f64000 */
[----:B------:R-:W-:Y:S01]  /*0ca0*/  @!P5 MOV R18, 0x400 ;  /* 0x000004000012d802 */ /* 0x000fe20000000f00 */
[----:B------:R-:W-:Y:S01]  /*0cb0*/  VIADD R15, R27, 0x4 ;  /* 0x000000041b0f7836 */ /* 0x000fe20000000000 */
[----:B------:R-:W2:Y:S01]  /*0cc0*/  @!P6 S2R R16, SR_CgaCtaId ;  /* 0x000000000010e919 */ /* 0x000ea20000008800 */
[----:B------:R-:W-:Y:S02]  /*0cd0*/  @!P4 MOV R14, 0x400 ;  /* 0x00000400000ec802 */ /* 0x000fe40000000f00 */
[----:B------:R-:W-:Y:S01]  /*0ce0*/  IMAD.WIDE R20, R15, 0x8, R12 ;  /* 0x000000080f147825 */ /* 0x000fe200078e020c */
[----:B------:R-:W-:-:S02]  /*0cf0*/  @!P6 MOV R15, 0x400 ;  /* 0x00000400000fe802 */ /* 0x000fc40000000f00 */
[----:B0-----:R-:W-:Y:S02]  /*0d00*/  @!P4 LEA R29, R19, R14, 0x18 ;  /* 0x0000000e131dc211 */ /* 0x001fe400078ec0ff */
[----:B-1----:R-:W-:-:S03]  /*0d10*/  @!P5 LEA R17, R17, R18, 0x18 ;  /* 0x000000121111d211 */ /* 0x002fc600078ec0ff */
[----:B------:R-:W-:Y:S01]  /*0d20*/  @!P4 STS.U8 [R29], RZ ;  /* 0x000000ff1d00c388 */ /* 0x000fe20000000000 */
[----:B--2---:R-:W-:-:S03]  /*0d30*/  @!P6 LEA R16, R16, R15, 0x18 ;  /* 0x0000000f1010e211 */ /* 0x004fc600078ec0ff */
[----:B------:R-:W2:Y:S04]  /*0d40*/  LDG.E.64 R18, desc[UR8][R20.64] ;  /* 0x0000000814127981 */ /* 0x000ea8000c1e1b00 */
[----:B------:R-:W2:Y:S04]  /*0d50*/  LDG.E.64 R14, desc[UR8][R20.64+-0x8] ;  /* 0xfffff808140e7981 */ /* 0x000ea8000c1e1b00 */
[----:B------:R0:W-:Y:S02]  /*0d60*/  @!P5 STS.U8 [R17], RZ ;  /* 0x000000ff1100d388 */ /* 0x0001e40000000000 */
[----:B0-----:R-:W0:Y:S01]  /*0d70*/  @!P3 S2R R17, SR_CgaCtaId ;  /* 0x000000000011b919 */ /* 0x001e220000008800 */
[----:B------:R-:W-:Y:S01]  /*0d80*/  @!P3 MOV R28, 0x400 ;  /* 0x00000400001cb802 */ /* 0x000fe20000000f00 */
[----:B------:R1:W-:Y:S03]  /*0d90*/  @!P6 STS.U8 [R16], RZ ;  /* 0x000000ff1000e388 */ /* 0x0003e60000000000 */
[----:B0-----:R-:W-:-:S02]  /*0da0*/  @!P3 LEA R28, R17, R28, 0x18 ;  /* 0x0000001c111cb211 */ /* 0x001fc400078ec0ff */
[----:B-1----:R-:W3:Y:S01]  /*0db0*/  LDG.E.64 R16, desc[UR8][R20.64+0x8] ;  /* 0x0000080814107981 */ /* 0x002ee2000c1e1b00 */
[----:B--2---:R-:W-:-:S03]  /*0dc0*/  DSETP.GT.AND P4, PT, R14, R18, PT ;  /* 0x000000120e00722a */ /* 0x004fc60003f84000 */
[----:B------:R-:W2:Y:S04]  /*0dd0*/  LDG.E.64 R14, desc[UR8][R20.64+0x10] ;  /* 0x00001008140e7981 */ /* 0x000ea8000c1e1b00 */
[----:B------:R-:W4:Y:S01]  /*0de0*/  LDG.E.64 R20, desc[UR8][R20.64+0x18] ;  /* 0x0000180814147981 */ /* 0x000f22000c1e1b00 */
[----:B---3--:R-:W-:-:S06]  /*0df0*/  DSETP.GT.AND P5, PT, R18, R16, PT ;  /* 0x000000101200722a */ /* 0x008fcc0003fa4000 */
[----:B------:R-:W0:Y:S01]  /*0e00*/  @!P4 S2R R18, SR_CgaCtaId ;  /* 0x000000000012c919 */ /* 0x000e220000008800 */
[----:B------:R-:W-:Y:S01]  /*0e10*/  @!P3 STS.U8 [R28], RZ ;  /* 0x000000ff1c00b388 */ /* 0x000fe20000000000 */
[----:B------:R-:W-:-:S04]  /*0e20*/  @!P4 MOV R19, 0x400 ;  /* 0x000004000013c802 */ /* 0x000fc80000000f00 */
[----:B0-----:R-:W-:Y:S01]  /*0e30*/  @!P4 LEA R29, R18, R19, 0x18 ;  /* 0x00000013121dc211 */ /* 0x001fe200078ec0ff */
[----:B--2---:R-:W-:Y:S01]  /*0e40*/  DSETP.GT.AND P6, PT, R16, R14, PT ;  /* 0x0000000e1000722a */ /* 0x004fe20003fc4000 */
[----:B------:R-:W0:-:S13]  /*0e50*/  @!P5 S2R R17, SR_CgaCtaId ;  /* 0x000000000011d919 */ /* 0x000e1a0000008800 */
[----:B------:R-:W1:Y:S01]  /*0e60*/  @!P6 S2R R16, SR_CgaCtaId ;  /* 0x000000000010e919 */ /* 0x000e620000008800 */
[----:B----4-:R-:W-:Y:S01]  /*0e70*/  DSETP.GT.AND P3, PT, R14, R20, PT ;  /* 0x000000140e00722a */ /* 0x010fe20003f64000 */
[----:B------:R-:W-:Y:S01]  /*0e80*/  VIADD R15, R27, 0x8 ;  /* 0x000000081b0f7836 */ /* 0x000fe20000000000 */
[----:B------:R-:W-:-:S03]  /*0e90*/  @!P5 MOV R14, 0x400 ;  /* 0x00000400000ed802 */ /* 0x000fc60000000f00 */
[----:B------:R-:W-:Y:S01]  /*0ea0*/  IMAD.WIDE R20, R15, 0x8, R12 ;  /* 0x000000080f147825 */ /* 0x000fe200078e020c */
[----:B------:R-:W-:-:S04]  /*0eb0*/  @!P6 MOV R15, 0x400 ;  /* 0x00000400000fe802 */ /* 0x000fc80000000f00 */
[----:B------:R-:W2:Y:S01]  /*0ec0*/  LDG.E.64 R18, desc[UR8][R20.64] ;  /* 0x0000000814127981 */ /* 0x000ea2000c1e1b00 */
[----:B0-----:R-:W-:Y:S02]  /*0ed0*/  @!P5 LEA R17, R17, R14, 0x18 ;  /* 0x0000000e1111d211 */ /* 0x001fe400078ec0ff */
[----:B-1----:R-:W-:Y:S02]  /*0ee0*/  @!P6 LEA R16, R16, R15, 0x18 ;  /* 0x0000000f1010e211 */ /* 0x002fe400078ec0ff */
[----:B------:R-:W2:Y:S04]  /*0ef0*/  LDG.E.64 R14, desc[UR8][R20.64+-0x8] ;  /* 0xfffff808140e7981 */ /* 0x000ea8000c1e1b00 */
[----:B------:R-:W-:Y:S04]  /*0f00*/  @!P4 STS.U8 [R29], RZ ;  /* 0x000000ff1d00c388 */ /* 0x000fe80000000000 */
        /* <DEDUP_REMOVED lines=12> */
[----:B------:R-:W-:Y:S01]  /*0fd0*/  @!P6 MOV R19, 0x400 ;  /* 0x000004000013e802 */ /* 0x000fe20000000f00 */
[----:B--2---:R-:W-:-:S05]  /*0fe0*/  DSETP.GT.AND P4, PT, R16, R14, PT ;  /* 0x0000000e1000722a */ /* 0x004fca0003f84000 */
[----:B------:R-:W1:Y:S09]  /*0ff0*/  @!P5 S2R R17, SR_CgaCtaId ;  /* 0x000000000011d919 */ /* 0x000e720000008800 */
[----:B------:R-:W2:Y:S01]  /*1000*/  @!P4 S2R R16, SR_CgaCtaId ;  /* 0x000000000010c919 */ /* 0x000ea20000008800 */
[----:B----4-:R-:W-:Y:S01]  /*1010*/  DSETP.GT.AND P3, PT, R14, R20, PT ;  /* 0x000000140e00722a */ /* 0x010fe20003f64000 */
[----:B------:R-:W-:Y:S01]  /*1020*/  @!P5 MOV R14, 0x400 ;  /* 0x00000400000ed802 */ /* 0x000fe20000000f00 */
[----:B------:R-:W-:Y:S01]  /*1030*/  VIADD R15, R27, 0xc ;  /* 0x0000000c1b0f7836 */ /* 0x000fe20000000000 */
[----:B0-----:R-:W-:-:S02]  /*1040*/  @!P6 LEA R20, R18, R19, 0x18 ;  /* 0x000000131214e211 */ /* 0x001fc400078ec0ff */
[----:B-1----:R-:W-:Y:S01]  /*1050*/  @!P5 LEA R29, R17, R14, 0x18 ;  /* 0x0000000e111dd211 */ /* 0x002fe200078ec0ff */
[----:B------:R-:W-:Y:S01]  /*1060*/  IMAD.WIDE R14, R15, 0x8, R12 ;  /* 0x000000080f0e7825 */ /* 0x000fe200078e020c */
[----:B------:R-:W-:-:S04]  /*1070*/  @!P4 MOV R17, 0x400 ;  /* 0x000004000011c802 */ /* 0x000fc80000000f00 */
[----:B------:R-:W3:Y:S01]  /*1080*/  LDG.E.64 R18, desc[UR8][R14.64+-0x8] ;  /* 0xfffff8080e127981 */ /* 0x000ee2000c1e1b00 */
[----:B--2---:R-:W-:-:S03]  /*1090*/  @!P4 LEA R21, R16, R17, 0x18 ;  /* 0x000000111015c211 */ /* 0x004fc600078ec0ff */
[----:B------:R-:W3:Y:S04]  /*10a0*/  LDG.E.64 R16, desc[UR8][R14.64] ;  /* 0x000000080e107981 */ /* 0x000ee8000c1e1b00 */
[----:B------:R-:W-:Y:S04]  /*10b0*/  @!P6 STS.U8 [R20], RZ ;  /* 0x000000ff1400e388 */ /* 0x000fe80000000000 */
[----:B------:R-:W-:Y:S04]  /*10c0*/  @!P5 STS.U8 [R29], RZ ;  /* 0x000000ff1d00d388 */ /* 0x000fe80000000000 */
[----:B------:R0:W-:Y:S02]  /*10d0*/  @!P4 STS.U8 [R21], RZ ;  /* 0x000000ff1500c388 */ /* 0x0001e40000000000 */
[----:B0-----:R-:W0:Y:S01]  /*10e0*/  @!P3 S2R R21, SR_CgaCtaId ;  /* 0x000000000015b919 */ /* 0x001e220000008800 */
[----:B------:R-:W-:-:S04]  /*10f0*/  @!P3 MOV R28, 0x400 ;  /* 0x00000400001cb802 */ /* 0x000fc80000000f00 */
[----:B0-----:R-:W-:Y:S02]  /*1100*/  @!P3 LEA R28, R21, R28, 0x18 ;  /* 0x0000001c151cb211 */ /* 0x001fe400078ec0ff */
[----:B------:R-:W2:Y:S01]  /*1110*/  LDG.E.64 R20, desc[UR8][R14.64+0x10] ;  /* 0x000010080e147981 */ /* 0x000ea2000c1e1b00 */
[----:B---3--:R-:W-:-:S03]  /*1120*/  DSETP.GT.AND P6, PT, R18, R16, PT ;  /* 0x000000101200722a */ /* 0x008fc60003fc4000 */
[----:B------:R-:W3:Y:S04]  /*1130*/  LDG.E.64 R18, desc[UR8][R14.64+0x8] ;  /* 0x000008080e127981 */ /* 0x000ee8000c1e1b00 */
[----:B------:R-:W4:Y:S04]  /*1140*/  LDG.E.64 R14, desc[UR8][R14.64+0x18] ;  /* 0x000018080e0e7981 */ /* 0x000f28000c1e1b00 */
[----:B------:R1:W-:Y:S01]  /*1150*/  @!P3 STS.U8 [R28], RZ ;  /* 0x000000ff1c00b388 */ /* 0x0003e20000000000 */
[----:B------:R-:W-:Y:S01]  /*1160*/  VIADD R27, R27, 0x10 ;  /* 0x000000101b1b7836 */ /* 0x000fe20000000000 */
[----:B---3--:R-:W-:-:S02]  /*1170*/  DSETP.GT.AND P5, PT, R16, R18, PT ;  /* 0x000000121000722a */ /* 0x008fc40003fa4000 */
[----:B--2---:R-:W-:Y:S02]  /*1180*/  DSETP.GT.AND P4, PT, R18, R20, PT ;  /* 0x000000141200722a */ /* 0x004fe40003f84000 */
[----:B----4-:R-:W-:Y:S01]  /*1190*/  DSETP.GT.AND P3, PT, R20, R14, PT ;  /* 0x0000000e1400722a */ /* 0x010fe20003f64000 */
[----:B------:R-:W0:Y:S09]  /*11a0*/  @!P6 S2R R18, SR_CgaCtaId ;  /* 0x000000000012e919 */ /* 0x000e320000008800 */
[----:B------:R-:W2:Y:S02]  /*11b0*/  @!P5 S2R R20, SR_CgaCtaId ;  /* 0x000000000014d919 */ /* 0x000ea40000008800 */
[----:B------:R-:W3:Y:S02]  /*11c0*/  @!P4 S2R R21, SR_CgaCtaId ;  /* 0x000000000015c919 */ /* 0x000ee40000008800 */
[----:B------:R-:W4:Y:S01]  /*11d0*/  @!P3 S2R R16, SR_CgaCtaId ;  /* 0x000000000010b919 */ /* 0x000f220000008800 */
[----:B------:R-:W-:-:S02]  /*11e0*/  @!P6 MOV R17, 0x400 ;  /* 0x000004000011e802 */ /* 0x000fc40000000f00 */
[----:B------:R-:W-:Y:S02]  /*11f0*/  @!P5 MOV R19, 0x400 ;  /* 0x000004000013d802 */ /* 0x000fe40000000f00 */
[----:B------:R-:W-:Y:S02]  /*1200*/  @!P4 MOV R14, 0x400 ;  /* 0x00000400000ec802 */ /* 0x000fe40000000f00 */
[----:B------:R-:W-:Y:S02]  /*1210*/  @!P3 MOV R15, 0x400 ;  /* 0x00000400000fb802 */ /* 0x000fe40000000f00 */
[----:B0-----:R-:W-:Y:S02]  /*1220*/  @!P6 LEA R17, R18, R17, 0x18 ;  /* 0x000000111211e211 */ /* 0x001fe400078ec0ff */
[----:B--2---:R-:W-:-:S03]  /*1230*/  @!P5 LEA R19, R20, R19, 0x18 ;  /* 0x000000131413d211 */ /* 0x004fc600078ec0ff */
[----:B------:R1:W-:Y:S01]  /*1240*/  @!P6 STS.U8 [R17], RZ ;  /* 0x000000ff1100e388 */ /* 0x0003e20000000000 */
[----:B---3--:R-:W-:-:S03]  /*1250*/  @!P4 LEA R14, R21, R14, 0x18 ;  /* 0x0000000e150ec211 */ /* 0x008fc600078ec0ff */
[----:B------:R1:W-:Y:S01]  /*1260*/  @!P5 STS.U8 [R19], RZ ;  /* 0x000000ff1300d388 */ /* 0x0003e20000000000 */
[----:B----4-:R-:W-:-:S03]  /*1270*/  @!P3 LEA R15, R16, R15, 0x18 ;  /* 0x0000000f100fb211 */ /* 0x010fc600078ec0ff */
[----:B------:R1:W-:Y:S04]  /*1280*/  @!P4 STS.U8 [R14], RZ ;  /* 0x000000ff0e00c388 */ /* 0x0003e80000000000 */
[----:B------:R1:W-:Y:S01]  /*1290*/  @!P3 STS.U8 [R15], RZ ;  /* 0x000000ff0f00b388 */ /* 0x0003e20000000000 */
[----:B------:R-:W-:-:S13]  /*12a0*/  ISETP.GE.AND P3, PT, R27, R26, PT ;  /* 0x0000001a1b00720c */ /* 0x000fda0003f66270 */
[----:B-1----:R-:W-:Y:S05]  /*12b0*/  @!P3 BRA `(.L_x_24) ;  /* 0xfffffff80048b947 */ /* 0x002fea000383ffff */
.L_x_23:
[----:B------:R-:W-:Y:S05]  /*12c0*/  BSYNC.RECONVERGENT B2 ;  /* 0x0000000000027941 */ /* 0x000fea0003800200 */
.L_x_22:
[----:B------:R-:W-:Y:S01]  /*12d0*/  IMAD.IADD R12, R3, 0x1, -R27 ;  /* 0x00000001030c7824 */ /* 0x000fe200078e0a1b */
[----:B------:R-:W-:Y:S04]  /*12e0*/  BSSY.RECONVERGENT B2, `(.L_x_25) ;  /* 0x000003b000027945 */ /* 0x000fe80003800200 */
[----:B------:R-:W-:-:S13]  /*12f0*/  ISETP.GT.AND P3, PT, R12, 0x4, PT ;  /* 0x000000040c00780c */ /* 0x000fda0003f64270 */
[----:B------:R-:W-:Y:S05]  /*1300*/  @!P3 BRA `(.L_x_26) ;  /* 0x0000000000e0b947 */ /* 0x000fea0003800000 */
[----:B------:R-:W0:Y:S02]  /*1310*/  LDC.64 R12, c[0x0][0x380] ;  /* 0x0000e000ff0c7b82 */ /* 0x000e240000000a00 */
[----:B0-----:R-:W-:-:S05]  /*1320*/  IMAD.WIDE R20, R27, 0x8, R12 ;  /* 0x000000081b147825 */ /* 0x001fca00078e020c */
[----:B------:R-:W2:Y:S04]  /*1330*/  LDG.E.64 R28, desc[UR8][R20.64+-0x8] ;  /* 0xfffff808141c7981 */ /* 0x000ea8000c1e1b00 */
[----:B------:R-:W2:Y:S04]  /*1340*/  LDG.E.64 R18, desc[UR8][R20.64] ;  /* 0x0000000814127981 */ /* 0x000ea8000c1e1b00 */
[----:B------:R-:W3:Y:S04]  /*1350*/  LDG.E.64 R16, desc[UR8][R20.64+0x8] ;  /* 0x0000080814107981 */ /* 0x000ee8000c1e1b00 */
[----:B------:R-:W4:Y:S04]  /*1360*/  LDG.E.64 R14, desc[UR8][R20.64+0x10] ;  /* 0x00001008140e7981 */ /* 0x000f28000c1e1b00 */
[----:B------:R-:W5:Y:S01]  /*1370*/  LDG.E.64 R20, desc[UR8][R20.64+0x18] ;  /* 0x0000180814147981 */ /* 0x000f62000c1e1b00 */
[----:B------:R-:W-:-:S04]  /*1380*/  VIADD R27, R27, 0x4 ;  /* 0x000000041b1b7836 */ /* 0x000fc80000000000 */
[----:B------:R-:W-:Y:S01]  /*1390*/  IMAD.WIDE R12, R27, 0x8, R12 ;  /* 0x000000081b0c7825 */ /* 0x000fe200078e020c */
[----:B--2---:R-:W-:-:S04]  /*13a0*/  DSETP.GT.AND P3, PT, R28, R18, PT ;  /* 0x000000121c00722a */ /* 0x004fc80003f64000 */
[----:B------:R-:W2:Y:S01]  /*13b0*/  LDG.E.64 R28, desc[UR8][R12.64+-0x8] ;  /* 0xfffff8080c1c7981 */ /* 0x000ea2000c1e1b00 */
[----:B---3--:R-:W-:-:S03]  /*13c0*/  DSETP.GT.AND P6, PT, R18, R16, PT ;  /* 0x000000101200722a */ /* 0x008fc60003fc4000 */
[----:B------:R-:W2:Y:S01]  /*13d0*/  LDG.E.64 R18, desc[UR8][R12.64] ;  /* 0x000000080c127981 */ /* 0x000ea2000c1e1b00 */
[----:B----4-:R-:W-:-:S03]  /*13e0*/  DSETP.GT.AND P5, PT, R16, R14, PT ;  /* 0x0000000e1000722a */ /* 0x010fc60003fa4000 */
[----:B------:R-:W3:Y:S01]  /*13f0*/  LDG.E.64 R16, desc[UR8][R12.64+0x8] ;  /* 0x000008080c107981 */ /* 0x000ee2000c1e1b00 */
[----:B-----5:R-:W-:-:S03]  /*1400*/  DSETP.GT.AND P0, PT, R14, R20, PT ;  /* 0x000000140e00722a */ /* 0x020fc60003f04000 */
[----:B------:R-:W4:Y:S04]  /*1410*/  LDG.E.64 R14, desc[UR8][R12.64+0x10] ;  /* 0x000010080c0e7981 */ /* 0x000f28000c1e1b00 */
[----:B------:R-:W5:Y:S01]  /*1420*/  LDG.E.64 R12, desc[UR8][R12.64+0x18] ;  /* 0x000018080c0c7981 */ /* 0x000f62000c1e1b00 */
[----:B------:R-:W0:Y:S01]  /*1430*/  @!P3 S2R R21, SR_CgaCtaId ;  /* 0x000000000015b919 */ /* 0x000e220000008800 */
[----:B------:R-:W-:Y:S01]  /*1440*/  @!P3 MOV R20, 0x400 ;  /* 0x000004000014b802 */ /* 0x000fe20000000f00 */
[----:B------:R-:W1:Y:S03]  /*1450*/  @!P5 S2R R26, SR_CgaCtaId ;  /* 0x00000000001ad919 */ /* 0x000e660000008800 */
[----:B0-----:R-:W-:-:S02]  /*1460*/  @!P3 LEA R20, R21, R20, 0x18 ;  /* 0x000000141514b211 */ /* 0x001fc400078ec0ff */
[----:B------:R-:W0:Y:S03]  /*1470*/  @!P6 S2R R21, SR_CgaCtaId ;  /* 0x000000000015e919 */ /* 0x000e260000008800 */
[----:B------:R-:W-:Y:S01]  /*1480*/  @!P3 STS.U8 [R20], RZ ;  /* 0x000000ff1400b388 */ /* 0x000fe20000000000 */
[----:B------:R-:W-:Y:S01]  /*1490*/  VIADD R27, R27, 0x4 ;  /* 0x000000041b1b7836 */ /* 0x000fe20000000000 */
[----:B--2---:R-:W-:Y:S02]  /*14a0*/  DSETP.GT.AND P4, PT, R28, R18, PT ;  /* 0x000000121c00722a */ /* 0x004fe40003f84000 */
[----:B---3--:R-:W-:Y:S01]  /*14b0*/  DSETP.GT.AND P3, PT, R18, R16, PT ;  /* 0x000000101200722a */ /* 0x008fe20003f64000 */
[----:B------:R-:W-:Y:S02]  /*14c0*/  @!P6 MOV R18, 0x400 ;  /* 0x000004000012e802 */ /* 0x000fe40000000f00 */
[----:B------:R-:W-:-:S02]  /*14d0*/  @!P5 MOV R19, 0x400 ;  /* 0x000004000013d802 */ /* 0x000fc40000000f00 */
[----:B0-----:R-:W-:Y:S02]  /*14e0*/  @!P6 LEA R18, R21, R18, 0x18 ;  /* 0x000000121512e211 */ /* 0x001fe400078ec0ff */
[----:B-1----:R-:W-:-:S03]  /*14f0*/  @!P5 LEA R19, R26, R19, 0x18 ;  /* 0x000000131a13d211 */ /* 0x002fc600078ec0ff */
[----:B------:R0:W-:Y:S01]  /*1500*/  @!P6 STS.U8 [R18], RZ ;  /* 0x000000ff1200e388 */ /* 0x0001e20000000000 */
[----:B----4-:R-:W-:-:S03]  /*1510*/  DSETP.GT.AND P6, PT, R16, R14, PT ;  /* 0x0000000e1000722a */ /* 0x010fc60003fc4000 */
[----:B------:R1:W-:Y:S01]  /*1520*/  @!P5 STS.U8 [R19], RZ ;  /* 0x000000ff1300d388 */ /* 0x0003e20000000000 */
[----:B-----5:R-:W-:Y:S01]  /*1530*/  DSETP.GT.AND P5, PT, R14, R12, PT ;  /* 0x0000000c0e00722a */ /* 0x020fe20003fa4000 */
[----:B------:R-:W2:Y:S01]  /*1540*/  @!P0 S2R R14, SR_CgaCtaId ;  /* 0x00000000000e8919 */ /* 0x000ea20000008800 */
[----:B------:R-:W3:Y:S01]  /*1550*/  @!P4 S2R R15, SR_CgaCtaId ;  /* 0x00000000000fc919 */ /* 0x000ee20000008800 */
[----:B------:R-:W4:Y:S07]  /*1560*/  @!P3 S2R R17, SR_CgaCtaId ;  /* 0x000000000011b919 */ /* 0x000f2e0000008800 */
[----:B------:R-:W5:Y:S04]  /*1570*/  @!P6 S2R R21, SR_CgaCtaId ;  /* 0x000000000015e919 */ /* 0x000f680000008800 */
[----:B------:R-:W5:Y:S01]  /*1580*/  @!P5 S2R R12, SR_CgaCtaId ;  /* 0x00000000000cd919 */ /* 0x000f620000008800 */
[----:B------:R-:W-:-:S02]  /*1590*/  @!P0 MOV R13, 0x400 ;  /* 0x00000400000d8802 */ /* 0x000fc40000000f00 */
[----:B------:R-:W-:Y:S02]  /*15a0*/  @!P3 MOV R16, 0x400 ;  /* 0x000004000010b802 */ /* 0x000fe40000000f00 */
[----:B0-----:R-:W-:Y:S02]  /*15b0*/  @!P6 MOV R18, 0x400 ;  /* 0x000004000012e802 */ /* 0x001fe40000000f00 */
[----:B-1----:R-:W-:Y:S02]  /*15c0*/  @!P5 MOV R19, 0x400 ;  /* 0x000004000013d802 */ /* 0x002fe40000000f00 */
[----:B--2---:R-:W-:Y:S02]  /*15d0*/  @!P0 LEA R13, R14, R13, 0x18 ;  /* 0x0000000d0e0d8211 */ /* 0x004fe400078ec0ff */
[----:B------:R-:W-:-:S04]  /*15e0*/  @!P4 MOV R14, 0x400 ;  /* 0x00000400000ec802 */ /* 0x000fc80000000f00 */
[----:B---3--:R-:W-:Y:S02]  /*15f0*/  @!P4 LEA R14, R15, R14, 0x18 ;  /* 0x0000000e0f0ec211 */ /* 0x008fe400078ec0ff */
[----:B----4-:R-:W-:Y:S01]  /*1600*/  @!P3 LEA R16, R17, R16, 0x18 ;  /* 0x000000101110b211 */ /* 0x010fe200078ec0ff */
[----:B------:R0:W-:Y:S01]  /*1610*/  @!P0 STS.U8 [R13], RZ ;  /* 0x000000ff0d008388 */ /* 0x0001e20000000000 */
[----:B-----5:R-:W-:-:S03]  /*1620*/  @!P6 LEA R18, R21, R18, 0x18 ;  /* 0x000000121512e211 */ /* 0x020fc600078ec0ff */
[----:B------:R0:W-:Y:S01]  /*1630*/  @!P4 STS.U8 [R14], RZ ;  /* 0x000000ff0e00c388 */ /* 0x0001e20000000000 */
[----:B------:R-:W-:-:S03]  /*1640*/  @!P5 LEA R12, R12, R19, 0x18 ;  /* 0x000000130c0cd211 */ /* 0x000fc600078ec0ff */
[----:B------:R0:W-:Y:S04]  /*1650*/  @!P3 STS.U8 [R16], RZ ;  /* 0x000000ff1000b388 */ /* 0x0001e80000000000 */
[----:B------:R0:W-:Y:S04]  /*1660*/  @!P6 STS.U8 [R18], RZ ;  /* 0x000000ff1200e388 */ /* 0x0001e80000000000 */
[----:B------:R0:W-:Y:S01]  /*1670*/  @!P5 STS.U8 [R12], RZ ;  /* 0x000000ff0c00d388 */ /* 0x0001e20000000000 */
[----:B------:R-:W-:-:S13]  /*1680*/  PLOP3.LUT P0, PT, PT, PT, PT, 0x8, 0x80 ;  /* 0x000000000080781c */ /* 0x000fda0003f0e170 */
.L_x_26:
[----:B------:R-:W-:Y:S05]  /*1690*/  BSYNC.RECONVERGENT B2 ;  /* 0x0000000000027941 */ /* 0x000fea0003800200 */
.L_x_25:
[----:B------:R-:W-:-:S13]  /*16a0*/  ISETP.NE.OR P0, PT, R27, R3, P0 ;  /* 0x000000031b00720c */ /* 0x000fda0000705670 */
[----:B------:R-:W-:Y:S05]  /*16b0*/  @!P0 BREAK.RELIABLE B1 ;  /* 0x0000000000018942 */ /* 0x000fea0003800100 */
[----:B------:R-:W-:Y:S05]  /*16c0*/  @!P0 BRA `(.L_x_17) ;  /* 0x00000000007c8947 */ /* 0x000fea0003800000 */
.L_x_21:
[----:B------:R-:W-:Y:S05]  /*16d0*/  BSYNC.RELIABLE B1 ;  /* 0x0000000000017941 */ /* 0x000fea0003800100 */
.L_x_20:
[----:B0---4-:R-:W0:Y:S02]  /*16e0*/  LDC.64 R18, c[0x0][0x380] ;  /* 0x0000e000ff127b82 */ /* 0x011e240000000a00 */
[----:B0-----:R-:W-:-:S05]  /*16f0*/  IMAD.WIDE R18, R27, 0x8, R18 ;  /* 0x000000081b127825 */ /* 0x001fca00078e0212 */
[----:B------:R-:W3:Y:S04]  /*1700*/  LDG.E.64 R20, desc[UR8][R18.64+-0x8] ;  /* 0xfffff80812147981 */ /* 0x000ee8000c1e1b00 */
[----:B------:R-:W3:Y:S04]  /*1710*/  LDG.E.64 R16, desc[UR8][R18.64] ;  /* 0x0000000812107981 */ /* 0x000ee8000c1e1b00 */
[----:B-1----:R-:W4:Y:S04]  /*1720*/  LDG.E.64 R14, desc[UR8][R18.64+0x8] ;  /* 0x00000808120e7981 */ /* 0x002f28000c1e1b00 */
[----:B--2---:R-:W2:Y:S04]  /*1730*/  LDG.E.64 R12, desc[UR8][R18.64+0x10] ;  /* 0x00001008120c7981 */ /* 0x004ea8000c1e1b00 */
[----:B------:R-:W5:Y:S01]  /*1740*/  LDG.E.64 R18, desc[UR8][R18.64+0x18] ;  /* 0x0000180812127981 */ /* 0x000f62000c1e1b00 */
[----:B------:R-:W-:Y:S01]  /*1750*/  VIADD R27, R27, 0x4 ;  /* 0x000000041b1b7836 */ /* 0x000fe20000000000 */
[----:B---3--:R-:W-:-:S02]  /*1760*/  DSETP.GT.AND P0, PT, R20, R16, PT ;  /* 0x000000101400722a */ /* 0x008fc40003f04000 */
[----:B----4-:R-:W-:Y:S02]  /*1770*/  DSETP.GT.AND P3, PT, R16, R14, PT ;  /* 0x0000000e1000722a */ /* 0x010fe40003f64000 */
[----:B--2---:R-:W-:Y:S02]  /*1780*/  DSETP.GT.AND P4, PT, R14, R12, PT ;  /* 0x0000000c0e00722a */ /* 0x004fe40003f84000 */
[----:B-----5:R-:W-:-:S10]  /*1790*/  DSETP.GT.AND P5, PT, R12, R18, PT ;  /* 0x000000120c00722a */ /* 0x020fd40003fa4000 */
[----:B------:R-:W0:Y:S01]  /*17a0*/  @!P3 S2R R15, SR_CgaCtaId ;  /* 0x00000000000fb919 */ /* 0x000e220000008800 */
[----:B------:R-:W-:Y:S02]  /*17b0*/  @!P0 MOV R12, 0x400 ;  /* 0x00000400000c8802 */ /* 0x000fe40000000f00 */
[----:B------:R-:W-:Y:S01]  /*17c0*/  @!P3 MOV R14, 0x400 ;  /* 0x00000400000eb802 */ /* 0x000fe20000000f00 */
[----:B------:R-:W1:Y:S01]  /*17d0*/  @!P0 S2R R13, SR_CgaCtaId ;  /* 0x00000000000d8919 */ /* 0x000e620000008800 */
[----:B------:R-:W-:Y:S01]  /*17e0*/  @!P4 MOV R16, 0x400 ;  /* 0x000004000010c802 */ /* 0x000fe20000000f00 */
[----:B------:R-:W2:Y:S01]  /*17f0*/  @!P4 S2R R17, SR_CgaCtaId ;  /* 0x000000000011c919 */ /* 0x000ea20000008800 */
[----:B------:R-:W3:Y:S01]  /*1800*/  @!P5 S2R R21, SR_CgaCtaId ;  /* 0x000000000015d919 */ /* 0x000ee20000008800 */
[----:B------:R-:W-:Y:S02]  /*1810*/  @!P5 MOV R18, 0x400 ;  /* 0x000004000012d802 */ /* 0x000fe40000000f00 */
[----:B0-----:R-:W-:-:S02]  /*1820*/  @!P3 LEA R14, R15, R14, 0x18 ;  /* 0x0000000e0f0eb211 */ /* 0x001fc400078ec0ff */
[----:B-1----:R-:W-:Y:S02]  /*1830*/  @!P0 LEA R12, R13, R12, 0x18 ;  /* 0x0000000c0d0c8211 */ /* 0x002fe400078ec0ff */
[----:B--2---:R-:W-:-:S03]  /*1840*/  @!P4 LEA R16, R17, R16, 0x18 ;  /* 0x000000101110c211 */ /* 0x004fc600078ec0ff */
[----:B------:R4:W-:Y:S01]  /*1850*/  @!P0 STS.U8 [R12], RZ ;  /* 0x000000ff0c008388 */ /* 0x0009e20000000000 */
[----:B------:R-:W-:Y:S02]  /*1860*/  ISETP.NE.AND P0, PT, R27, R3, PT ;  /* 0x000000031b00720c */ /* 0x000fe40003f05270 */
[----:B---3--:R-:W-:Y:S01]  /*1870*/  @!P5 LEA R18, R21, R18, 0x18 ;  /* 0x000000121512d211 */ /* 0x008fe200078ec0ff */
[----:B------:R4:W-:Y:S04]  /*1880*/  @!P3 STS.U8 [R14], RZ ;  /* 0x000000ff0e00b388 */ /* 0x0009e80000000000 */
[----:B------:R4:W-:Y:S04]  /*1890*/  @!P4 STS.U8 [R16], RZ ;  /* 0x000000ff1000c388 */ /* 0x0009e80000000000 */
[----:B------:R4:W-:Y:S02]  /*18a0*/  @!P5 STS.U8 [R18], RZ ;  /* 0x000000ff1200d388 */ /* 0x0009e40000000000 */
[----:B------:R-:W-:Y:S05]  /*18b0*/  @P0 BRA `(.L_x_20) ;  /* 0xfffffffc00880947 */ /* 0x000fea000383ffff */
.L_x_17:
[----:B------:R-:W-:Y:S05]  /*18c0*/  BSYNC.RECONVERGENT B0 ;  /* 0x0000000000007941 */ /* 0x000fea0003800200 */
.L_x_16:
[----:B------:R-:W-:Y:S05]  /*18d0*/  WARPSYNC.ALL ;  /* 0x0000000000007948 */ /* 0x000fea0003800000 */
[----:B------:R-:W3:Y:S08]  /*18e0*/  S2UR UR5, SR_CgaCtaId ;  /* 0x00000000000579c3 */ /* 0x000ef00000008800 */
[----:B------:R-:W-:Y:S06]  /*18f0*/  BAR.SYNC.DEFER_BLOCKING 0x0 ;  /* 0x0000000000007b1d */ /* 0x000fec0000010000 */
[----:B------:R-:W-:-:S02]  /*1900*/  UMOV UR4, 0x400 ;  /* 0x0000040000047882 */ /* 0x000fc40000000000 */
[----:B---3--:R-:W-:-:S09]  /*1910*/  ULEA UR4, UR5, UR4, 0x18 ;  /* 0x0000000405047291 */ /* 0x008fd2000f8ec0ff */
[----:B012-4-:R-:W0:Y:S02]  /*1920*/  LDS.U8 R12, [UR4] ;  /* 0x00000004ff0c7984 */ /* 0x017e240008000000 */
[----:B0-----:R-:W-:-:S13]  /*1930*/  ISETP.NE.AND P0, PT, R12, RZ, PT ;  /* 0x000000ff0c00720c */ /* 0x001fda0003f05270 */
[----:B------:R-:W-:Y:S05]  /*1940*/  @!P0 BRA `(.L_x_27) ;  /* 0xffffffe800888947 */ /* 0x000fea000383ffff */
[----:B------:R-:W-:Y:S05]  /*1950*/  EXIT ;  /* 0x000000000000794d */ /* 0x000fea0003800000 */
.L_x_28:
        /* <DEDUP_REMOVED lines=10> */
.L_x_309:


//--------------------- .text._Z22eigenvalueEstimate2NEWPdS_S_j --------------------------
	.section	.text._Z22eigenvalueEstimate2NEWPdS_S_j,"ax",@progbits
	.align	128
        .global         _Z22eigenvalueEstimate2NEWPdS_S_j
        .type           _Z22eigenvalueEstimate2NEWPdS_S_j,@function
        .size           _Z22eigenvalueEstimate2NEWPdS_S_j,(.L_x_310 - _Z22eigenvalueEstimate2NEWPdS_S_j)
        .other          _Z22eigenvalueEstimate2NEWPdS_S_j,@"STO_CUDA_ENTRY STV_DEFAULT"
_Z22eigenvalueEstimate2NEWPdS_S_j:
.text._Z22eigenvalueEstimate2NEWPdS_S_j:
[----:B------:R-:W-:Y:S01]  /*0000*/  LDC R1, c[0x0][0x37c] ;  /* 0x0000df00ff017b82 */ /* 0x000fe20000000800 */
[----:B------:R-:W0:Y:S01]  /*0010*/  S2R R7, SR_TID.X ;  /* 0x0000000000077919 */ /* 0x000e220000002100 */
[----:B------:R-:W1:Y:S01]  /*0020*/  LDCU UR4, c[0x0][0x360] ;  /* 0x00006c00ff0477ac */ /* 0x000e620008000800 */
[----:B------:R-:W1:Y:S01]  /*0030*/  S2R R0, SR_CTAID.X ;  /* 0x0000000000007919 */ /* 0x000e620000002500 */
[----:B------:R-:W2:Y:S01]  /*0040*/  LDCU UR5, c[0x0][0x398] ;  /* 0x00007300ff0577ac */ /* 0x000ea20008000800 */
[----:B0-----:R-:W-:Y:S01]  /*0050*/  ISETP.NE.AND P1, PT, R7, RZ, PT ;  /* 0x000000ff0700720c */ /* 0x001fe20003f25270 */
[----:B-1----:R-:W-:-:S05]  /*0060*/  IMAD R7, R0, UR4, R7 ;  /* 0x0000000400077c24 */ /* 0x002fca000f8e0207 */
[----:B--2---:R-:W-:-:S07]  /*0070*/  ISETP.GE.U32.AND P0, PT, R7, UR5, PT ;  /* 0x0000000507007c0c */ /* 0x004fce000bf06070 */
[----:B------:R-:W0:Y:S01]  /*0080*/  @!P1 S2R R3, SR_CgaCtaId ;  /* 0x0000000000039919 */ /* 0x000e220000008800 */
[----:B------:R-:W-:-:S04]  /*0090*/  @!P1 MOV R0, 0x400 ;  /* 0x0000040000009802 */ /* 0x000fc80000000f00 */
[----:B0-----:R-:W-:-:S05]  /*00a0*/  @!P1 LEA R0, R3, R0, 0x18 ;  /* 0x0000000003009211 */ /* 0x001fca00078ec0ff */
[----:B------:R0:W-:Y:S01]  /*00b0*/  @!P1 STS.64 [R0], RZ ;  /* 0x000000ff00009388 */ /* 0x0001e20000000a00 */
[----:B------:R-:W-:Y:S06]  /*00c0*/  BAR.SYNC.DEFER_BLOCKING 0x0 ;  /* 0x0000000000007b1d */ /* 0x000fec0000010000 */
[----:B------:R-:W-:Y:S05]  /*00d0*/  @P0 EXIT ;  /* 0x000000000000094d */ /* 0x000fea0003800000 */
[----:B------:R-:W1:Y:S01]  /*00e0*/  LDC.64 R2, c[0x0][0x388] ;  /* 0x0000e200ff027b82 */ /* 0x000e620000000a00 */
[----:B------:R-:W2:Y:S07]  /*00f0*/  LDCU.64 UR6, c[0x0][0x358] ;  /* 0x00006b00ff0677ac */ /* 0x000eae0008000a00 */
[----:B------:R-:W3:Y:S01]  /*0100*/  LDC.64 R4, c[0x0][0x390] ;  /* 0x0000e400ff047b82 */ /* 0x000ee20000000a00 */
[----:B-1----:R-:W-:-:S06]  /*0110*/  IMAD.WIDE.U32 R2, R7, 0x8, R2 ;  /* 0x0000000807027825 */ /* 0x002fcc00078e0002 */
[----:B--2---:R-:W2:Y:S01]  /*0120*/  LDG.E.64 R2, desc[UR6][R2.64] ;  /* 0x0000000602027981 */ /* 0x004ea2000c1e1b00 */
[----:B---3--:R-:W-:-:S06]  /*0130*/  IMAD.WIDE.U32 R4, R7, 0x8, R4 ;  /* 0x0000000807047825 */ /* 0x008fcc00078e0004 */
[----:B------:R-:W2:Y:S01]  /*0140*/  LDG.E.64 R4, desc[UR6][R4.64] ;  /* 0x0000000604047981 */ /* 0x000ea2000c1e1b00 */
[----:B------:R-:W1:Y:S01]  /*0150*/  S2UR UR5, SR_CgaCtaId ;  /* 0x00000000000579c3 */ /* 0x000e620000008800 */
[----:B------:R-:W-:Y:S02]  /*0160*/  UMOV UR4, 0x400 ;  /* 0x0000040000047882 */ /* 0x000fe40000000000 */
[----:B-1----:R-:W-:-:S09]  /*0170*/  ULEA UR4, UR5, UR4, 0x18 ;  /* 0x0000000405047291 */ /* 0x002fd2000f8ec0ff */
[----:B------:R-:W1:Y:S02]  /*0180*/  LDS.64 R8, [UR4] ;  /* 0x00000004ff087984 */ /* 0x000e640008000a00 */
[----:B-12---:R-:W-:-:S11]  /*0190*/  DMUL R6, R2, R4 ;  /* 0x0000000402067228 */ /* 0x006fd60000000000 */
.L_x_29:
[----:B------:R-:W-:Y:S01]  /*01a0*/  DADD R10, R6, R8 ;  /* 0x00000000060a7229 */ /* 0x000fe20000000008 */
[----:B------:R-:W-:Y:S01]  /*01b0*/  IMAD.U32 R3, RZ, RZ, UR4 ;  /* 0x00000004ff037e24 */ /* 0x000fe2000f8e00ff */
[----:B------:R-:W-:Y:S08]  /*01c0*/  YIELD ;  /* 0x0000000000007946 */ /* 0x000ff00003800000 */
[----:B------:R-:W1:Y:S02]  /*01d0*/  ATOMS.CAS.64 R10, [R3], R8, R10 ;  /* 0x00000008030a738d */ /* 0x000e64000000040a */
[----:B-1----:R-:W-:Y:S01]  /*01e0*/  ISETP.NE.U32.AND P0, PT, R8, R10, PT ;  /* 0x0000000a0800720c */ /* 0x002fe20003f05070 */
[----:B------:R-:W-:-:S03]  /*01f0*/  IMAD.MOV.U32 R8, RZ, RZ, R10 ;  /* 0x000000ffff087224 */ /* 0x000fc600078e000a */
[----:B------:R-:W-:Y:S01]  /*0200*/  ISETP.NE.AND.EX P0, PT, R9, R11, PT, P0 ;  /* 0x0000000b0900720c */ /* 0x000fe20003f05300 */
[----:B------:R-:W-:-:S12]  /*0210*/  IMAD.MOV.U32 R9, RZ, RZ, R11 ;  /* 0x000000ffff097224 */ /* 0x000fd800078e000b */
[----:B------:R-:W-:Y:S05]  /*0220*/  @P0 BRA `(.L_x_29) ;  /* 0xfffffffc00dc0947 */ /* 0x000fea000383ffff */
[----:B------:R-:W-:Y:S05]  /*0230*/  WARPSYNC.ALL ;  /* 0x0000000000007948 */ /* 0x000fea0003800000 */
[----:B------:R-:W-:Y:S06]  /*0240*/  BAR.SYNC.DEFER_BLOCKING 0x0 ;  /* 0x0000000000007b1d */ /* 0x000fec0000010000 */
[----:B------:R-:W-:Y:S05]  /*0250*/  @P1 EXIT ;  /* 0x000000000000194d */ /* 0x000fea0003800000 */
[----:B------:R-:W1:Y:S01]  /*0260*/  LDC.64 R4, c[0x0][0x380] ;  /* 0x0000e000ff047b82 */ /* 0x000e620000000a00 */
[----:B------:R-:W2:Y:S04]  /*0270*/  LDS.64 R2, [UR4] ;  /* 0x00000004ff027984 */ /* 0x000ea80008000a00 */
[----:B-12---:R1:W5:Y:S02]  /*0280*/  LDG.E.64 R8, desc[UR6][R4.64] ;  /* 0x0000000604087981 */ /* 0x006364000c1e1b00 */
.L_x_30:
[----:B-----5:R-:W-:Y:S01]  /*0290*/  DADD R10, R2, R8 ;  /* 0x00000000020a7229 */ /* 0x020fe20000000008 */
[----:B------:R-:W-:Y:S09]  /*02a0*/  YIELD ;  /* 0x0000000000007946 */ /* 0x000ff20003800000 */
[----:B------:R-:W2:Y:S02]  /*02b0*/  ATOMG.E.CAS.64.STRONG.GPU PT, R10, [R4], R8, R10 ;  /* 0x00000008040a73a9 */ /* 0x000ea400001ee50a */
[----:B--2---:R-:W-:Y:S01]  /*02c0*/  ISETP.NE.U32.AND P0, PT, R8, R10, PT ;  /* 0x0000000a0800720c */ /* 0x004fe20003f05070 */
[----:B------:R-:W-:-:S03]  /*02d0*/  IMAD.MOV.U32 R8, RZ, RZ, R10 ;  /* 0x000000ffff087224 */ /* 0x000fc600078e000a */
[----:B------:R-:W-:Y:S01]  /*02e0*/  ISETP.NE.AND.EX P0, PT, R9, R11, PT, P0 ;  /* 0x0000000b0900720c */ /* 0x000fe20003f05300 */
[----:B------:R-:W-:-:S12]  /*02f0*/  IMAD.MOV.U32 R9, RZ, RZ, R11 ;  /* 0x000000ffff097224 */ /* 0x000fd800078e000b */
[----:B------:R-:W-:Y:S05]  /*0300*/  @P0 BRA `(.L_x_30) ;  /* 0xfffffffc00e00947 */ /* 0x000fea000383ffff */
[----:B------:R-:W-:Y:S05]  /*0310*/  EXIT ;  /* 0x000000000000794d */ /* 0x000fea0003800000 */
.L_x_31:
        /* <DEDUP_REMOVED lines=14> */
.L_x_310:


//--------------------- .text._Z22eigenvalueEstimate1NEWPdS_S_j --------------------------
	.section	.text._Z22eigenvalueEstimate1NEWPdS_S_j,"ax",@progbits
	.align	128
        .global         _Z22eigenvalueEstimate1NEWPdS_S_j
        .type           _Z22eigenvalueEstimate1NEWPdS_S_j,@function
        .size           _Z22eigenvalueEstimate1NEWPdS_S_j,(.L_x_311 - _Z22eigenvalueEstimate1NEWPdS_S_j)
        .other          _Z22eigenvalueEstimate1NEWPdS_S_j,@"STO_CUDA_ENTRY STV_DEFAULT"
_Z22eigenvalueEstimate1NEWPdS_S_j:
.text._Z22eigenvalueEstimate1NEWPdS_S_j:
[----:B------:R-:W-:Y:S01]  /*0000*/  LDC R1, c[0x0][0x37c] ;  /* 0x0000df00ff017b82 */ /* 0x000fe20000000800 */
[----:B------:R-:W0:Y:S07]  /*0010*/  S2R R0, SR_TID.X ;  /* 0x0000000000007919 */ /* 0x000e2e0000002100 */
[----:B------:R-:W0:Y:S01]  /*0020*/  S2UR UR4, SR_CTAID.X ;  /* 0x00000000000479c3 */ /* 0x000e220000002500 */
[----:B------:R-:W1:Y:S07]  /*0030*/  LDCU UR8, c[0x0][0x398] ;  /* 0x00007300ff0877ac */ /* 0x000e6e0008000800 */
[----:B------:R-:W0:Y:S02]  /*0040*/  LDC R5, c[0x0][0x360] ;  /* 0x0000d800ff057b82 */ /* 0x000e240000000800 */
[----:B0-----:R-:W-:-:S05]  /*0050*/  IMAD R5, R5, UR4, R0 ;  /* 0x0000000405057c24 */ /* 0x001fca000f8e0200 */
[----:B-1----:R-:W-:-:S13]  /*0060*/  ISETP.GE.U32.AND P0, PT, R5, UR8, PT ;  /* 0x0000000805007c0c */ /* 0x002fda000bf06070 */
[----:B------:R-:W-:Y:S05]  /*0070*/  @P0 EXIT ;  /* 0x000000000000094d */ /* 0x000fea0003800000 */
[----:B------:R-:W0:Y:S01]  /*0080*/  S2UR UR5, SR_CgaCtaId ;  /* 0x00000000000579c3 */ /* 0x000e220000008800 */
[----:B------:R-:W1:Y:S01]  /*0090*/  S2R R10, SR_CTAID.Y ;  /* 0x00000000000a7919 */ /* 0x000e620000002600 */
[----:B------:R-:W-:Y:S01]  /*00a0*/  ISETP.NE.AND P1, PT, R0, RZ, PT ;  /* 0x000000ff0000720c */ /* 0x000fe20003f25270 */
[----:B------:R-:W-:Y:S01]  /*00b0*/  UMOV UR4, 0x400 ;  /* 0x0000040000047882 */ /* 0x000fe20000000000 */
[----:B------:R-:W2:Y:S04]  /*00c0*/  LDCU.64 UR6, c[0x0][0x358] ;  /* 0x00006b00ff0677ac */ /* 0x000ea80008000a00 */
[----:B------:R-:W3:Y:S08]  /*00d0*/  LDC.64 R2, c[0x0][0x390] ;  /* 0x0000e400ff027b82 */ /* 0x000ef00000000a00 */
[----:B------:R-:W4:Y:S01]  /*00e0*/  LDC.64 R6, c[0x0][0x388] ;  /* 0x0000e200ff067b82 */ /* 0x000f220000000a00 */
[----:B0-----:R-:W-:Y:S01]  /*00f0*/  ULEA UR4, UR5, UR4, 0x18 ;  /* 0x0000000405047291 */ /* 0x001fe2000f8ec0ff */
[----:B---3--:R-:W-:-:S08]  /*0100*/  IMAD.WIDE.U32 R2, R5, 0x8, R2 ;  /* 0x0000000805027825 */ /* 0x008fd000078e0002 */
[----:B------:R-:W-:Y:S01]  /*0110*/  @!P1 STS.64 [UR4], RZ ;  /* 0x000000ffff009988 */ /* 0x000fe20008000a04 */
[----:B-1----:R-:W-:Y:S01]  /*0120*/  IMAD R9, R10, UR8, R5 ;  /* 0x000000080a097c24 */ /* 0x002fe2000f8e0205 */
[----:B------:R-:W-:Y:S03]  /*0130*/  BAR.SYNC.DEFER_BLOCKING 0x0 ;  /* 0x0000000000007b1d */ /* 0x000fe60000010000 */
[----:B----4-:R-:W-:-:S03]  /*0140*/  IMAD.WIDE.U32 R6, R9, 0x8, R6 ;  /* 0x0000000809067825 */ /* 0x010fc600078e0006 */
[----:B--2---:R-:W2:Y:S04]  /*0150*/  LDG.E.64 R2, desc[UR6][R2.64] ;  /* 0x0000000602027981 */ /* 0x004ea8000c1e1b00 */
[----:B------:R-:W2:Y:S04]  /*0160*/  LDG.E.64 R6, desc[UR6][R6.64] ;  /* 0x0000000606067981 */ /* 0x000ea8000c1e1b00 */
[----:B------:R-:W0:Y:S02]  /*0170*/  LDS.64 R4, [UR4] ;  /* 0x00000004ff047984 */ /* 0x000e240008000a00 */
[----:B0-2---:R-:W-:-:S11]  /*0180*/  DMUL R8, R2, R6 ;  /* 0x0000000602087228 */ /* 0x005fd60000000000 */
.L_x_32:
[----:B------:R-:W-:Y:S01]  /*0190*/  DADD R6, R8, R4 ;  /* 0x0000000008067229 */ /* 0x000fe20000000004 */
[----:B------:R-:W-:Y:S01]  /*01a0*/  IMAD.U32 R3, RZ, RZ, UR4 ;  /* 0x00000004ff037e24 */ /* 0x000fe2000f8e00ff */
[----:B------:R-:W-:Y:S08]  /*01b0*/  YIELD ;  /* 0x0000000000007946 */ /* 0x000ff00003800000 */
[----:B------:R-:W0:Y:S02]  /*01c0*/  ATOMS.CAS.64 R6, [R3], R4, R6 ;  /* 0x000000040306738d */ /* 0x000e240000000406 */
[----:B0-----:R-:W-:-:S02]  /*01d0*/  ISETP.NE.U32.AND P0, PT, R4, R6, PT ;  /* 0x000000060400720c */ /* 0x001fc40003f05070 */
[----:B------:R-:W-:Y:S02]  /*01e0*/  MOV R4, R6 ;  /* 0x0000000600047202 */ /* 0x000fe40000000f00 */
[----:B------:R-:W-:Y:S01]  /*01f0*/  ISETP.NE.AND.EX P0, PT, R5, R7, PT, P0 ;  /* 0x000000070500720c */ /* 0x000fe20003f05300 */
[----:B------:R-:W-:-:S12]  /*0200*/  IMAD.MOV.U32 R5, RZ, RZ, R7 ;  /* 0x000000ffff057224 */ /* 0x000fd800078e0007 */
[----:B------:R-:W-:Y:S05]  /*0210*/  @P0 BRA `(.L_x_32) ;  /* 0xfffffffc00dc0947 */ /* 0x000fea000383ffff */
[----:B------:R-:W-:Y:S05]  /*0220*/  WARPSYNC.ALL ;  /* 0x0000000000007948 */ /* 0x000fea0003800000 */
[----:B------:R-:W-:Y:S06]  /*0230*/  BAR.SYNC.DEFER_BLOCKING 0x0 ;  /* 0x0000000000007b1d */ /* 0x000fec0000010000 */
[----:B------:R-:W-:Y:S05]  /*0240*/  @P1 EXIT ;  /* 0x000000000000194d */ /* 0x000fea0003800000 */
[----:B------:R-:W0:Y:S01]  /*0250*/  LDC.64 R2, c[0x0][0x380] ;  /* 0x0000e000ff027b82 */ /* 0x000e220000000a00 */
[----:B------:R-:W1:Y:S01]  /*0260*/  LDS.64 R4, [UR4] ;  /* 0x00000004ff047984 */ /* 0x000e620008000a00 */
[----:B0-----:R-:W-:-:S05]  /*0270*/  IMAD.WIDE.U32 R2, R10, 0x8, R2 ;  /* 0x000000080a027825 */ /* 0x001fca00078e0002 */
[----:B-1----:R0:W5:Y:S02]  /*0280*/  LDG.E.64 R8, desc[UR6][R2.64] ;  /* 0x0000000602087981 */ /* 0x002164000c1e1b00 */
.L_x_33:
[----:B-----5:R-:W-:Y:S01]  /*0290*/  DADD R10, R4, R8 ;  /* 0x00000000040a7229 */ /* 0x020fe20000000008 */
[----:B------:R-:W-:Y:S09]  /*02a0*/  YIELD ;  /* 0x0000000000007946 */ /* 0x000ff20003800000 */
[----:B------:R-:W2:Y:S02]  /*02b0*/  ATOMG.E.CAS.64.STRONG.GPU PT, R10, [R2], R8, R10 ;  /* 0x00000008020a73a9 */ /* 0x000ea400001ee50a */
[----:B--2---:R-:W-:-:S02]  /*02c0*/  ISETP.NE.U32.AND P0, PT, R8, R10, PT ;  /* 0x0000000a0800720c */ /* 0x004fc40003f05070 */
[----:B------:R-:W-:Y:S02]  /*02d0*/  MOV R8, R10 ;  /* 0x0000000a00087202 */ /* 0x000fe40000000f00 */
[----:B------:R-:W-:Y:S01]  /*02e0*/  ISETP.NE.AND.EX P0, PT, R9, R11, PT, P0 ;  /* 0x0000000b0900720c */ /* 0x000fe20003f05300 */
[----:B------:R-:W-:-:S12]  /*02f0*/  IMAD.MOV.U32 R9, RZ, RZ, R11 ;  /* 0x000000ffff097224 */ /* 0x000fd800078e000b */
[----:B------:R-:W-:Y:S05]  /*0300*/  @P0 BRA `(.L_x_33) ;  /* 0xfffffffc00e00947 */ /* 0x000fea000383ffff */
[----:B------:R-:W-:Y:S05]  /*0310*/  EXIT ;  /* 0x000000000000794d */ /* 0x000fea0003800000 */
.L_x_34:
        /* <DEDUP_REMOVED lines=14> */
.L_x_311:


//--------------------- .text._Z18normalizeVectorNEWPdj --------------------------
	.section	.text._Z18normalizeVectorNEWPdj,"ax",@progbits
	.align	128
        .global         _Z18normalizeVectorNEWPdj
        .type           _Z18normalizeVectorNEWPdj,@function
        .size           _Z18normalizeVectorNEWPdj,(.L_x_298 - _Z18normalizeVectorNEWPdj)
        .other          _Z18normalizeVectorNEWPdj,@"STO_CUDA_ENTRY STV_DEFAULT"
_Z18normalizeVectorNEWPdj:
.text._Z18normalizeVectorNEWPdj:
[----:B------:R-:W-:Y:S01]  /*0000*/  LDC R1, c[0x0][0x37c] ;  /* 0x0000df00ff017b82 */ /* 0x000fe20000000800 */
[----:B------:R-:W0:Y:S01]  /*0010*/  S2R R23, SR_TID.X ;  /* 0x0000000000177919 */ /* 0x000e220000002100 */
[----:B------:R-:W1:Y:S06]  /*0020*/  LDCU UR4, c[0x0][0x388] ;  /* 0x00007100ff0477ac */ /* 0x000e6c0008000800 */
[----:B------:R-:W2:Y:S01]  /*0030*/  LDC R2, c[0x0][0x360] ;  /* 0x0000d800ff027b82 */ /* 0x000ea20000000800 */
[----:B------:R-:W-:Y:S01]  /*0040*/  BSSY.RECONVERGENT B0, `(.L_x_35) ;  /* 0x000004d000007945 */ /* 0x000fe20003800200 */
[----:B------:R-:W-:Y:S01]  /*0050*/  CS2R R6, SRZ ;  /* 0x0000000000067805 */ /* 0x000fe2000001ff00 */
[----:B------:R-:W3:Y:S01]  /*0060*/  LDCU.64 UR6, c[0x0][0x358] ;  /* 0x00006b00ff0677ac */ /* 0x000ee20008000a00 */
[----:B0-----:R-:W-:-:S13]  /*0070*/  ISETP.NE.AND P0, PT, R23, RZ, PT ;  /* 0x000000ff1700720c */ /* 0x001fda0003f05270 */
[----:B------:R-:W0:Y:S01]  /*0080*/  @!P0 S2R R3, SR_CgaCtaId ;  /* 0x0000000000038919 */ /* 0x000e220000008800 */
[----:B------:R-:W-:-:S04]  /*0090*/  @!P0 MOV R0, 0x400 ;  /* 0x0000040000008802 */ /* 0x000fc80000000f00 */
[----:B0-----:R-:W-:-:S05]  /*00a0*/  @!P0 LEA R0, R3, R0, 0x18 ;  /* 0x0000000003008211 */ /* 0x001fca00078ec0ff */
[----:B------:R0:W-:Y:S01]  /*00b0*/  @!P0 STS.64 [R0], RZ ;  /* 0x000000ff00008388 */ /* 0x0001e20000000a00 */
[----:B------:R-:W-:Y:S01]  /*00c0*/  BAR.SYNC.DEFER_BLOCKING 0x0 ;  /* 0x0000000000007b1d */ /* 0x000fe20000010000 */
[----:B-1----:R-:W-:-:S13]  /*00d0*/  ISETP.GE.U32.AND P0, PT, R23, UR4, PT ;  /* 0x0000000417007c0c */ /* 0x002fda000bf06070 */
[----:B0-23--:R-:W-:Y:S05]  /*00e0*/  @P0 BRA `(.L_x_36) ;  /* 0x0000000400080947 */ /* 0x00dfea0003800000 */
[----:B------:R-:W0:Y:S01]  /*00f0*/  I2F.U32.RP R7, R2 ;  /* 0x0000000200077306 */ /* 0x000e220000209000 */
[----:B------:R-:W-:Y:S01]  /*0100*/  IMAD.IADD R0, R23, 0x1, R2 ;  /* 0x0000000117007824 */ /* 0x000fe200078e0202 */
[----:B------:R-:W-:Y:S01]  /*0110*/  ISETP.NE.U32.AND P2, PT, R2, RZ, PT ;  /* 0x000000ff0200720c */ /* 0x000fe20003f45070 */
[----:B------:R-:W-:Y:S03]  /*0120*/  BSSY.RECONVERGENT B1, `(.L_x_37) ;  /* 0x000002b000017945 */ /* 0x000fe60003800200 */
[C---:B------:R-:W-:Y:S02]  /*0130*/  ISETP.GE.U32.AND P0, PT, R0.reuse, UR4, PT ;  /* 0x0000000400007c0c */ /* 0x040fe4000bf06070 */
[----:B------:R-:W-:Y:S02]  /*0140*/  VIMNMX.U32 R3, PT, PT, R0, UR4, !PT ;  /* 0x0000000400037c48 */ /* 0x000fe4000ffe0000 */
[----:B------:R-:W-:-:S04]  /*0150*/  SEL R6, RZ, 0x1, P0 ;  /* 0x00000001ff067807 */ /* 0x000fc80000000000 */
[----:B------:R-:W-:Y:S01]  /*0160*/  IADD3 R3, PT, PT, R3, -R0, -R6 ;  /* 0x8000000003037210 */ /* 0x000fe20007ffe806 */
[----:B0-----:R-:W0:Y:S02]  /*0170*/  MUFU.RCP R7, R7 ;  /* 0x0000000700077308 */ /* 0x001e240000001000 */
[----:B0-----:R-:W-:-:S06]  /*0180*/  VIADD R4, R7, 0xffffffe ;  /* 0x0ffffffe07047836 */ /* 0x001fcc0000000000 */
[----:B------:R0:W1:Y:S02]  /*0190*/  F2I.FTZ.U32.TRUNC.NTZ R5, R4 ;  /* 0x0000000400057305 */ /* 0x000064000021f000 */
[----:B0-----:R-:W-:Y:S02]  /*01a0*/  IMAD.MOV.U32 R4, RZ, RZ, RZ ;  /* 0x000000ffff047224 */ /* 0x001fe400078e00ff */
[----:B-1----:R-:W-:-:S04]  /*01b0*/  IMAD.MOV R9, RZ, RZ, -R5 ;  /* 0x000000ffff097224 */ /* 0x002fc800078e0a05 */
[----:B------:R-:W-:-:S04]  /*01c0*/  IMAD R9, R9, R2, RZ ;  /* 0x0000000209097224 */ /* 0x000fc800078e02ff */
[----:B------:R-:W-:Y:S02]  /*01d0*/  IMAD.HI.U32 R8, R5, R9, R4 ;  /* 0x0000000905087227 */ /* 0x000fe400078e0004 */
[----:B------:R-:W0:Y:S04]  /*01e0*/  LDC.64 R4, c[0x0][0x380] ;  /* 0x0000e000ff047b82 */ /* 0x000e280000000a00 */
[----:B------:R-:W-:-:S04]  /*01f0*/  IMAD.HI.U32 R7, R8, R3, RZ ;  /* 0x0000000308077227 */ /* 0x000fc800078e00ff */
[----:B------:R-:W-:-:S04]  /*0200*/  IMAD.MOV R0, RZ, RZ, -R7 ;  /* 0x000000ffff007224 */ /* 0x000fc800078e0a07 */
[----:B------:R-:W-:-:S05]  /*0210*/  IMAD R3, R2, R0, R3 ;  /* 0x0000000002037224 */ /* 0x000fca00078e0203 */
[----:B------:R-:W-:-:S13]  /*0220*/  ISETP.GE.U32.AND P0, PT, R3, R2, PT ;  /* 0x000000020300720c */ /* 0x000fda0003f06070 */
[----:B------:R-:W-:Y:S01]  /*0230*/  @P0 IMAD.IADD R3, R3, 0x1, -R2 ;  /* 0x0000000103030824 */ /* 0x000fe200078e0a02 */
[----:B------:R-:W-:-:S04]  /*0240*/  @P0 IADD3 R7, PT, PT, R7, 0x1, RZ ;  /* 0x0000000107070810 */ /* 0x000fc80007ffe0ff */
[----:B------:R-:W-:-:S13]  /*0250*/  ISETP.GE.U32.AND P1, PT, R3, R2, PT ;  /* 0x000000020300720c */ /* 0x000fda0003f26070 */
[----:B------:R-:W-:Y:S01]  /*0260*/  @P1 VIADD R7, R7, 0x1 ;  /* 0x0000000107071836 */ /* 0x000fe20000000000 */
[----:B------:R-:W-:-:S05]  /*0270*/  @!P2 LOP3.LUT R7, RZ, R2, RZ, 0x33, !PT ;  /* 0x00000002ff07a212 */ /* 0x000fca00078e33ff */
[----:B------:R-:W-:Y:S01]  /*0280*/  IMAD.IADD R0, R6, 0x1, R7 ;  /* 0x0000000106007824 */ /* 0x000fe200078e0207 */
[----:B------:R-:W-:-:S04]  /*0290*/  CS2R R6, SRZ ;  /* 0x0000000000067805 */ /* 0x000fc8000001ff00 */
[C---:B------:R-:W-:Y:S02]  /*02a0*/  LOP3.LUT R3, R0.reuse, 0x3, RZ, 0xc0, !PT ;  /* 0x0000000300037812 */ /* 0x040fe400078ec0ff */
[----:B------:R-:W-:Y:S02]  /*02b0*/  ISETP.GE.U32.AND P1, PT, R0, 0x3, PT ;  /* 0x000000030000780c */ /* 0x000fe40003f26070 */
[----:B------:R-:W-:Y:S01]  /*02c0*/  ISETP.NE.AND P0, PT, R3, 0x3, PT ;  /* 0x000000030300780c */ /* 0x000fe20003f05270 */
[----:B------:R-:W-:-:S12]  /*02d0*/  IMAD.MOV.U32 R3, RZ, RZ, R23 ;  /* 0x000000ffff037224 */ /* 0x000fd800078e0017 */
[----:B0-----:R-:W-:Y:S05]  /*02e0*/  @!P0 BRA `(.L_x_38) ;  /* 0x0000000000388947 */ /* 0x001fea0003800000 */
[----:B------:R-:W0:Y:S01]  /*02f0*/  LDC.64 R8, c[0x0][0x380] ;  /* 0x0000e000ff087b82 */ /* 0x000e220000000a00 */
[----:B------:R-:W-:Y:S01]  /*0300*/  VIADD R0, R0, 0x1 ;  /* 0x0000000100007836 */ /* 0x000fe20000000000 */
[----:B------:R-:W-:Y:S01]  /*0310*/  CS2R R6, SRZ ;  /* 0x0000000000067805 */ /* 0x000fe2000001ff00 */
[----:B------:R-:W-:-:S03]  /*0320*/  IMAD.MOV.U32 R3, RZ, RZ, R23 ;  /* 0x000000ffff037224 */ /* 0x000fc600078e0017 */
[----:B------:R-:W-:-:S05]  /*0330*/  LOP3.LUT R0, R0, 0x3, RZ, 0xc0, !PT ;  /* 0x0000000300007812 */ /* 0x000fca00078ec0ff */
[----:B------:R-:W-:Y:S02]  /*0340*/  IMAD.MOV R0, RZ, RZ, -R0 ;  /* 0x000000ffff007224 */ /* 0x000fe400078e0a00 */
[----:B0-----:R-:W-:-:S07]  /*0350*/  IMAD.WIDE.U32 R8, R23, 0x8, R8 ;  /* 0x0000000817087825 */ /* 0x001fce00078e0008 */
.L_x_39:
[----:B------:R0:W2:Y:S01]  /*0360*/  LDG.E.64 R10, desc[UR6][R8.64] ;  /* 0x00000006080a7981 */ /* 0x0000a2000c1e1b00 */
[----:B------:R-:W-:Y:S01]  /*0370*/  IADD3 R0, PT, PT, R0, 0x1, RZ ;  /* 0x0000000100007810 */ /* 0x000fe20007ffe0ff */
[----:B------:R-:W-:-:S03]  /*0380*/  IMAD.IADD R3, R2, 0x1, R3 ;  /* 0x0000000102037824 */ /* 0x000fc600078e0203 */
[----:B------:R-:W-:Y:S01]  /*0390*/  ISETP.NE.AND P0, PT, R0, RZ, PT ;  /* 0x000000ff0000720c */ /* 0x000fe20003f05270 */
[----:B0-----:R-:W-:Y:S01]  /*03a0*/  IMAD.WIDE.U32 R8, R2, 0x8, R8 ;  /* 0x0000000802087825 */ /* 0x001fe200078e0008 */
[----:B--2---:R-:W-:-:S11]  /*03b0*/  DFMA R6, R10, R10, R6 ;  /* 0x0000000a0a06722b */ /* 0x004fd60000000006 */
[----:B------:R-:W-:Y:S05]  /*03c0*/  @P0 BRA `(.L_x_39) ;  /* 0xfffffffc00e40947 */ /* 0x000fea000383ffff */
.L_x_38:
[----:B------:R-:W-:Y:S05]  /*03d0*/  BSYNC.RECONVERGENT B1 ;  /* 0x0000000000017941 */ /* 0x000fea0003800200 */
.L_x_37:
[----:B------:R-:W-:Y:S05]  /*03e0*/  @!P1 BRA `(.L_x_36) ;  /* 0x0000000000489947 */ /* 0x000fea0003800000 */
.L_x_40:
[----:B------:R-:W-:-:S04]  /*03f0*/  IMAD.WIDE.U32 R8, R3, 0x8, R4 ;  /* 0x0000000803087825 */ /* 0x000fc800078e0004 */
[----:B------:R-:W-:Y:S02]  /*0400*/  IMAD.IADD R3, R2, 0x1, R3 ;  /* 0x0000000102037824 */ /* 0x000fe400078e0203 */
[----:B------:R-:W2:Y:S02]  /*0410*/  LDG.E.64 R8, desc[UR6][R8.64] ;  /* 0x0000000608087981 */ /* 0x000ea4000c1e1b00 */
[----:B------:R-:W-:-:S04]  /*0420*/  IMAD.WIDE.U32 R10, R3, 0x8, R4 ;  /* 0x00000008030a7825 */ /* 0x000fc800078e0004 */
[----:B------:R-:W-:Y:S02]  /*0430*/  IMAD.IADD R3, R3, 0x1, R2 ;  /* 0x0000000103037824 */ /* 0x000fe400078e0202 */
[----:B------:R-:W3:Y:S02]  /*0440*/  LDG.E.64 R10, desc[UR6][R10.64] ;  /* 0x000000060a0a7981 */ /* 0x000ee4000c1e1b00 */
[----:B------:R-:W-:-:S04]  /*0450*/  IMAD.WIDE.U32 R12, R3, 0x8, R4 ;  /* 0x00000008030c7825 */ /* 0x000fc800078e0004 */
[----:B------:R-:W-:Y:S02]  /*0460*/  IMAD.IADD R3, R3, 0x1, R2 ;  /* 0x0000000103037824 */ /* 0x000fe400078e0202 */
[----:B------:R-:W4:Y:S02]  /*0470*/  LDG.E.64 R12, desc[UR6][R12.64] ;  /* 0x000000060c0c7981 */ /* 0x000f24000c1e1b00 */
[----:B------:R-:W-:-:S06]  /*0480*/  IMAD.WIDE.U32 R14, R3, 0x8, R4 ;  /* 0x00000008030e7825 */ /* 0x000fcc00078e0004 */
[----:B------:R-:W5:Y:S01]  /*0490*/  LDG.E.64 R14, desc[UR6][R14.64] ;  /* 0x000000060e0e7981 */ /* 0x000f62000c1e1b00 */
[----:B------:R-:W-:-:S05]  /*04a0*/  IMAD.IADD R3, R3, 0x1, R2 ;  /* 0x0000000103037824 */ /* 0x000fca00078e0202 */
[----:B------:R-:W-:Y:S01]  /*04b0*/  ISETP.GE.U32.AND P0, PT, R3, UR4, PT ;  /* 0x0000000403007c0c */ /* 0x000fe2000bf06070 */
[----:B--2---:R-:W-:-:S08]  /*04c0*/  DFMA R6, R8, R8, R6 ;  /* 0x000000080806722b */ /* 0x004fd00000000006 */
[----:B---3--:R-:W-:-:S08]  /*04d0*/  DFMA R6, R10, R10, R6 ;  /* 0x0000000a0a06722b */ /* 0x008fd00000000006 */
[----:B----4-:R-:W-:-:S08]  /*04e0*/  DFMA R6, R12, R12, R6 ;  /* 0x0000000c0c06722b */ /* 0x010fd00000000006 */
[----:B-----5:R-:W-:Y:S01]  /*04f0*/  DFMA R6, R14, R14, R6 ;  /* 0x0000000e0e06722b */ /* 0x020fe20000000006 */
[----:B------:R-:W-:Y:S10]  /*0500*/  @!P0 BRA `(.L_x_40) ;  /* 0xfffffffc00b88947 */ /* 0x000ff4000383ffff */
.L_x_36:
[----:B------:R-:W-:Y:S05]  /*0510*/  BSYNC.RECONVERGENT B0 ;  /* 0x0000000000007941 */ /* 0x000fea0003800200 */
.L_x_35:
[----:B------:R-:W0:Y:S01]  /*0520*/  S2UR UR5, SR_CgaCtaId ;  /* 0x00000000000579c3 */ /* 0x000e220000008800 */
[----:B------:R-:W-:Y:S02]  /*0530*/  UMOV UR4, 0x400 ;  /* 0x0000040000047882 */ /* 0x000fe40000000000 */
[----:B0-----:R-:W-:-:S06]  /*0540*/  ULEA UR4, UR5, UR4, 0x18 ;  /* 0x0000000405047291 */ /* 0x001fcc000f8ec0ff */
[----:B------:R-:W-:-:S05]  /*0550*/  IMAD.U32 R3, RZ, RZ, UR4 ;  /* 0x00000004ff037e24 */ /* 0x000fca000f8e00ff */
[----:B------:R0:W1:Y:S02]  /*0560*/  LDS.64 R8, [R3] ;  /* 0x0000000003087984 */ /* 0x0000640000000a00 */
.L_x_41:
[----:B-1----:R-:W-:Y:S01]  /*0570*/  DADD R10, R8, R6 ;  /* 0x00000000080a7229 */ /* 0x002fe20000000006 */
[----:B------:R-:W-:Y:S09]  /*0580*/  YIELD ;  /* 0x0000000000007946 */ /* 0x000ff20003800000 */
[----:B------:R-:W1:Y:S02]  /*0590*/  ATOMS.CAS.64 R10, [R3], R8, R10 ;  /* 0x00000008030a738d */ /* 0x000e64000000040a */
[----:B-1----:R-:W-:-:S02]  /*05a0*/  ISETP.NE.U32.AND P0, PT, R8, R10, PT ;  /* 0x0000000a0800720c */ /* 0x002fc40003f05070 */
[----:B------:R-:W-:Y:S02]  /*05b0*/  MOV R8, R10 ;  /* 0x0000000a00087202 */ /* 0x000fe40000000f00 */
[----:B------:R-:W-:Y:S01]  /*05c0*/  ISETP.NE.AND.EX P0, PT, R9, R11, PT, P0 ;  /* 0x0000000b0900720c */ /* 0x000fe20003f05300 */
[----:B------:R-:W-:-:S12]  /*05d0*/  IMAD.MOV.U32 R9, RZ, RZ, R11 ;  /* 0x000000ffff097224 */ /* 0x000fd800078e000b */
[----:B------:R-:W-:Y:S05]  /*05e0*/  @P0 BRA `(.L_x_41) ;  /* 0xfffffffc00e00947 */ /* 0x000fea000383ffff */
[----:B------:R-:W-:Y:S01]  /*05f0*/  ISETP.NE.AND P0, PT, R23, RZ, PT ;  /* 0x000000ff1700720c */ /* 0x000fe20003f05270 */
[----:B------:R-:W-:Y:S05]  /*0600*/  WARPSYNC.ALL ;  /* 0x0000000000007948 */ /* 0x000fea0003800000 */
[----:B------:R-:W-:Y:S06]  /*0610*/  BAR.SYNC.DEFER_BLOCKING 0x0 ;  /* 0x0000000000007b1d */ /* 0x000fec0000010000 */
[----:B------:R-:W-:Y:S04]  /*0620*/  BSSY.RECONVERGENT B0, `(.L_x_42) ;  /* 0x000001a000007945 */ /* 0x000fe80003800200 */
[----:B------:R-:W-:Y:S05]  /*0630*/  @P0 BRA `(.L_x_43) ;  /* 0x0000000000600947 */ /* 0x000fea0003800000 */
[----:B------:R-:W1:Y:S01]  /*0640*/  LDS.64 R4, [R3] ;  /* 0x0000000003047984 */ /* 0x000e620000000a00 */
[----:B------:R-:W-:Y:S02]  /*0650*/  IMAD.MOV.U32 R10, RZ, RZ, 0x0 ;  /* 0x00000000ff0a7424 */ /* 0x000fe400078e00ff */
[----:B------:R-:W-:Y:S01]  /*0660*/  IMAD.MOV.U32 R11, RZ, RZ, 0x3fd80000 ;  /* 0x3fd80000ff0b7424 */ /* 0x000fe200078e00ff */
[----:B-1----:R-:W1:Y:S01]  /*0670*/  MUFU.RSQ64H R7, R5 ;  /* 0x0000000500077308 */ /* 0x002e620000001c00 */
[----:B------:R-:W-:-:S05]  /*0680*/  VIADD R6, R5, 0xfcb00000 ;  /* 0xfcb0000005067836 */ /* 0x000fca0000000000 */
[----:B------:R-:W-:Y:S01]  /*0690*/  ISETP.GE.U32.AND P0, PT, R6, 0x7ca00000, PT ;  /* 0x7ca000000600780c */ /* 0x000fe20003f06070 */
[----:B-1----:R-:W-:-:S08]  /*06a0*/  DMUL R8, R6, R6 ;  /* 0x0000000606087228 */ /* 0x002fd00000000000 */
[----:B------:R-:W-:-:S08]  /*06b0*/  DFMA R8, R4, -R8, 1 ;  /* 0x3ff000000408742b */ /* 0x000fd00000000808 */
[----:B------:R-:W-:Y:S02]  /*06c0*/  DFMA R10, R8, R10, 0.5 ;  /* 0x3fe00000080a742b */ /* 0x000fe4000000000a */
[----:B------:R-:W-:-:S08]  /*06d0*/  DMUL R8, R6, R8 ;  /* 0x0000000806087228 */ /* 0x000fd00000000000 */
[----:B------:R-:W-:-:S08]  /*06e0*/  DFMA R8, R10, R8, R6 ;  /* 0x000000080a08722b */ /* 0x000fd00000000006 */
[----:B------:R-:W-:Y:S02]  /*06f0*/  DMUL R10, R4, R8 ;  /* 0x00000008040a7228 */ /* 0x000fe40000000000 */
[----:B------:R-:W-:Y:S02]  /*0700*/  VIADD R17, R9, 0xfff00000 ;  /* 0xfff0000009117836 */ /* 0x000fe40000000000 */
[----:B------:R-:W-:-:S04]  /*0710*/  IMAD.MOV.U32 R16, RZ, RZ, R8 ;  /* 0x000000ffff107224 */ /* 0x000fc800078e0008 */
[----:B------:R-:W-:-:S08]  /*0720*/  DFMA R12, R10, -R10, R4 ;  /* 0x8000000a0a0c722b */ /* 0x000fd00000000004 */
[----:B------:R-:W-:Y:S01]  /*0730*/  DFMA R14, R12, R16, R10 ;  /* 0x000000100c0e722b */ /* 0x000fe2000000000a */
[----:B------:R-:W-:Y:S10]  /*0740*/  @!P0 BRA `(.L_x_44) ;  /* 0x0000000000088947 */ /* 0x000ff40003800000 */
[----:B------:R-:W-:-:S07]  /*0750*/  MOV R0, 0x770 ;  /* 0x0000077000007802 */ /* 0x000fce0000000f00 */
[----:B0-----:R-:W-:Y:S05]  /*0760*/  CALL.REL.NOINC `($__internal_1_$__cuda_sm20_dsqrt_rn_f64_mediumpath_v1) ;  /* 0x0000001000507944 */ /* 0x001fea0003c00000 */
.L_x_44:
[----:B------:R-:W1:Y:S01]  /*0770*/  S2UR UR5, SR_CgaCtaId ;  /* 0x00000000000579c3 */ /* 0x000e620000008800 */
[----:B------:R-:W-:Y:S02]  /*0780*/  UMOV UR4, 0x400 ;  /* 0x0000040000047882 */ /* 0x000fe40000000000 */
[----:B-1----:R-:W-:-:S06]  /*0790*/  ULEA UR4, UR5, UR4, 0x18 ;  /* 0x0000000405047291 */ /* 0x002fcc000f8ec0ff */
[----:B0-----:R-:W-:-:S05]  /*07a0*/  MOV R3, UR4 ;  /* 0x0000000400037c02 */ /* 0x001fca0008000f00 */
[----:B------:R1:W-:Y:S02]  /*07b0*/  STS.64 [R3], R14 ;  /* 0x0000000e03007388 */ /* 0x0003e40000000a00 */
.L_x_43:
[----:B------:R-:W-:Y:S05]  /*07c0*/  BSYNC.RECONVERGENT B0 ;  /* 0x0000000000007941 */ /* 0x000fea0003800200 */
.L_x_42:
[----:B------:R-:W2:Y:S01]  /*07d0*/  LDCU UR4, c[0x0][0x388] ;  /* 0x00007100ff0477ac */ /* 0x000ea20008000800 */
[----:B------:R-:W-:Y:S01]  /*07e0*/  BAR.SYNC.DEFER_BLOCKING 0x0 ;  /* 0x0000000000007b1d */ /* 0x000fe20000010000 */
[----:B--2---:R-:W-:-:S13]  /*07f0*/  ISETP.GE.U32.AND P0, PT, R23, UR4, PT ;  /* 0x0000000417007c0c */ /* 0x004fda000bf06070 */
[----:B------:R-:W-:Y:S05]  /*0800*/  @P0 EXIT ;  /* 0x000000000000094d */ /* 0x000fea0003800000 */
[----:B------:R-:W2:Y:S01]  /*0810*/  I2F.U32.RP R6, R2 ;  /* 0x0000000200067306 */ /* 0x000ea20000209000 */
[----:B------:R-:W-:Y:S01]  /*0820*/  IMAD.IADD R0, R23, 0x1, R2 ;  /* 0x0000000117007824 */ /* 0x000fe200078e0202 */
[----:B------:R-:W-:Y:S01]  /*0830*/  ISETP.NE.U32.AND P2, PT, R2, RZ, PT ;  /* 0x000000ff0200720c */ /* 0x000fe20003f45070 */
[----:B------:R3:W4:Y:S01]  /*0840*/  LDS.64 R12, [R3] ;  /* 0x00000000030c7984 */ /* 0x0007220000000a00 */
[----:B------:R-:W-:Y:S02]  /*0850*/  BSSY.RECONVERGENT B0, `(.L_x_45) ;  /* 0x000003b000007945 */ /* 0x000fe40003800200 */
[C---:B------:R-:W-:Y:S02]  /*0860*/  ISETP.GE.U32.AND P0, PT, R0.reuse, UR4, PT ;  /* 0x0000000400007c0c */ /* 0x040fe4000bf06070 */
[----:B------:R-:W-:Y:S02]  /*0870*/  VIMNMX.U32 R7, PT, PT, R0, UR4, !PT ;  /* 0x0000000400077c48 */ /* 0x000fe4000ffe0000 */
[----:B------:R-:W-:-:S04]  /*0880*/  SEL R8, RZ, 0x1, P0 ;  /* 0x00000001ff087807 */ /* 0x000fc80000000000 */
[----:B------:R-:W-:Y:S01]  /*0890*/  IADD3 R7, PT, PT, R7, -R0, -R8 ;  /* 0x8000000007077210 */ /* 0x000fe20007ffe808 */
[----:B--2---:R-:W2:Y:S02]  /*08a0*/  MUFU.RCP R6, R6 ;  /* 0x0000000600067308 */ /* 0x004ea40000001000 */
[----:B--2---:R-:W-:-:S06]  /*08b0*/  VIADD R4, R6, 0xffffffe ;  /* 0x0ffffffe06047836 */ /* 0x004fcc0000000000 */
[----:B------:R2:W5:Y:S02]  /*08c0*/  F2I.FTZ.U32.TRUNC.NTZ R5, R4 ;  /* 0x0000000400057305 */ /* 0x000564000021f000 */
[----:B--2---:R-:W-:Y:S02]  /*08d0*/  IMAD.MOV.U32 R4, RZ, RZ, RZ ;  /* 0x000000ffff047224 */ /* 0x004fe400078e00ff */
[----:B-----5:R-:W-:-:S04]  /*08e0*/  IMAD.MOV R9, RZ, RZ, -R5 ;  /* 0x000000ffff097224 */ /* 0x020fc800078e0a05 */
[----:B------:R-:W-:-:S04]  /*08f0*/  IMAD R9, R9, R2, RZ ;  /* 0x0000000209097224 */ /* 0x000fc800078e02ff */
[----:B------:R-:W-:-:S06]  /*0900*/  IMAD.HI.U32 R6, R5, R9, R4 ;  /* 0x0000000905067227 */ /* 0x000fcc00078e0004 */
        /* <DEDUP_REMOVED lines=9> */
[----:B------:R-:W-:-:S05]  /*09a0*/  IMAD.IADD R8, R8, 0x1, R5 ;  /* 0x0000000108087824 */ /* 0x000fca00078e0205 */
[----:B------:R-:W-:-:S04]  /*09b0*/  LOP3.LUT R0, R8, 0x3, RZ, 0xc0, !PT ;  /* 0x0000000308007812 */ /* 0x000fc800078ec0ff */
[----:B------:R-:W-:-:S13]  /*09c0*/  ISETP.NE.AND P0, PT, R0, 0x3, PT ;  /* 0x000000030000780c */ /* 0x000fda0003f05270 */
[----:B---34-:R-:W-:Y:S05]  /*09d0*/  @!P0 BRA `(.L_x_46) ;  /* 0x0000000000888947 */ /* 0x018fea0003800000 */
[----:B------:R-:W2:Y:S01]  /*09e0*/  LDC.64 R10, c[0x0][0x380] ;  /* 0x0000e000ff0a7b82 */ /* 0x000ea20000000a00 */
[----:B------:R-:W-:-:S05]  /*09f0*/  VIADD R0, R8, 0x1 ;  /* 0x0000000108007836 */ /* 0x000fca0000000000 */
[----:B------:R-:W-:-:S05]  /*0a00*/  LOP3.LUT R0, R0, 0x3, RZ, 0xc0, !PT ;  /* 0x0000000300007812 */ /* 0x000fca00078ec0ff */
[----:B------:R-:W-:Y:S02]  /*0a10*/  IMAD.MOV R9, RZ, RZ, -R0 ;  /* 0x000000ffff097224 */ /* 0x000fe400078e0a00 */
[----:B--2---:R-:W-:-:S04]  /*0a20*/  IMAD.WIDE.U32 R10, R23, 0x8, R10 ;  /* 0x00000008170a7825 */ /* 0x004fc800078e000a */
[----:B------:R-:W-:-:S07]  /*0a30*/  IMAD R23, R0, R2, R23 ;  /* 0x0000000200177224 */ /* 0x000fce00078e0217 */
.L_x_49:
[----:B------:R-:W2:Y:S01]  /*0a40*/  LDG.E.64 R18, desc[UR6][R10.64] ;  /* 0x000000060a127981 */ /* 0x000ea2000c1e1b00 */
[----:B------:R-:W3:Y:S01]  /*0a50*/  MUFU.RCP64H R5, R13 ;  /* 0x0000000d00057308 */ /* 0x000ee20000001800 */
[----:B------:R-:W-:Y:S01]  /*0a60*/  IMAD.MOV.U32 R4, RZ, RZ, 0x1 ;  /* 0x00000001ff047424 */ /* 0x000fe200078e00ff */
[----:B------:R-:W-:Y:S01]  /*0a70*/  BSSY.RECONVERGENT B1, `(.L_x_47) ;  /* 0x0000015000017945 */ /* 0x000fe20003800200 */
[----:B------:R-:W-:-:S05]  /*0a80*/  VIADD R9, R9, 0x1 ;  /* 0x0000000109097836 */ /* 0x000fca0000000000 */
[----:B------:R-:W-:Y:S01]  /*0a90*/  ISETP.NE.AND P1, PT, R9, RZ, PT ;  /* 0x000000ff0900720c */ /* 0x000fe20003f25270 */
[----:B---3--:R-:W-:-:S08]  /*0aa0*/  DFMA R6, -R12, R4, 1 ;  /* 0x3ff000000c06742b */ /* 0x008fd00000000104 */
[----:B------:R-:W-:-:S08]  /*0ab0*/  DFMA R6, R6, R6, R6 ;  /* 0x000000060606722b */ /* 0x000fd00000000006 */
[----:B------:R-:W-:-:S08]  /*0ac0*/  DFMA R6, R4, R6, R4 ;  /* 0x000000060406722b */ /* 0x000fd00000000004 */
[----:B------:R-:W-:-:S08]  /*0ad0*/  DFMA R4, -R12, R6, 1 ;  /* 0x3ff000000c04742b */ /* 0x000fd00000000106 */
[----:B------:R-:W-:-:S08]  /*0ae0*/  DFMA R4, R6, R4, R6 ;  /* 0x000000040604722b */ /* 0x000fd00000000006 */
[----:B--2---:R-:W-:Y:S01]  /*0af0*/  DMUL R6, R18, R4 ;  /* 0x0000000412067228 */ /* 0x004fe20000000000 */
[----:B------:R-:W-:-:S07]  /*0b00*/  FSETP.GEU.AND P2, PT, |R19|, 6.5827683646048100446e-37, PT ;  /* 0x036000001300780b */ /* 0x000fce0003f4e200 */
[----:B-1----:R-:W-:-:S08]  /*0b10*/  DFMA R14, -R12, R6, R18 ;  /* 0x000000060c0e722b */ /* 0x002fd00000000112 */
[----:B------:R-:W-:-:S10]  /*0b20*/  DFMA R4, R4, R14, R6 ;  /* 0x0000000e0404722b */ /* 0x000fd40000000006 */
[----:B------:R-:W-:-:S05]  /*0b30*/  FFMA R0, RZ, R13, R5 ;  /* 0x0000000dff007223 */ /* 0x000fca0000000005 */
[----:B------:R-:W-:-:S13]  /*0b40*/  FSETP.GT.AND P0, PT, |R0|, 1.469367938527859385e-39, PT ;  /* 0x001000000000780b */ /* 0x000fda0003f04200 */
[----:B------:R-:W-:Y:S05]  /*0b50*/  @P0 BRA P2, `(.L_x_48) ;  /* 0x0000000000180947 */ /* 0x000fea0001000000 */
[----:B------:R-:W-:Y:S01]  /*0b60*/  MOV R16, R12 ;  /* 0x0000000c00107202 */ /* 0x000fe20000000f00 */
[----:B------:R-:W-:Y:S01]  /*0b70*/  IMAD.MOV.U32 R17, RZ, RZ, R13 ;  /* 0x000000ffff117224 */ /* 0x000fe200078e000d */
[----:B------:R-:W-:-:S07]  /*0b80*/  MOV R0, 0xba0 ;  /* 0x00000ba000007802 */ /* 0x000fce0000000f00 */
[----:B0-----:R-:W-:Y:S05]  /*0b90*/  CALL.REL.NOINC `($__internal_0_$__cuda_sm20_div_rn_f64_full) ;  /* 0x0000000400d87944 */ /* 0x001fea0003c00000 */
[----:B------:R-:W-:Y:S02]  /*0ba0*/  IMAD.MOV.U32 R4, RZ, RZ, R26 ;  /* 0x000000ffff047224 */ /* 0x000fe400078e001a */
[----:B------:R-:W-:-:S07]  /*0bb0*/  IMAD.MOV.U32 R5, RZ, RZ, R27 ;  /* 0x000000ffff057224 */ /* 0x000fce00078e001b */
.L_x_48:
[----:B------:R-:W-:Y:S05]  /*0bc0*/  BSYNC.RECONVERGENT B1 ;  /* 0x0000000000017941 */ /* 0x000fea0003800200 */
.L_x_47:
[----:B------:R1:W-:Y:S02]  /*0bd0*/  STG.E.64 desc[UR6][R10.64], R4 ;  /* 0x000000040a007986 */ /* 0x0003e4000c101b06 */
[----:B-1----:R-:W-:Y:S01]  /*0be0*/  IMAD.WIDE.U32 R10, R2, 0x8, R10 ;  /* 0x00000008020a7825 */ /* 0x002fe200078e000a */
[----:B------:R-:W-:Y:S06]  /*0bf0*/  @P1 BRA `(.L_x_49) ;  /* 0xfffffffc00901947 */ /* 0x000fec000383ffff */
.L_x_46:
[----:B------:R-:W-:Y:S05]  /*0c00*/  BSYNC.RECONVERGENT B0 ;  /* 0x0000000000007941 */ /* 0x000fea0003800200 */
.L_x_45:
[----:B------:R-:W2:Y:S01]  /*0c10*/  LDC.64 R10, c[0x0][0x380] ;  /* 0x0000e000ff0a7b82 */ /* 0x000ea20000000a00 */
[----:B------:R-:W-:Y:S01]  /*0c20*/  ISETP.GE.U32.AND P0, PT, R8, 0x3, PT ;  /* 0x000000030800780c */ /* 0x000fe20003f06070 */
[----:B------:R-:W3:-:S12]  /*0c30*/  LDCU UR4, c[0x0][0x388] ;  /* 0x00007100ff0477ac */ /* 0x000ed80008000800 */
[----:B---3--:R-:W-:Y:S05]  /*0c40*/  @!P0 EXIT ;  /* 0x000000000000894d */ /* 0x008fea0003800000 */
.L_x_58:
[----:B--2---:R-:W-:-:S05]  /*0c50*/  IMAD.WIDE.U32 R8, R23, 0x8, R10 ;  /* 0x0000000817087825 */ /* 0x004fca00078e000a */
[----:B------:R-:W2:Y:S01]  /*0c60*/  LDG.E.64 R18, desc[UR6][R8.64] ;  /* 0x0000000608127981 */ /* 0x000ea2000c1e1b00 */
[----:B------:R-:W3:Y:S01]  /*0c70*/  MUFU.RCP64H R5, R13 ;  /* 0x0000000d00057308 */ /* 0x000ee20000001800 */
[----:B------:R-:W-:Y:S01]  /*0c80*/  IMAD.MOV.U32 R4, RZ, RZ, 0x1 ;  /* 0x00000001ff047424 */ /* 0x000fe200078e00ff */
[----:B------:R-:W-:Y:S05]  /*0c90*/  BSSY.RECONVERGENT B0, `(.L_x_50) ;  /* 0x0000013000007945 */ /* 0x000fea0003800200 */
[----:B---3--:R-:W-:-:S08]  /*0ca0*/  DFMA R6, -R12, R4, 1 ;  /* 0x3ff000000c06742b */ /* 0x008fd00000000104 */
[----:B------:R-:W-:-:S08]  /*0cb0*/  DFMA R6, R6, R6, R6 ;  /* 0x000000060606722b */ /* 0x000fd00000000006 */
[----:B------:R-:W-:-:S08]  /*0cc0*/  DFMA R6, R4, R6, R4 ;  /* 0x000000060406722b */ /* 0x000fd00000000004 */
[----:B------:R-:W-:-:S08]  /*0cd0*/  DFMA R4, -R12, R6, 1 ;  /* 0x3ff000000c04742b */ /* 0x000fd00000000106 */
[----:B-1----:R-:W-:-:S08]  /*0ce0*/  DFMA R14, R6, R4, R6 ;  /* 0x00000004060e722b */ /* 0x002fd00000000006 */
[----:B--2---:R-:W-:Y:S01]  /*0cf0*/  DMUL R4, R14, R18 ;  /* 0x000000120e047228 */ /* 0x004fe20000000000 */
[----:B------:R-:W-:-:S07]  /*0d00*/  FSETP.GEU.AND P1, PT, |R19|, 6.5827683646048100446e-37, PT ;  /* 0x036000001300780b */ /* 0x000fce0003f2e200 */
[----:B------:R-:W-:-:S08]  /*0d10*/  DFMA R6, -R12, R4, R18 ;  /* 0x000000040c06722b */ /* 0x000fd00000000112 */
[----:B------:R-:W-:-:S10]  /*0d20*/  DFMA R4, R14, R6, R4 ;  /* 0x000000060e04722b */ /* 0x000fd40000000004 */
[----:B------:R-:W-:-:S05]  /*0d30*/  FFMA R0, RZ, R13, R5 ;  /* 0x0000000dff007223 */ /* 0x000fca0000000005 */
[----:B------:R-:W-:-:S13]  /*0d40*/  FSETP.GT.AND P0, PT, |R0|, 1.469367938527859385e-39, PT ;  /* 0x001000000000780b */ /* 0x000fda0003f04200 */
[----:B------:R-:W-:Y:S05]  /*0d50*/  @P0 BRA P1, `(.L_x_51) ;  /* 0x0000000000180947 */ /* 0x000fea0000800000 */
[----:B------:R-:W-:Y:S01]  /*0d60*/  IMAD.MOV.U32 R16, RZ, RZ, R12 ;  /* 0x000000ffff107224 */ /* 0x000fe200078e000c */
[----:B------:R-:W-:Y:S01]  /*0d70*/  MOV R0, 0xda0 ;  /* 0x00000da000007802 */ /* 0x000fe20000000f00 */
[----:B------:R-:W-:-:S07]  /*0d80*/  IMAD.MOV.U32 R17, RZ, RZ, R13 ;  /* 0x000000ffff117224 */ /* 0x000fce00078e000d */
[----:B0-----:R-:W-:Y:S05]  /*0d90*/  CALL.REL.NOINC `($__internal_0_$__cuda_sm20_div_rn_f64_full) ;  /* 0x0000000400587944 */ /* 0x001fea0003c00000 */
[----:B------:R-:W-:Y:S01]  /*0da0*/  MOV R4, R26 ;  /* 0x0000001a00047202 */ /* 0x000fe20000000f00 */
[----:B------:R-:W-:-:S07]  /*0db0*/  IMAD.MOV.U32 R5, RZ, RZ, R27 ;  /* 0x000000ffff057224 */ /* 0x000fce00078e001b */
.L_x_51:
[----:B------:R-:W-:Y:S05]  /*0dc0*/  BSYNC.RECONVERGENT B0 ;  /* 0x0000000000007941 */ /* 0x000fea0003800200 */
.L_x_50:
[----:B------:R-:W-:Y:S01]  /*0dd0*/  IMAD.IADD R23, R2, 0x1, R23 ;  /* 0x0000000102177824 */ /* 0x000fe200078e0217 */
[----:B------:R1:W-:Y:S03]  /*0de0*/  STG.E.64 desc[UR6][R8.64], R4 ;  /* 0x0000000408007986 */ /* 0x0003e6000c101b06 */
[----:B------:R-:W-:-:S05]  /*0df0*/  IMAD.WIDE.U32 R20, R23, 0x8, R10 ;  /* 0x0000000817147825 */ /* 0x000fca00078e000a */
        /* <DEDUP_REMOVED lines=8> */
[----:B------:R-:W-:-:S08]  /*0e80*/  DFMA R16, R14, R6, R14 ;  /* 0x000000060e10722b */ /* 0x000fd0000000000e */
[----:B--2---:R-:W-:Y:S01]  /*0e90*/  DMUL R6, R16, R18 ;  /* 0x0000001210067228 */ /* 0x004fe20000000000 */
[----:B------:R-:W-:-:S07]  /*0ea0*/  FSETP.GEU.AND P1, PT, |R19|, 6.5827683646048100446e-37, PT ;  /* 0x036000001300780b */ /* 0x000fce0003f2e200 */
[----:B------:R-:W-:-:S08]  /*0eb0*/  DFMA R14, -R12, R6, R18 ;  /* 0x000000060c0e722b */ /* 0x000fd00000000112 */
[----:B-1----:R-:W-:-:S10]  /*0ec0*/  DFMA R4, R16, R14, R6 ;  /* 0x0000000e1004722b */ /* 0x002fd40000000006 */
[----:B------:R-:W-:-:S05]  /*0ed0*/  FFMA R0, RZ, R13, R5 ;  /* 0x0000000dff007223 */ /* 0x000fca0000000005 */
[----:B------:R-:W-:-:S13]  /*0ee0*/  FSETP.GT.AND P0, PT, |R0|, 1.469367938527859385e-39, PT ;  /* 0x001000000000780b */ /* 0x000fda0003f04200 */
[----:B------:R-:W-:Y:S05]  /*0ef0*/  @P0 BRA P1, `(.L_x_53) ;  /* 0x0000000000180947 */ /* 0x000fea0000800000 */
[----:B------:R-:W-:Y:S01]  /*0f00*/  IMAD.MOV.U32 R16, RZ, RZ, R12 ;  /* 0x000000ffff107224 */ /* 0x000fe200078e000c */
[----:B------:R-:W-:Y:S01]  /*0f10*/  MOV R0, 0xf40 ;  /* 0x00000f4000007802 */ /* 0x000fe20000000f00 */
[----:B------:R-:W-:-:S07]  /*0f20*/  IMAD.MOV.U32 R17, RZ, RZ, R13 ;  /* 0x000000ffff117224 */ /* 0x000fce00078e000d */
[----:B0-----:R-:W-:Y:S05]  /*0f30*/  CALL.REL.NOINC `($__internal_0_$__cuda_sm20_div_rn_f64_full) ;  /* 0x0000000000f07944 */ /* 0x001fea0003c00000 */
[----:B------:R-:W-:Y:S01]  /*0f40*/  IMAD.MOV.U32 R4, RZ, RZ, R26 ;  /* 0x000000ffff047224 */ /* 0x000fe200078e001a */
[----:B------:R-:W-:-:S07]  /*0f50*/  MOV R5, R27 ;  /* 0x0000001b00057202 */ /* 0x000fce0000000f00 */
.L_x_53:
[----:B------:R-:W-:Y:S05]  /*0f60*/  BSYNC.RECONVERGENT B0 ;  /* 0x0000000000007941 */ /* 0x000fea0003800200 */
.L_x_52:
        /* <DEDUP_REMOVED lines=23> */
[----:B------:R-:W-:Y:S02]  /*10e0*/  IMAD.MOV.U32 R4, RZ, RZ, R26 ;  /* 0x000000ffff047224 */ /* 0x000fe400078e001a */
[----:B------:R-:W-:-:S07]  /*10f0*/  IMAD.MOV.U32 R5, RZ, RZ, R27 ;  /* 0x000000ffff057224 */ /* 0x000fce00078e001b */
.L_x_55:
[----:B------:R-:W-:Y:S05]  /*1100*/  BSYNC.RECONVERGENT B0 ;  /* 0x0000000000007941 */ /* 0x000fea0003800200 */
.L_x_54:
[----:B------:R-:W-:Y:S01]  /*1110*/  IADD3 R23, PT, PT, R23, R2, RZ ;  /* 0x0000000217177210 */ /* 0x000fe20007ffe0ff */
[----:B------:R1:W-:Y:S04]  /*1120*/  STG.E.64 desc[UR6][R8.64], R4 ;  /* 0x0000000408007986 */ /* 0x0003e8000c101b06 */
        /* <DEDUP_REMOVED lines=23> */
.L_x_57:
[----:B------:R-:W-:Y:S05]  /*12a0*/  BSYNC.RECONVERGENT B0 ;  /* 0x0000000000007941 */ /* 0x000fea0003800200 */
.L_x_56:
[----:B------:R3:W-:Y:S01]  /*12b0*/  STG.E.64 desc[UR6][R20.64], R4 ;  /* 0x0000000414007986 */ /* 0x0007e2000c101b06 */
[----:B------:R-:W-:-:S05]  /*12c0*/  IMAD.IADD R23, R23, 0x1, R2 ;  /* 0x0000000117177824 */ /* 0x000fca00078e0202 */
[----:B------:R-:W-:-:S13]  /*12d0*/  ISETP.GE.U32.AND P0, PT, R23, UR4, PT ;  /* 0x0000000417007c0c */ /* 0x000fda000bf06070 */
[----:B---3--:R-:W-:Y:S05]  /*12e0*/  @!P0 BRA `(.L_x_58) ;  /* 0xfffffff800588947 */ /* 0x008fea000383ffff */
[----:B------:R-:W-:Y:S05]  /*12f0*/  EXIT ;  /* 0x000000000000794d */ /* 0x000fea0003800000 */
        .weak           $__internal_0_$__cuda_sm20_div_rn_f64_full
        .type           $__internal_0_$__cuda_sm20_div_rn_f64_full,@function
        .size           $__internal_0_$__cuda_sm20_div_rn_f64_full,($__internal_1_$__cuda_sm20_dsqrt_rn_f64_mediumpath_v1 - $__internal_0_$__cuda_sm20_div_rn_f64_full)
$__internal_0_$__cuda_sm20_div_rn_f64_full:
[C---:B------:R-:W-:Y:S01]  /*1300*/  FSETP.GEU.AND P0, PT, |R17|.reuse, 1.469367938527859385e-39, PT ;  /* 0x001000001100780b */ /* 0x040fe20003f0e200 */
[----:B------:R-:W-:Y:S01]  /*1310*/  IMAD.MOV.U32 R26, RZ, RZ, 0x1 ;  /* 0x00000001ff1a7424 */ /* 0x000fe200078e00ff */
[----:B------:R-:W-:Y:S01]  /*1320*/  LOP3.LUT R14, R17, 0x800fffff, RZ, 0xc0, !PT ;  /* 0x800fffff110e7812 */ /* 0x000fe200078ec0ff */
[----:B------:R-:W-:Y:S01]  /*1330*/  IMAD.MOV.U32 R3, RZ, RZ, 0x1ca00000 ;  /* 0x1ca00000ff037424 */ /* 0x000fe200078e00ff */
[C---:B------:R-:W-:Y:S01]  /*1340*/  FSETP.GEU.AND P3, PT, |R19|.reuse, 1.469367938527859385e-39, PT ;  /* 0x001000001300780b */ /* 0x040fe20003f6e200 */
[----:B------:R-:W-:Y:S01]  /*1350*/  BSSY.RECONVERGENT B2, `(.L_x_59) ;  /* 0x0000052000027945 */ /* 0x000fe20003800200 */
[----:B------:R-:W-:Y:S02]  /*1360*/  LOP3.LUT R15, R14, 0x3ff00000, RZ, 0xfc, !PT ;  /* 0x3ff000000e0f7812 */ /* 0x000fe400078efcff */
[----:B------:R-:W-:Y:S02]  /*1370*/  MOV R14, R16 ;  /* 0x00000010000e7202 */ /* 0x000fe40000000f00 */
[----:B------:R-:W-:-:S02]  /*1380*/  LOP3.LUT R5, R19, 0x7ff00000, RZ, 0xc0, !PT ;  /* 0x7ff0000013057812 */ /* 0x000fc400078ec0ff */
[----:B------:R-:W-:Y:S01]  /*1390*/  LOP3.LUT R4, R17, 0x7ff00000, RZ, 0xc0, !PT ;  /* 0x7ff0000011047812 */ /* 0x000fe200078ec0ff */
[----:B------:R-:W-:-:S03]  /*13a0*/  @!P0 DMUL R14, R16, 8.98846567431157953865e+307 ;  /* 0x7fe00000100e8828 */ /* 0x000fc60000000000 */
[----:B------:R-:W-:Y:S02]  /*13b0*/  ISETP.GE.U32.AND P2, PT, R5, R4, PT ;  /* 0x000000040500720c */ /* 0x000fe40003f46070 */
[----:B------:R-:W-:Y:S01]  /*13c0*/  @!P3 LOP3.LUT R6, R17, 0x7ff00000, RZ, 0xc0, !PT ;  /* 0x7ff000001106b812 */ /* 0x000fe200078ec0ff */
[----:B------:R-:W0:Y:S01]  /*13d0*/  MUFU.RCP64H R27, R15 ;  /* 0x0000000f001b7308 */ /* 0x000e220000001800 */
[----:B------:R-:W-:Y:S02]  /*13e0*/  SEL R7, R3, 0x63400000, !P2 ;  /* 0x6340000003077807 */ /* 0x000fe40005000000 */
[----:B------:R-:W-:Y:S02]  /*13f0*/  @!P3 ISETP.GE.U32.AND P4, PT, R5, R6, PT ;  /* 0x000000060500b20c */ /* 0x000fe40003f86070 */
[----:B------:R-:W-:Y:S02]  /*1400*/  LOP3.LUT R7, R7, 0x800fffff, R19, 0xf8, !PT ;  /* 0x800fffff07077812 */ /* 0x000fe400078ef813 */
[----:B------:R-:W-:-:S02]  /*1410*/  @!P3 SEL R25, R3, 0x63400000, !P4 ;  /* 0x634000000319b807 */ /* 0x000fc40006000000 */
[----:B------:R-:W-:Y:S02]  /*1420*/  @!P0 LOP3.LUT R4, R15, 0x7ff00000, RZ, 0xc0, !PT ;  /* 0x7ff000000f048812 */ /* 0x000fe400078ec0ff */
[----:B------:R-:W-:Y:S01]  /*1430*/  @!P3 LOP3.LUT R6, R25, 0x80000000, R19, 0xf8, !PT ;  /* 0x800000001906b812 */ /* 0x000fe200078ef813 */
[----:B0-----:R-:W-:-:S08]  /*1440*/  DFMA R28, R26, -R14, 1 ;  /* 0x3ff000001a1c742b */ /* 0x001fd0000000080e */
[----:B------:R-:W-:-:S08]  /*1450*/  DFMA R28, R28, R28, R28 ;  /* 0x0000001c1c1c722b */ /* 0x000fd0000000001c */
[----:B------:R-:W-:Y:S01]  /*1460*/  DFMA R26, R26, R28, R26 ;  /* 0x0000001c1a1a722b */ /* 0x000fe2000000001a */
[----:B------:R-:W-:Y:S01]  /*1470*/  @!P3 LOP3.LUT R29, R6, 0x100000, RZ, 0xfc, !PT ;  /* 0x00100000061db812 */ /* 0x000fe200078efcff */
[----:B------:R-:W-:Y:S02]  /*1480*/  IMAD.MOV.U32 R6, RZ, RZ, R18 ;  /* 0x000000ffff067224 */ /* 0x000fe400078e0012 */
[----:B------:R-:W-:-:S04]  /*1490*/  @!P3 IMAD.MOV.U32 R28, RZ, RZ, RZ ;  /* 0x000000ffff1cb224 */ /* 0x000fc800078e00ff */
[----:B------:R-:W-:Y:S02]  /*14a0*/  DFMA R24, R26, -R14, 1 ;  /* 0x3ff000001a18742b */ /* 0x000fe4000000080e */
[----:B------:R-:W-:-:S06]  /*14b0*/  @!P3 DFMA R6, R6, 2, -R28 ;  /* 0x400000000606b82b */ /* 0x000fcc000000081c */
[----:B------:R-:W-:-:S04]  /*14c0*/  DFMA R24, R26, R24, R26 ;  /* 0x000000181a18722b */ /* 0x000fc8000000001a */
[----:B------:R-:W-:-:S04]  /*14d0*/  @!P3 LOP3.LUT R5, R7, 0x7ff00000, RZ, 0xc0, !PT ;  /* 0x7ff000000705b812 */ /* 0x000fc800078ec0ff */
[----:B------:R-:W-:Y:S01]  /*14e0*/  DMUL R26, R24, R6 ;  /* 0x00000006181a7228 */ /* 0x000fe20000000000 */
[----:B------:R-:W-:-:S05]  /*14f0*/  VIADD R22, R5, 0xffffffff ;  /* 0xffffffff05167836 */ /* 0x000fca0000000000 */
[----:B------:R-:W-:Y:S02]  /*1500*/  ISETP.GT.U32.AND P0, PT, R22, 0x7feffffe, PT ;  /* 0x7feffffe1600780c */ /* 0x000fe40003f04070 */
[----:B------:R-:W-:Y:S01]  /*1510*/  DFMA R28, R26, -R14, R6 ;  /* 0x8000000e1a1c722b */ /* 0x000fe20000000006 */
[----:B------:R-:W-:-:S04]  /*1520*/  IADD3 R22, PT, PT, R4, -0x1, RZ ;  /* 0xffffffff04167810 */ /* 0x000fc80007ffe0ff */
[----:B------:R-:W-:-:S03]  /*1530*/  ISETP.GT.U32.OR P0, PT, R22, 0x7feffffe, P0 ;  /* 0x7feffffe1600780c */ /* 0x000fc60000704470 */
[----:B------:R-:W-:-:S10]  /*1540*/  DFMA R24, R24, R28, R26 ;  /* 0x0000001c1818722b */ /* 0x000fd4000000001a */
[----:B------:R-:W-:Y:S05]  /*1550*/  @P0 BRA `(.L_x_60) ;  /* 0x0000000000700947 */ /* 0x000fea0003800000 */
[----:B------:R-:W-:Y:S02]  /*1560*/  LOP3.LUT R18, R19, 0x7ff00000, RZ, 0xc0, !PT ;  /* 0x7ff0000013127812 */ /* 0x000fe400078ec0ff */
[----:B------:R-:W-:-:S04]  /*1570*/  LOP3.LUT R5, R17, 0x7ff00000, RZ, 0xc0, !PT ;  /* 0x7ff0000011057812 */ /* 0x000fc800078ec0ff */
[CC--:B------:R-:W-:Y:S02]  /*1580*/  VIADDMNMX R4, R18.reuse, -R5.reuse, 0xb9600000, !PT ;  /* 0xb960000012047446 */ /* 0x0c0fe40007800905 */
[----:B------:R-:W-:Y:S02]  /*1590*/  ISETP.GE.U32.AND P0, PT, R18, R5, PT ;  /* 0x000000051200720c */ /* 0x000fe40003f06070 */
[----:B------:R-:W-:Y:S02]  /*15a0*/  VIMNMX R4, PT, PT, R4, 0x46a00000, PT ;  /* 0x46a0000004047848 */ /* 0x000fe40003fe0100 */
[----:B------:R-:W-:-:S05]  /*15b0*/  SEL R3, R3, 0x63400000, !P0 ;  /* 0x6340000003037807 */ /* 0x000fca0004000000 */
[----:B------:R-:W-:Y:S02]  /*15c0*/  IMAD.IADD R3, R4, 0x1, -R3 ;  /* 0x0000000104037824 */ /* 0x000fe400078e0a03 */
[----:B------:R-:W-:Y:S02]  /*15d0*/  IMAD.MOV.U32 R4, RZ, RZ, RZ ;  /* 0x000000ffff047224 */ /* 0x000fe400078e00ff */
[----:B------:R-:W-:-:S06]  /*15e0*/  VIADD R5, R3, 0x7fe00000 ;  /* 0x7fe0000003057836 */ /* 0x000fcc0000000000 */
[----:B------:R-:W-:-:S10]  /*15f0*/  DMUL R26, R24, R4 ;  /* 0x00000004181a7228 */ /* 0x000fd40000000000 */
[----:B------:R-:W-:-:S13]  /*1600*/  FSETP.GTU.AND P0, PT, |R27|, 1.469367938527859385e-39, PT ;  /* 0x001000001b00780b */ /* 0x000fda0003f0c200 */
[----:B------:R-:W-:Y:S05]  /*1610*/  @P0 BRA `(.L_x_61) ;  /* 0x0000000000940947 */ /* 0x000fea0003800000 */
[----:B------:R-:W-:-:S06]  /*1620*/  DFMA R6, R24, -R14, R6 ;  /* 0x8000000e1806722b */ /* 0x000fcc0000000006 */
[----:B------:R-:W-:-:S04]  /*1630*/  IMAD.MOV.U32 R6, RZ, RZ, RZ ;  /* 0x000000ffff067224 */ /* 0x000fc800078e00ff */
[C---:B------:R-:W-:Y:S02]  /*1640*/  FSETP.NEU.AND P0, PT, R7.reuse, RZ, PT ;  /* 0x000000ff0700720b */ /* 0x040fe40003f0d000 */
[----:B------:R-:W-:-:S04]  /*1650*/  LOP3.LUT R16, R7, 0x80000000, R17, 0x48, !PT ;  /* 0x8000000007107812 */ /* 0x000fc800078e4811 */
[----:B------:R-:W-:-:S07]  /*1660*/  LOP3.LUT R7, R16, R5, RZ, 0xfc, !PT ;  /* 0x0000000510077212 */ /* 0x000fce00078efcff */
[----:B------:R-:W-:Y:S05]  /*1670*/  @!P0 BRA `(.L_x_61) ;  /* 0x00000000007c8947 */ /* 0x000fea0003800000 */
[----:B------:R-:W-:Y:S01]  /*1680*/  IMAD.MOV R5, RZ, RZ, -R3 ;  /* 0x000000ffff057224 */ /* 0x000fe200078e0a03 */
[----:B------:R-:W-:Y:S02]  /*1690*/  MOV R4, RZ ;  /* 0x000000ff00047202 */ /* 0x000fe40000000f00 */
[----:B------:R-:W-:-:S04]  /*16a0*/  IADD3 R3, PT, PT, -R3, -0x43300000, RZ ;  /* 0xbcd0000003037810 */ /* 0x000fc80007ffe1ff */
[----:B------:R-:W-:Y:S02]  /*16b0*/  DFMA R4, R26, -R4, R24 ;  /* 0x800000041a04722b */ /* 0x000fe40000000018 */
[----:B------:R-:W-:-:S08]  /*16c0*/  DMUL.RP R24, R24, R6 ;  /* 0x0000000618187228 */ /* 0x000fd00000008000 */
[----:B------:R-:W-:Y:S02]  /*16d0*/  FSETP.NEU.AND P0, PT, |R5|, R3, PT ;  /* 0x000000030500720b */ /* 0x000fe40003f0d200 */
[----:B------:R-:W-:Y:S02]  /*16e0*/  LOP3.LUT R3, R25, R16, RZ, 0x3c, !PT ;  /* 0x0000001019037212 */ /* 0x000fe400078e3cff */
[----:B------:R-:W-:Y:S02]  /*16f0*/  FSEL R26, R24, R26, !P0 ;  /* 0x0000001a181a7208 */ /* 0x000fe40004000000 */
[----:B------:R-:W-:Y:S01]  /*1700*/  FSEL R27, R3, R27, !P0 ;  /* 0x0000001b031b7208 */ /* 0x000fe20004000000 */
[----:B------:R-:W-:Y:S06]  /*1710*/  BRA `(.L_x_61) ;  /* 0x0000000000547947 */ /* 0x000fec0003800000 */
.L_x_60:
[----:B------:R-:W-:-:S14]  /*1720*/  DSETP.NAN.AND P0, PT, R18, R18, PT ;  /* 0x000000121200722a */ /* 0x000fdc0003f08000 */
[----:B------:R-:W-:Y:S05]  /*1730*/  @P0 BRA `(.L_x_62) ;  /* 0x0000000000440947 */ /* 0x000fea0003800000 */
[----:B------:R-:W-:-:S14]  /*1740*/  DSETP.NAN.AND P0, PT, R16, R16, PT ;  /* 0x000000101000722a */ /* 0x000fdc0003f08000 */
[----:B------:R-:W-:Y:S05]  /*1750*/  @P0 BRA `(.L_x_63) ;  /* 0x0000000000300947 */ /* 0x000fea0003800000 */
[----:B------:R-:W-:Y:S01]  /*1760*/  ISETP.NE.AND P0, PT, R5, R4, PT ;  /* 0x000000040500720c */ /* 0x000fe20003f05270 */
[----:B------:R-:W-:Y:S02]  /*1770*/  IMAD.MOV.U32 R26, RZ, RZ, 0x0 ;  /* 0x00000000ff1a7424 */ /* 0x000fe400078e00ff */
[----:B------:R-:W-:-:S10]  /*1780*/  IMAD.MOV.U32 R27, RZ, RZ, -0x80000 ;  /* 0xfff80000ff1b7424 */ /* 0x000fd400078e00ff */
[----:B------:R-:W-:Y:S05]  /*1790*/  @!P0 BRA `(.L_x_61) ;  /* 0x0000000000348947 */ /* 0x000fea0003800000 */
[----:B------:R-:W-:Y:S02]  /*17a0*/  ISETP.NE.AND P0, PT, R5, 0x7ff00000, PT ;  /* 0x7ff000000500780c */ /* 0x000fe40003f05270 */
[----:B------:R-:W-:Y:S02]  /*17b0*/  LOP3.LUT R27, R19, 0x80000000, R17, 0x48, !PT ;  /* 0x80000000131b7812 */ /* 0x000fe400078e4811 */
[----:B------:R-:W-:-:S13]  /*17c0*/  ISETP.EQ.OR P0, PT, R4, RZ, !P0 ;  /* 0x000000ff0400720c */ /* 0x000fda0004702670 */
[----:B------:R-:W-:Y:S01]  /*17d0*/  @P0 LOP3.LUT R3, R27, 0x7ff00000, RZ, 0xfc, !PT ;  /* 0x7ff000001b030812 */ /* 0x000fe200078efcff */
[----:B------:R-:W-:Y:S02]  /*17e0*/  @!P0 IMAD.MOV.U32 R26, RZ, RZ, RZ ;  /* 0x000000ffff1a8224 */ /* 0x000fe400078e00ff */
[----:B------:R-:W-:Y:S02]  /*17f0*/  @P0 IMAD.MOV.U32 R26, RZ, RZ, RZ ;  /* 0x000000ffff1a0224 */ /* 0x000fe400078e00ff */
[----:B------:R-:W-:Y:S01]  /*1800*/  @P0 IMAD.MOV.U32 R27, RZ, RZ, R3 ;  /* 0x000000ffff1b0224 */ /* 0x000fe200078e0003 */
[----:B------:R-:W-:Y:S06]  /*1810*/  BRA `(.L_x_61) ;  /* 0x0000000000147947 */ /* 0x000fec0003800000 */
.L_x_63:
[----:B------:R-:W-:Y:S02]  /*1820*/  LOP3.LUT R27, R17, 0x80000, RZ, 0xfc, !PT ;  /* 0x00080000111b7812 */ /* 0x000fe400078efcff */
[----:B------:R-:W-:Y:S01]  /*1830*/  MOV R26, R16 ;  /* 0x00000010001a7202 */ /* 0x000fe20000000f00 */
[----:B------:R-:W-:Y:S06]  /*1840*/  BRA `(.L_x_61) ;  /* 0x0000000000087947 */ /* 0x000fec0003800000 */
.L_x_62:
[----:B------:R-:W-:Y:S01]  /*1850*/  LOP3.LUT R27, R19, 0x80000, RZ, 0xfc, !PT ;  /* 0x00080000131b7812 */ /* 0x000fe200078efcff */
[----:B------:R-:W-:-:S07]  /*1860*/  IMAD.MOV.U32 R26, RZ, RZ, R18 ;  /* 0x000000ffff1a7224 */ /* 0x000fce00078e0012 */
.L_x_61:
[----:B------:R-:W-:Y:S05]  /*1870*/  BSYNC.RECONVERGENT B2 ;  /* 0x0000000000027941 */ /* 0x000fea0003800200 */
.L_x_59:
[----:B------:R-:W-:Y:S02]  /*1880*/  IMAD.MOV.U32 R4, RZ, RZ, R0 ;  /* 0x000000ffff047224 */ /* 0x000fe400078e0000 */
[----:B------:R-:W-:-:S04]  /*1890*/  IMAD.MOV.U32 R5, RZ, RZ, 0x0 ;  /* 0x00000000ff057424 */ /* 0x000fc800078e00ff */
[----:B------:R-:W-:Y:S05]  /*18a0*/  RET.REL.NODEC R4 `(_Z18normalizeVectorNEWPdj) ;  /* 0xffffffe404d47950 */ /* 0x000fea0003c3ffff */
        .weak           $__internal_1_$__cuda_sm20_dsqrt_rn_f64_mediumpath_v1
        .type           $__internal_1_$__cuda_sm20_dsqrt_rn_f64_mediumpath_v1,@function
        .size           $__internal_1_$__cuda_sm20_dsqrt_rn_f64_mediumpath_v1,(.L_x_298 - $__internal_1_$__cuda_sm20_dsqrt_rn_f64_mediumpath_v1)
$__internal_1_$__cuda_sm20_dsqrt_rn_f64_mediumpath_v1:
[----:B------:R-:W-:Y:S01]  /*18b0*/  ISETP.GE.U32.AND P0, PT, R6, -0x3400000, PT ;  /* 0xfcc000000600780c */ /* 0x000fe20003f06070 */
[----:B------:R-:W-:-:S12]  /*18c0*/  IMAD.MOV.U32 R9, RZ, RZ, R17 ;  /* 0x000000ffff097224 */ /* 0x000fd800078e0011 */
[----:B------:R-:W-:Y:S05]  /*18d0*/  @!P0 BRA `(.L_x_64) ;  /* 0x0000000000208947 */ /* 0x000fea0003800000 */
[----:B------:R-:W-:-:S10]  /*18e0*/  DFMA.RM R8, R12, R8, R10 ;  /* 0x000000080c08722b */ /* 0x000fd4000000400a */
[----:B------:R-:W-:-:S05]  /*18f0*/  IADD3 R6, P0, PT, R8, 0x1, RZ ;  /* 0x0000000108067810 */ /* 0x000fca0007f1e0ff */
[----:B------:R-:W-:-:S06]  /*1900*/  IMAD.X R7, RZ, RZ, R9, P0 ;  /* 0x000000ffff077224 */ /* 0x000fcc00000e0609 */
[----:B------:R-:W-:-:S08]  /*1910*/  DFMA.RP R4, -R8, R6, R4 ;  /* 0x000000060804722b */ /* 0x000fd00000008104 */
[----:B------:R-:W-:-:S06]  /*1920*/  DSETP.GT.AND P0, PT, R4, RZ, PT ;  /* 0x000000ff0400722a */ /* 0x000fcc0003f04000 */
[----:B------:R-:W-:Y:S02]  /*1930*/  FSEL R6, R6, R8, P0 ;  /* 0x0000000806067208 */ /* 0x000fe40000000000 */
[----:B------:R-:W-:Y:S01]  /*1940*/  FSEL R7, R7, R9, P0 ;  /* 0x0000000907077208 */ /* 0x000fe20000000000 */
[----:B------:R-:W-:Y:S06]  /*1950*/  BRA `(.L_x_65) ;  /* 0x0000000000647947 */ /* 0x000fec0003800000 */
.L_x_64:
[----:B------:R-:W-:-:S14]  /*1960*/  DSETP.NE.AND P0, PT, R4, RZ, PT ;  /* 0x000000ff0400722a */ /* 0x000fdc0003f05000 */
[----:B------:R-:W-:Y:S05]  /*1970*/  @!P0 BRA `(.L_x_66) ;  /* 0x0000000000588947 */ /* 0x000fea0003800000 */
[----:B------:R-:W-:-:S13]  /*1980*/  ISETP.GE.AND P0, PT, R5, RZ, PT ;  /* 0x000000ff0500720c */ /* 0x000fda0003f06270 */
[----:B------:R-:W-:Y:S01]  /*1990*/  @!P0 MOV R6, 0x0 ;  /* 0x0000000000068802 */ /* 0x000fe20000000f00 */
[----:B------:R-:W-:Y:S01]  /*19a0*/  @!P0 IMAD.MOV.U32 R7, RZ, RZ, -0x80000 ;  /* 0xfff80000ff078424 */ /* 0x000fe200078e00ff */
[----:B------:R-:W-:Y:S06]  /*19b0*/  @!P0 BRA `(.L_x_65) ;  /* 0x00000000004c8947 */ /* 0x000fec0003800000 */
[----:B------:R-:W-:-:S13]  /*19c0*/  ISETP.GT.AND P0, PT, R5, 0x7fefffff, PT ;  /* 0x7fefffff0500780c */ /* 0x000fda0003f04270 */
[----:B------:R-:W-:Y:S05]  /*19d0*/  @P0 BRA `(.L_x_66) ;  /* 0x0000000000400947 */ /* 0x000fea0003800000 */
[----:B------:R-:W-:Y:S01]  /*19e0*/  DMUL R4, R4, 8.11296384146066816958e+31 ;  /* 0x4690000004047828 */ /* 0x000fe20000000000 */
[----:B------:R-:W-:Y:S02]  /*19f0*/  IMAD.MOV.U32 R6, RZ, RZ, RZ ;  /* 0x000000ffff067224 */ /* 0x000fe400078e00ff */
[----:B------:R-:W-:Y:S02]  /*1a00*/  IMAD.MOV.U32 R10, RZ, RZ, 0x0 ;  /* 0x00000000ff0a7424 */ /* 0x000fe400078e00ff */
[----:B------:R-:W-:Y:S01]  /*1a10*/  IMAD.MOV.U32 R11, RZ, RZ, 0x3fd80000 ;  /* 0x3fd80000ff0b7424 */ /* 0x000fe200078e00ff */
[----:B------:R-:W0:Y:S02]  /*1a20*/  MUFU.RSQ64H R7, R5 ;  /* 0x0000000500077308 */ /* 0x000e240000001c00 */
[----:B0-----:R-:W-:-:S08]  /*1a30*/  DMUL R8, R6, R6 ;  /* 0x0000000606087228 */ /* 0x001fd00000000000 */
[----:B------:R-:W-:-:S08]  /*1a40*/  DFMA R8, R4, -R8, 1 ;  /* 0x3ff000000408742b */ /* 0x000fd00000000808 */
[----:B------:R-:W-:Y:S02]  /*1a50*/  DFMA R10, R8, R10, 0.5 ;  /* 0x3fe00000080a742b */ /* 0x000fe4000000000a */
[----:B------:R-:W-:-:S08]  /*1a60*/  DMUL R8, R6, R8 ;  /* 0x0000000806087228 */ /* 0x000fd00000000000 */
[----:B------:R-:W-:-:S08]  /*1a70*/  DFMA R8, R10, R8, R6 ;  /* 0x000000080a08722b */ /* 0x000fd00000000006 */
[----:B------:R-:W-:Y:S02]  /*1a80*/  DMUL R6, R4, R8 ;  /* 0x0000000804067228 */ /* 0x000fe40000000000 */
[----:B------:R-:W-:-:S06]  /*1a90*/  VIADD R9, R9, 0xfff00000 ;  /* 0xfff0000009097836 */ /* 0x000fcc0000000000 */
[----:B------:R-:W-:-:S08]  /*1aa0*/  DFMA R10, R6, -R6, R4 ;  /* 0x80000006060a722b */ /* 0x000fd00000000004 */
[----:B------:R-:W-:-:S10]  /*1ab0*/  DFMA R6, R8, R10, R6 ;  /* 0x0000000a0806722b */ /* 0x000fd40000000006 */
[----:B------:R-:W-:Y:S01]  /*1ac0*/  IADD3 R7, PT, PT, R7, -0x3500000, RZ ;  /* 0xfcb0000007077810 */ /* 0x000fe20007ffe0ff */
[----:B------:R-:W-:Y:S06]  /*1ad0*/  BRA `(.L_x_65) ;  /* 0x0000000000047947 */ /* 0x000fec0003800000 */
.L_x_66:
[----:B------:R-:W-:-:S11]  /*1ae0*/  DADD R6, R4, R4 ;  /* 0x0000000004067229 */ /* 0x000fd60000000004 */
.L_x_65:
[----:B------:R-:W-:Y:S02]  /*1af0*/  IMAD.MOV.U32 R4, RZ, RZ, R0 ;  /* 0x000000ffff047224 */ /* 0x000fe400078e0000 */
[----:B------:R-:W-:Y:S02]  /*1b00*/  IMAD.MOV.U32 R5, RZ, RZ, 0x0 ;  /* 0x00000000ff057424 */ /* 0x000fe400078e00ff */
[----:B------:R-:W-:Y:S02]  /*1b10*/  IMAD.MOV.U32 R14, RZ, RZ, R6 ;  /* 0x000000ffff0e7224 */ /* 0x000fe400078e0006 */
[----:B------:R-:W-:Y:S01]  /*1b20*/  IMAD.MOV.U32 R15, RZ, RZ, R7 ;  /* 0x000000ffff0f7224 */ /* 0x000fe200078e0007 */
[----:B------:R-:W-:Y:S06]  /*1b30*/  RET.REL.NODEC R4 `(_Z18normalizeVectorNEWPdj) ;  /* 0xffffffe404307950 */ /* 0x000fec0003c3ffff */
.L_x_67:
        /* <DEDUP_REMOVED lines=12> */
.L_x_298:


//--------------------- .text._Z15inverseCholeskyPdS_j --------------------------
	.section	.text._Z15inverseCholeskyPdS_j,"ax",@progbits
	.align	128
        .global         _Z15inverseCholeskyPdS_j
        .type           _Z15inverseCholeskyPdS_j,@function
        .size           _Z15inverseCholeskyPdS_j,(.L_x_299 - _Z15inverseCholeskyPdS_j)
        .other          _Z15inverseCholeskyPdS_j,@"STO_CUDA_ENTRY STV_DEFAULT"
_Z15inverseCholeskyPdS_j:
.text._Z15inverseCholeskyPdS_j:
[----:B------:R-:W-:Y:S01]  /*0000*/  LDC R1, c[0x0][0x37c] ;  /* 0x0000df00ff017b82 */ /* 0x000fe20000000800 */
[----:B------:R-:W0:Y:S01]  /*0010*/  S2R R0, SR_TID.X ;  /* 0x0000000000007919 */ /* 0x000e220000002100 */
[----:B------:R-:W0:Y:S06]  /*0020*/  LDCU UR6, c[0x0][0x390] ;  /* 0x00007200ff0677ac */ /* 0x000e2c0008000800 */
[----:B------:R-:W1:Y:S01]  /*0030*/  LDC R3, c[0x0][0x360] ;  /* 0x0000d800ff037b82 */ /* 0x000e620000000800 */
[----:B------:R-:W-:Y:S01]  /*0040*/  BSSY.RECONVERGENT B0, `(.L_x_68) ;  /* 0x00000ac000007945 */ /* 0x000fe20003800200 */
[----:B------:R-:W2:Y:S01]  /*0050*/  LDCU.64 UR4, c[0x0][0x358] ;  /* 0x00006b00ff0477ac */ /* 0x000ea20008000a00 */
[----:B------:R-:W3:Y:S01]  /*0060*/  LDCU UR7, c[0x0][0x390] ;  /* 0x00007200ff0777ac */ /* 0x000ee20008000800 */
[----:B------:R-:W4:Y:S01]  /*0070*/  LDCU UR8, c[0x0][0x390] ;  /* 0x00007200ff0877ac */ /* 0x000f220008000800 */
[----:B0-----:R-:W-:-:S13]  /*0080*/  ISETP.GE.U32.AND P0, PT, R0, UR6, PT ;  /* 0x0000000600007c0c */ /* 0x001fda000bf06070 */
[----:B--234-:R-:W-:Y:S05]  /*0090*/  @P0 BRA `(.L_x_69) ;  /* 0x0000000800980947 */ /* 0x01cfea0003800000 */
[----:B-1----:R-:W0:Y:S01]  /*00a0*/  I2F.U32.RP R8, R3 ;  /* 0x0000000300087306 */ /* 0x002e220000209000 */
[C---:B------:R-:W-:Y:S01]  /*00b0*/  IADD3 R2, PT, PT, R3.reuse, R0, RZ ;  /* 0x0000000003027210 */ /* 0x040fe20007ffe0ff */
[----:B------:R-:W-:Y:S01]  /*00c0*/  BSSY.RECONVERGENT B1, `(.L_x_70) ;  /* 0x000003b000017945 */ /* 0x000fe20003800200 */
[----:B------:R-:W-:Y:S02]  /*00d0*/  ISETP.NE.U32.AND P2, PT, R3, RZ, PT ;  /* 0x000000ff0300720c */ /* 0x000fe40003f45070 */
[C---:B------:R-:W-:Y:S02]  /*00e0*/  ISETP.GE.U32.AND P0, PT, R2.reuse, UR6, PT ;  /* 0x0000000602007c0c */ /* 0x040fe4000bf06070 */
[----:B------:R-:W-:Y:S01]  /*00f0*/  VIMNMX.U32 R7, PT, PT, R2, UR6, !PT ;  /* 0x0000000602077c48 */ /* 0x000fe2000ffe0000 */
[----:B0-----:R-:W0:Y:S02]  /*0100*/  MUFU.RCP R8, R8 ;  /* 0x0000000800087308 */ /* 0x001e240000001000 */
[----:B0-----:R-:W-:-:S06]  /*0110*/  IADD3 R4, PT, PT, R8, 0xffffffe, RZ ;  /* 0x0ffffffe08047810 */ /* 0x001fcc0007ffe0ff */
[----:B------:R0:W1:Y:S02]  /*0120*/  F2I.FTZ.U32.TRUNC.NTZ R5, R4 ;  /* 0x0000000400057305 */ /* 0x000064000021f000 */
[----:B0-----:R-:W-:Y:S02]  /*0130*/  IMAD.MOV.U32 R4, RZ, RZ, RZ ;  /* 0x000000ffff047224 */ /* 0x001fe400078e00ff */
[----:B-1----:R-:W-:-:S04]  /*0140*/  IMAD.MOV R6, RZ, RZ, -R5 ;  /* 0x000000ffff067224 */ /* 0x002fc800078e0a05 */
[----:B------:R-:W-:Y:S01]  /*0150*/  IMAD R9, R6, R3, RZ ;  /* 0x0000000306097224 */ /* 0x000fe200078e02ff */
[----:B------:R-:W-:-:S03]  /*0160*/  SEL R6, RZ, 0x1, P0 ;  /* 0x00000001ff067807 */ /* 0x000fc60000000000 */
[----:B------:R-:W-:Y:S01]  /*0170*/  IMAD.HI.U32 R5, R5, R9, R4 ;  /* 0x0000000905057227 */ /* 0x000fe200078e0004 */
[----:B------:R-:W-:-:S05]  /*0180*/  IADD3 R2, PT, PT, R7, -R2, -R6 ;  /* 0x8000000207027210 */ /* 0x000fca0007ffe806 */
[----:B------:R-:W-:-:S05]  /*0190*/  IMAD.HI.U32 R5, R5, R2, RZ ;  /* 0x0000000205057227 */ /* 0x000fca00078e00ff */
[----:B------:R-:W-:-:S05]  /*01a0*/  IADD3 R4, PT, PT, -R5, RZ, RZ ;  /* 0x000000ff05047210 */ /* 0x000fca0007ffe1ff */
[----:B------:R-:W-:-:S05]  /*01b0*/  IMAD R2, R3, R4, R2 ;  /* 0x0000000403027224 */ /* 0x000fca00078e0202 */
[----:B------:R-:W-:-:S13]  /*01c0*/  ISETP.GE.U32.AND P0, PT, R2, R3, PT ;  /* 0x000000030200720c */ /* 0x000fda0003f06070 */
[----:B------:R-:W-:Y:S01]  /*01d0*/  @P0 IMAD.IADD R2, R2, 0x1, -R3 ;  /* 0x0000000102020824 */ /* 0x000fe200078e0a03 */
[----:B------:R-:W-:-:S04]  /*01e0*/  @P0 IADD3 R5, PT, PT, R5, 0x1, RZ ;  /* 0x0000000105050810 */ /* 0x000fc80007ffe0ff */
[----:B------:R-:W-:-:S13]  /*01f0*/  ISETP.GE.U32.AND P1, PT, R2, R3, PT ;  /* 0x000000030200720c */ /* 0x000fda0003f26070 */
[----:B------:R-:W-:Y:S01]  /*0200*/  @P1 VIADD R5, R5, 0x1 ;  /* 0x0000000105051836 */ /* 0x000fe20000000000 */
[----:B------:R-:W-:-:S04]  /*0210*/  @!P2 LOP3.LUT R5, RZ, R3, RZ, 0x33, !PT ;  /* 0x00000003ff05a212 */ /* 0x000fc800078e33ff */
[----:B------:R-:W-:Y:S01]  /*0220*/  IADD3 R4, PT, PT, R6, R5, RZ ;  /* 0x0000000506047210 */ /* 0x000fe20007ffe0ff */
[----:B------:R-:W-:-:S03]  /*0230*/  IMAD.MOV.U32 R6, RZ, RZ, R0 ;  /* 0x000000ffff067224 */ /* 0x000fc600078e0000 */
[----:B------:R-:W-:-:S04]  /*0240*/  LOP3.LUT R2, R4, 0x3, RZ, 0xc0, !PT ;  /* 0x0000000304027812 */ /* 0x000fc800078ec0ff */
[----:B------:R-:W-:-:S13]  /*0250*/  ISETP.NE.AND P0, PT, R2, 0x3, PT ;  /* 0x000000030200780c */ /* 0x000fda0003f05270 */
[----:B------:R-:W-:Y:S05]  /*0260*/  @!P0 BRA `(.L_x_71) ;  /* 0x0000000000808947 */ /* 0x000fea0003800000 */
[----:B------:R-:W0:Y:S01]  /*0270*/  LDC.64 R8, c[0x0][0x388] ;  /* 0x0000e200ff087b82 */ /* 0x000e220000000a00 */
[----:B------:R-:W-:Y:S01]  /*0280*/  IADD3 R12, PT, PT, R4, 0x1, RZ ;  /* 0x00000001040c7810 */ /* 0x000fe20007ffe0ff */
[----:B------:R-:W-:Y:S01]  /*0290*/  IMAD.MOV.U32 R5, RZ, RZ, RZ ;  /* 0x000000ffff057224 */ /* 0x000fe200078e00ff */
[----:B------:R-:W-:Y:S02]  /*02a0*/  MOV R6, R0 ;  /* 0x0000000000067202 */ /* 0x000fe40000000f00 */
[----:B------:R-:W-:-:S03]  /*02b0*/  LOP3.LUT R12, R12, 0x3, RZ, 0xc0, !PT ;  /* 0x000000030c0c7812 */ /* 0x000fc600078ec0ff */
[----:B------:R-:W1:Y:S04]  /*02c0*/  LDC.64 R10, c[0x0][0x380] ;  /* 0x0000e000ff0a7b82 */ /* 0x000e680000000a00 */
.L_x_74:
[----:B------:R-:W-:-:S04]  /*02d0*/  IMAD R7, R6, UR7, R6 ;  /* 0x0000000706077c24 */ /* 0x000fc8000f8e0206 */
[----:B-12---:R-:W-:-:S06]  /*02e0*/  IMAD.WIDE.U32 R14, R7, 0x8, R10 ;  /* 0x00000008070e7825 */ /* 0x006fcc00078e000a */
[----:B------:R-:W2:Y:S01]  /*02f0*/  LDG.E.64 R14, desc[UR4][R14.64] ;  /* 0x000000040e0e7981 */ /* 0x000ea2000c1e1b00 */
[----:B------:R-:W-:Y:S01]  /*0300*/  IADD3 R5, PT, PT, R5, 0x1, RZ ;  /* 0x0000000105057810 */ /* 0x000fe20007ffe0ff */
[----:B------:R-:W-:Y:S03]  /*0310*/  BSSY.RECONVERGENT B2, `(.L_x_72) ;  /* 0x0000011000027945 */ /* 0x000fe60003800200 */
[----:B------:R-:W-:Y:S01]  /*0320*/  ISETP.NE.AND P0, PT, R5, R12, PT ;  /* 0x0000000c0500720c */ /* 0x000fe20003f05270 */
[----:B--2---:R-:W1:Y:S01]  /*0330*/  MUFU.RCP64H R17, R15 ;  /* 0x0000000f00117308 */ /* 0x004e620000001800 */
[----:B------:R-:W-:-:S05]  /*0340*/  VIADD R16, R15, 0x300402 ;  /* 0x003004020f107836 */ /* 0x000fca0000000000 */
[----:B------:R-:W-:Y:S01]  /*0350*/  FSETP.GEU.AND P1, PT, |R16|, 5.8789094863358348022e-39, PT ;  /* 0x004004021000780b */ /* 0x000fe20003f2e200 */
[----:B-1----:R-:W-:-:S08]  /*0360*/  DFMA R18, -R14, R16, 1 ;  /* 0x3ff000000e12742b */ /* 0x002fd00000000110 */
[----:B------:R-:W-:-:S08]  /*0370*/  DFMA R18, R18, R18, R18 ;  /* 0x000000121212722b */ /* 0x000fd00000000012 */
[----:B------:R-:W-:-:S08]  /*0380*/  DFMA R18, R16, R18, R16 ;  /* 0x000000121012722b */ /* 0x000fd00000000010 */
[----:B------:R-:W-:-:S08]  /*0390*/  DFMA R20, -R14, R18, 1 ;  /* 0x3ff000000e14742b */ /* 0x000fd00000000112 */
[----:B------:R-:W-:Y:S01]  /*03a0*/  DFMA R18, R18, R20, R18 ;  /* 0x000000141212722b */ /* 0x000fe20000000012 */
[----:B------:R-:W-:Y:S10]  /*03b0*/  @P1 BRA `(.L_x_73) ;  /* 0x0000000000181947 */ /* 0x000ff40003800000 */
[----:B------:R-:W-:Y:S01]  /*03c0*/  LOP3.LUT R20, R15, 0x7fffffff, RZ, 0xc0, !PT ;  /* 0x7fffffff0f147812 */ /* 0x000fe200078ec0ff */
[----:B------:R-:W-:Y:S01]  /*03d0*/  IMAD.MOV.U32 R16, RZ, RZ, R14 ;  /* 0x000000ffff107224 */ /* 0x000fe200078e000e */
[----:B------:R-:W-:Y:S02]  /*03e0*/  MOV R19, R15 ;  /* 0x0000000f00137202 */ /* 0x000fe40000000f00 */
[----:B------:R-:W-:Y:S01]  /*03f0*/  MOV R2, 0x420 ;  /* 0x0000042000027802 */ /* 0x000fe20000000f00 */
[----:B------:R-:W-:-:S07]  /*0400*/  VIADD R20, R20, 0xfff00000 ;  /* 0xfff0000014147836 */ /* 0x000fce0000000000 */
[----:B0-----:R-:W-:Y:S05]  /*0410*/  CALL.REL.NOINC `($__internal_2_$__cuda_sm20_dblrcp_rn_slowpath_v3) ;  /* 0x0000001800bc7944 */ /* 0x001fea0003c00000 */
.L_x_73:
[----:B------:R-:W-:Y:S05]  /*0420*/  BSYNC.RECONVERGENT B2 ;  /* 0x0000000000027941 */ /* 0x000fea0003800200 */
.L_x_72:
[----:B0-----:R-:W-:Y:S01]  /*0430*/  IMAD.WIDE.U32 R14, R7, 0x8, R8 ;  /* 0x00000008070e7825 */ /* 0x001fe200078e0008 */
[----:B------:R-:W-:-:S04]  /*0440*/  IADD3 R6, PT, PT, R3, R6, RZ ;  /* 0x0000000603067210 */ /* 0x000fc80007ffe0ff */
[----:B------:R2:W-:Y:S01]  /*0450*/  STG.E.64 desc[UR4][R14.64], R18 ;  /* 0x000000120e007986 */ /* 0x0005e2000c101b04 */
[----:B------:R-:W-:Y:S05]  /*0460*/  @P0 BRA `(.L_x_74) ;  /* 0xfffffffc00980947 */ /* 0x000fea000383ffff */
.L_x_71:
[----:B------:R-:W-:Y:S05]  /*0470*/  BSYNC.RECONVERGENT B1 ;  /* 0x0000000000017941 */ /* 0x000fea0003800200 */
.L_x_70:
[----:B------:R-:W0:Y:S01]  /*0480*/  LDC.64 R8, c[0x0][0x380] ;  /* 0x0000e000ff087b82 */ /* 0x000e220000000a00 */
[----:B------:R-:W-:-:S07]  /*0490*/  ISETP.GE.U32.AND P0, PT, R4, 0x3, PT ;  /* 0x000000030400780c */ /* 0x000fce0003f06070 */
[----:B------:R-:W3:Y:S08]  /*04a0*/  LDC.64 R10, c[0x0][0x388] ;  /* 0x0000e200ff0a7b82 */ /* 0x000ef00000000a00 */
[----:B------:R-:W4:Y:S08]  /*04b0*/  LDC.64 R12, c[0x0][0x388] ;  /* 0x0000e200ff0c7b82 */ /* 0x000f300000000a00 */
[----:B--2---:R-:W2:Y:S01]  /*04c0*/  LDC.64 R14, c[0x0][0x380] ;  /* 0x0000e000ff0e7b82 */ /* 0x004ea20000000a00 */
[----:B------:R-:W-:Y:S05]  /*04d0*/  @!P0 BRA `(.L_x_69) ;  /* 0x0000000400888947 */ /* 0x000fea0003800000 */
.L_x_83:
[----:B------:R-:W-:-:S04]  /*04e0*/  IMAD R7, R6, UR8, R6 ;  /* 0x0000000806077c24 */ /* 0x000fc8000f8e0206 */
[----:B--2---:R-:W-:-:S06]  /*04f0*/  IMAD.WIDE.U32 R4, R7, 0x8, R14 ;  /* 0x0000000807047825 */ /* 0x004fcc00078e000e */
[----:B------:R-:W2:Y:S01]  /*0500*/  LDG.E.64 R4, desc[UR4][R4.64] ;  /* 0x0000000404047981 */ /* 0x000ea2000c1e1b00 */
[----:B------:R-:W-:Y:S01]  /*0510*/  BSSY.RECONVERGENT B1, `(.L_x_75) ;  /* 0x0000010000017945 */ /* 0x000fe20003800200 */
        /* <DEDUP_REMOVED lines=12> */
[----:B------:R-:W-:Y:S02]  /*05e0*/  IADD3 R20, PT, PT, R20, -0x100000, RZ ;  /* 0xfff0000014147810 */ /* 0x000fe40007ffe0ff */
[----:B------:R-:W-:-:S07]  /*05f0*/  MOV R2, 0x610 ;  /* 0x0000061000027802 */ /* 0x000fce0000000f00 */
[----:B0--34-:R-:W-:Y:S05]  /*0600*/  CALL.REL.NOINC `($__internal_2_$__cuda_sm20_dblrcp_rn_slowpath_v3) ;  /* 0x0000001800407944 */ /* 0x019fea0003c00000 */
.L_x_76:
[----:B------:R-:W-:Y:S05]  /*0610*/  BSYNC.RECONVERGENT B1 ;  /* 0x0000000000017941 */ /* 0x000fea0003800200 */
.L_x_75:
[----:B------:R-:W-:Y:S02]  /*0620*/  IMAD.IADD R6, R3, 0x1, R6 ;  /* 0x0000000103067824 */ /* 0x000fe400078e0206 */
[----:B---3--:R-:W-:-:S04]  /*0630*/  IMAD.WIDE.U32 R16, R7, 0x8, R10 ;  /* 0x0000000807107825 */ /* 0x008fc800078e000a */
[----:B------:R-:W-:Y:S01]  /*0640*/  IMAD R5, R6, UR8, R6 ;  /* 0x0000000806057c24 */ /* 0x000fe2000f8e0206 */
[----:B------:R1:W-:Y:S03]  /*0650*/  STG.E.64 desc[UR4][R16.64], R18 ;  /* 0x0000001210007986 */ /* 0x0003e6000c101b04 */
[----:B0-----:R-:W-:-:S06]  /*0660*/  IMAD.WIDE.U32 R20, R5, 0x8, R8 ;  /* 0x0000000805147825 */ /* 0x001fcc00078e0008 */
[----:B------:R-:W2:Y:S01]  /*0670*/  LDG.E.64 R20, desc[UR4][R20.64] ;  /* 0x0000000414147981 */ /* 0x000ea2000c1e1b00 */
[----:B------:R-:W-:Y:S01]  /*0680*/  BSSY.RECONVERGENT B1, `(.L_x_77) ;  /* 0x0000012000017945 */ /* 0x000fe20003800200 */
[----:B--2---:R-:W0:Y:S01]  /*0690*/  MUFU.RCP64H R23, R21 ;  /* 0x0000001500177308 */ /* 0x004e220000001800 */
[----:B------:R-:W-:-:S04]  /*06a0*/  IADD3 R22, PT, PT, R21, 0x300402, RZ ;  /* 0x0030040215167810 */ /* 0x000fc80007ffe0ff */
[----:B------:R-:W-:Y:S02]  /*06b0*/  FSETP.GEU.AND P0, PT, |R22|, 5.8789094863358348022e-39, PT ;  /* 0x004004021600780b */ /* 0x000fe40003f0e200 */
[----:B0-----:R-:W-:-:S08]  /*06c0*/  DFMA R24, -R20, R22, 1 ;  /* 0x3ff000001418742b */ /* 0x001fd00000000116 */
[----:B------:R-:W-:-:S08]  /*06d0*/  DFMA R24, R24, R24, R24 ;  /* 0x000000181818722b */ /* 0x000fd00000000018 */
[----:B------:R-:W-:-:S08]  /*06e0*/  DFMA R24, R22, R24, R22 ;  /* 0x000000181618722b */ /* 0x000fd00000000016 */
[----:B------:R-:W-:-:S08]  /*06f0*/  DFMA R26, -R20, R24, 1 ;  /* 0x3ff00000141a742b */ /* 0x000fd00000000118 */
[----:B------:R-:W-:Y:S01]  /*0700*/  DFMA R24, R24, R26, R24 ;  /* 0x0000001a1818722b */ /* 0x000fe20000000018 */
[----:B-1----:R-:W-:Y:S10]  /*0710*/  @P0 BRA `(.L_x_78) ;  /* 0x0000000000200947 */ /* 0x002ff40003800000 */
[----:B------:R-:W-:Y:S01]  /*0720*/  LOP3.LUT R2, R21, 0x7fffffff, RZ, 0xc0, !PT ;  /* 0x7fffffff15027812 */ /* 0x000fe200078ec0ff */
[----:B------:R-:W-:Y:S01]  /*0730*/  IMAD.MOV.U32 R16, RZ, RZ, R20 ;  /* 0x000000ffff107224 */ /* 0x000fe200078e0014 */
[----:B------:R-:W-:-:S03]  /*0740*/  MOV R19, R21 ;  /* 0x0000001500137202 */ /* 0x000fc60000000f00 */
[----:B------:R-:W-:Y:S01]  /*0750*/  VIADD R20, R2, 0xfff00000 ;  /* 0xfff0000002147836 */ /* 0x000fe20000000000 */
[----:B------:R-:W-:-:S07]  /*0760*/  MOV R2, 0x780 ;  /* 0x0000078000027802 */ /* 0x000fce0000000f00 */
[----:B----4-:R-:W-:Y:S05]  /*0770*/  CALL.REL.NOINC `($__internal_2_$__cuda_sm20_dblrcp_rn_slowpath_v3) ;  /* 0x0000001400e47944 */ /* 0x010fea0003c00000 */
[----:B------:R-:W-:Y:S01]  /*0780*/  MOV R24, R18 ;  /* 0x0000001200187202 */ /* 0x000fe20000000f00 */
[----:B------:R-:W-:-:S07]  /*0790*/  IMAD.MOV.U32 R25, RZ, RZ, R19 ;  /* 0x000000ffff197224 */ /* 0x000fce00078e0013 */
.L_x_78:
[----:B------:R-:W-:Y:S05]  /*07a0*/  BSYNC.RECONVERGENT B1 ;  /* 0x0000000000017941 */ /* 0x000fea0003800200 */
.L_x_77:
[----:B------:R-:W-:Y:S01]  /*07b0*/  IADD3 R6, PT, PT, R6, R3, RZ ;  /* 0x0000000306067210 */ /* 0x000fe20007ffe0ff */
[----:B------:R-:W-:-:S04]  /*07c0*/  IMAD.WIDE.U32 R16, R5, 0x8, R10 ;  /* 0x0000000805107825 */ /* 0x000fc800078e000a */
[----:B------:R-:W-:Y:S01]  /*07d0*/  IMAD R4, R6, UR8, R6 ;  /* 0x0000000806047c24 */ /* 0x000fe2000f8e0206 */
[----:B------:R0:W-:Y:S03]  /*07e0*/  STG.E.64 desc[UR4][R16.64], R24 ;  /* 0x0000001810007986 */ /* 0x0001e6000c101b04 */
[----:B------:R-:W-:-:S06]  /*07f0*/  IMAD.WIDE.U32 R18, R4, 0x8, R8 ;  /* 0x0000000804127825 */ /* 0x000fcc00078e0008 */
        /* <DEDUP_REMOVED lines=10> */
[----:B0-----:R-:W-:Y:S10]  /*08a0*/  @P0 BRA `(.L_x_80) ;  /* 0x00000000001c0947 */ /* 0x001ff40003800000 */
[----:B------:R-:W-:Y:S02]  /*08b0*/  LOP3.LUT R20, R19, 0x7fffffff, RZ, 0xc0, !PT ;  /* 0x7fffffff13147812 */ /* 0x000fe400078ec0ff */
[----:B------:R-:W-:Y:S02]  /*08c0*/  MOV R16, R18 ;  /* 0x0000001200107202 */ /* 0x000fe40000000f00 */
[----:B------:R-:W-:Y:S01]  /*08d0*/  MOV R2, 0x900 ;  /* 0x0000090000027802 */ /* 0x000fe20000000f00 */
[----:B------:R-:W-:-:S07]  /*08e0*/  VIADD R20, R20, 0xfff00000 ;  /* 0xfff0000014147836 */ /* 0x000fce0000000000 */
[----:B----4-:R-:W-:Y:S05]  /*08f0*/  CALL.REL.NOINC `($__internal_2_$__cuda_sm20_dblrcp_rn_slowpath_v3) ;  /* 0x0000001400847944 */ /* 0x010fea0003c00000 */
[----:B------:R-:W-:Y:S01]  /*0900*/  MOV R22, R18 ;  /* 0x0000001200167202 */ /* 0x000fe20000000f00 */
[----:B------:R-:W-:-:S07]  /*0910*/  IMAD.MOV.U32 R23, RZ, RZ, R19 ;  /* 0x000000ffff177224 */ /* 0x000fce00078e0013 */
.L_x_80:
[----:B------:R-:W-:Y:S05]  /*0920*/  BSYNC.RECONVERGENT B1 ;  /* 0x0000000000017941 */ /* 0x000fea0003800200 */
.L_x_79:
        /* <DEDUP_REMOVED lines=23> */
.L_x_82:
[----:B------:R-:W-:Y:S05]  /*0aa0*/  BSYNC.RECONVERGENT B1 ;  /* 0x0000000000017941 */ /* 0x000fea0003800200 */
.L_x_81:
[----:B----4-:R-:W-:Y:S01]  /*0ab0*/  IMAD.WIDE.U32 R4, R5, 0x8, R12 ;  /* 0x0000000805047825 */ /* 0x010fe200078e000c */
[----:B------:R-:W-:-:S04]  /*0ac0*/  IADD3 R6, PT, PT, R6, R3, RZ ;  /* 0x0000000306067210 */ /* 0x000fc80007ffe0ff */
[----:B------:R0:W-:Y:S01]  /*0ad0*/  STG.E.64 desc[UR4][R4.64], R24 ;  /* 0x0000001804007986 */ /* 0x0001e2000c101b04 */
[----:B------:R-:W-:-:S13]  /*0ae0*/  ISETP.GE.U32.AND P0, PT, R6, UR8, PT ;  /* 0x0000000806007c0c */ /* 0x000fda000bf06070 */
[----:B0-----:R-:W-:Y:S05]  /*0af0*/  @!P0 BRA `(.L_x_83) ;  /* 0xfffffff800788947 */ /* 0x001fea000383ffff */
.L_x_69:
[----:B------:R-:W-:Y:S05]  /*0b00*/  BSYNC.RECONVERGENT B0 ;  /* 0x0000000000007941 */ /* 0x000fea0003800200 */
.L_x_68:
[----:B------:R-:W5:Y:S02]  /*0b10*/  LDCU UR6, c[0x0][0x390] ;  /* 0x00007200ff0677ac */ /* 0x000f640008000800 */
[----:B-----5:R-:W-:Y:S01]  /*0b20*/  IMAD.U32 R5, RZ, RZ, UR6 ;  /* 0x00000006ff057e24 */ /* 0x020fe2000f8e00ff */
[----:B------:R-:W-:Y:S04]  /*0b30*/  BAR.SYNC.DEFER_BLOCKING 0x0 ;  /* 0x0000000000007b1d */ /* 0x000fe80000010000 */
[----:B------:R-:W-:-:S13]  /*0b40*/  ISETP.NE.AND P0, PT, R5, RZ, PT ;  /* 0x000000ff0500720c */ /* 0x000fda0003f05270 */
[----:B------:R-:W-:Y:S05]  /*0b50*/  @!P0 BRA `(.L_x_84) ;  /* 0x0000000c00b08947 */ /* 0x000fea0003800000 */
[----:B------:R-:W-:Y:S01]  /*0b60*/  BSSY.RECONVERGENT B0, `(.L_x_84) ;  /* 0x00000eb000007945 */ /* 0x000fe20003800200 */
[----:B------:R-:W-:Y:S01]  /*0b70*/  IADD3 R2, PT, PT, R5, 0x1, RZ ;  /* 0x0000000105027810 */ /* 0x000fe20007ffe0ff */
[----:B------:R-:W-:-:S07]  /*0b80*/  IMAD.MOV.U32 R4, RZ, RZ, RZ ;  /* 0x000000ffff047224 */ /* 0x000fce00078e00ff */
.L_x_95:
[----:B------:R-:W5:Y:S01]  /*0b90*/  LDCU UR6, c[0x0][0x390] ;  /* 0x00007200ff0677ac */ /* 0x000f620008000800 */
[----:B------:R-:W-:Y:S01]  /*0ba0*/  BSSY.RECONVERGENT B1, `(.L_x_85) ;  /* 0x00000e2000017945 */ /* 0x000fe20003800200 */
[----:B-----5:R-:W-:-:S04]  /*0bb0*/  MOV R5, UR6 ;  /* 0x0000000600057c02 */ /* 0x020fc80008000f00 */
[----:B------:R-:W-:-:S13]  /*0bc0*/  ISETP.GE.U32.AND P0, PT, R0, R5, PT ;  /* 0x000000050000720c */ /* 0x000fda0003f06070 */
[----:B0-----:R-:W-:Y:S05]  /*0bd0*/  @P0 BRA `(.L_x_86) ;  /* 0x0000000c00780947 */ /* 0x001fea0003800000 */
[----:B------:R-:W-:Y:S01]  /*0be0*/  IMAD.MOV.U32 R6, RZ, RZ, RZ ;  /* 0x000000ffff067224 */ /* 0x000fe200078e00ff */
[----:B------:R-:W-:Y:S02]  /*0bf0*/  PRMT R7, RZ, 0x7610, R7 ;  /* 0x00007610ff077816 */ /* 0x000fe40000000007 */
[----:B0-----:R-:W-:Y:S02]  /*0c00*/  PRMT R8, RZ, 0x7610, R8 ;  /* 0x00007610ff087816 */ /* 0x001fe40000000008 */
[----:B---3--:R-:W-:-:S07]  /*0c10*/  MOV R10, R0 ;  /* 0x00000000000a7202 */ /* 0x008fce0000000f00 */
.L_x_94:
[----:B0-----:R-:W0:Y:S01]  /*0c20*/  LDCU UR6, c[0x0][0x390] ;  /* 0x00007200ff0677ac */ /* 0x001e220008000800 */
[----:B------:R-:W-:-:S05]  /*0c30*/  VIADD R5, R4, 0x1 ;  /* 0x0000000104057836 */ /* 0x000fca0000000000 */
[----:B----4-:R-:W-:Y:S01]  /*0c40*/  IADD3 R12, PT, PT, R5, R10, RZ ;  /* 0x0000000a050c7210 */ /* 0x010fe20007ffe0ff */
[----:B0-----:R-:W-:-:S05]  /*0c50*/  IMAD.U32 R5, RZ, RZ, UR6 ;  /* 0x00000006ff057e24 */ /* 0x001fca000f8e00ff */
[----:B------:R-:W-:-:S13]  /*0c60*/  ISETP.GE.U32.AND P0, PT, R12, R5, PT ;  /* 0x000000050c00720c */ /* 0x000fda0003f06070 */
[----:B------:R-:W-:Y:S05]  /*0c70*/  @P0 BRA `(.L_x_86) ;  /* 0x0000000c00500947 */ /* 0x000fea0003800000 */
[----:B-1----:R-:W-:Y:S01]  /*0c80*/  IMAD R9, R3, R6, R0 ;  /* 0x0000000603097224 */ /* 0x002fe200078e0200 */
[----:B------:R-:W-:Y:S01]  /*0c90*/  BSSY.RECONVERGENT B2, `(.L_x_87) ;  /* 0x0000064000027945 */ /* 0x000fe20003800200 */
[--C-:B------:R-:W-:Y:S01]  /*0ca0*/  IMAD.MOV.U32 R31, RZ, RZ, R10.reuse ;  /* 0x000000ffff1f7224 */ /* 0x100fe200078e000a */
[----:B------:R-:W-:Y:S02]  /*0cb0*/  CS2R R24, SRZ ;  /* 0x0000000000187805 */ /* 0x000fe4000001ff00 */
[----:B------:R-:W-:-:S04]  /*0cc0*/  VIADDMNMX.U32 R12, R9, R4, R10, !PT ;  /* 0x00000004090c7246 */ /* 0x000fc8000780000a */
[----:B------:R-:W-:-:S04]  /*0cd0*/  IADD3 R12, PT, PT, -R9, R12, RZ ;  /* 0x0000000c090c7210 */ /* 0x000fc80007ffe1ff */
[C---:B------:R-:W-:Y:S02]  /*0ce0*/  ISETP.GE.U32.AND P0, PT, R12.reuse, 0x7, PT ;  /* 0x000000070c00780c */ /* 0x040fe40003f06070 */
[----:B------:R-:W-:-:S11]  /*0cf0*/  IADD3 R9, PT, PT, R12, 0x1, RZ ;  /* 0x000000010c097810 */ /* 0x000fd60007ffe0ff */
[----:B------:R-:W-:Y:S05]  /*0d00*/  @!P0 BRA `(.L_x_88) ;  /* 0x0000000400708947 */ /* 0x000fea0003800000 */
[C---:B------:R-:W-:Y:S01]  /*0d10*/  IADD3 R12, PT, PT, R10.reuse, 0x2, RZ ;  /* 0x000000020a0c7810 */ /* 0x040fe20007ffe0ff */
[C---:B--2---:R-:W-:Y:S01]  /*0d20*/  IMAD.IADD R14, R10.reuse, 0x1, R4 ;  /* 0x000000010a0e7824 */ /* 0x044fe200078e0204 */
[C---:B------:R-:W-:Y:S01]  /*0d30*/  IADD3 R30, PT, PT, R10.reuse, 0x4, RZ ;  /* 0x000000040a1e7810 */ /* 0x040fe20007ffe0ff */
[C---:B------:R-:W-:Y:S01]  /*0d40*/  VIADD R28, R10.reuse, 0x3 ;  /* 0x000000030a1c7836 */ /* 0x040fe20000000000 */
[C---:B------:R-:W-:Y:S01]  /*0d50*/  IADD3 R34, PT, PT, R10.reuse, 0x6, RZ ;  /* 0x000000060a227810 */ /* 0x040fe20007ffe0ff */
[C---:B------:R-:W-:Y:S01]  /*0d60*/  VIADD R32, R10.reuse, 0x5 ;  /* 0x000000050a207836 */ /* 0x040fe20000000000 */
[C---:B------:R-:W-:Y:S01]  /*0d70*/  IADD3 R11, PT, PT, R10.reuse, 0x8, RZ ;  /* 0x000000080a0b7810 */ /* 0x040fe20007ffe0ff */
[C---:B------:R-:W-:Y:S01]  /*0d80*/  VIADD R36, R10.reuse, 0x7 ;  /* 0x000000070a247836 */ /* 0x040fe20000000000 */
[----:B------:R-:W-:Y:S01]  /*0d90*/  LOP3.LUT R9, R9, 0xfffffff8, RZ, 0xc0, !PT ;  /* 0xfffffff809097812 */ /* 0x000fe200078ec0ff */
[-C--:B------:R-:W-:Y:S01]  /*0da0*/  IMAD R13, R10, R5.reuse, R5 ;  /* 0x000000050a0d7224 */ /* 0x080fe200078e0205 */
[----:B------:R-:W-:Y:S01]  /*0db0*/  MOV R31, R10 ;  /* 0x0000000a001f7202 */ /* 0x000fe20000000f00 */
[-CC-:B------:R-:W-:Y:S01]  /*0dc0*/  IMAD R12, R12, R5.reuse, R14.reuse ;  /* 0x000000050c0c7224 */ /* 0x180fe200078e020e */
[----:B------:R-:W-:Y:S01]  /*0dd0*/  CS2R R24, SRZ ;  /* 0x0000000000187805 */ /* 0x000fe2000001ff00 */
[----:B------:R-:W-:-:S02]  /*0de0*/  IMAD R28, R28, R5, R14 ;  /* 0x000000051c1c7224 */ /* 0x000fc400078e020e */
[-CC-:B------:R-:W-:Y:S02]  /*0df0*/  IMAD R30, R30, R5.reuse, R14.reuse ;  /* 0x000000051e1e7224 */ /* 0x180fe400078e020e */
[-CC-:B------:R-:W-:Y:S02]  /*0e00*/  IMAD R32, R32, R5.reuse, R14.reuse ;  /* 0x0000000520207224 */ /* 0x180fe400078e020e */
[-CC-:B------:R-:W-:Y:S02]  /*0e10*/  IMAD R34, R34, R5.reuse, R14.reuse ;  /* 0x0000000522227224 */ /* 0x180fe400078e020e */
[-CC-:B------:R-:W-:Y:S02]  /*0e20*/  IMAD R36, R36, R5.reuse, R14.reuse ;  /* 0x0000000524247224 */ /* 0x180fe400078e020e */
[----:B------:R-:W-:Y:S02]  /*0e30*/  IMAD R11, R11, R5, R14 ;  /* 0x000000050b0b7224 */ /* 0x000fe400078e020e */
[----:B------:R-:W-:-:S02]  /*0e40*/  IMAD.IADD R13, R14, 0x1, R13 ;  /* 0x000000010e0d7824 */ /* 0x000fc400078e020d */
[----:B------:R-:W-:Y:S02]  /*0e50*/  IMAD R29, R2, R10, 0x4 ;  /* 0x00000004021d7424 */ /* 0x000fe400078e020a */
[----:B------:R-:W-:-:S07]  /*0e60*/  IMAD.MOV R9, RZ, RZ, -R9 ;  /* 0x000000ffff097224 */ /* 0x000fce00078e0a09 */
.L_x_89:
[----:B------:R-:W0:Y:S01]  /*0e70*/  LDC.64 R18, c[0x0][0x380] ;  /* 0x0000e000ff127b82 */ /* 0x000e220000000a00 */
[----:B------:R-:W-:Y:S01]  /*0e80*/  IADD3 R23, PT, PT, R29, -0x3, RZ ;  /* 0xfffffffd1d177810 */ /* 0x000fe20007ffe0ff */
[----:B------:R-:W-:Y:S01]  /*0e90*/  VIADD R21, R13, 0x1 ;  /* 0x000000010d157836 */ /* 0x000fe20000000000 */
[----:B------:R-:W-:Y:S01]  /*0ea0*/  IADD3 R17, PT, PT, R29, -0x2, RZ ;  /* 0xfffffffe1d117810 */ /* 0x000fe20007ffe0ff */
[----:B------:R-:W-:-:S04]  /*0eb0*/  VIADD R27, R12, 0x1 ;  /* 0x000000010c1b7836 */ /* 0x000fc80000000000 */
[----:B------:R-:W1:Y:S01]  /*0ec0*/  LDC.64 R14, c[0x0][0x388] ;  /* 0x0000e200ff0e7b82 */ /* 0x000e620000000a00 */
[----:B0-----:R-:W-:-:S04]  /*0ed0*/  IMAD.WIDE.U32 R22, R23, 0x8, R18 ;  /* 0x0000000817167825 */ /* 0x001fc800078e0012 */
[----:B------:R-:W-:Y:S02]  /*0ee0*/  IMAD.WIDE.U32 R16, R17, 0x8, R18 ;  /* 0x0000000811107825 */ /* 0x000fe400078e0012 */
[----:B------:R-:W2:Y:S02]  /*0ef0*/  LDG.E.64 R22, desc[UR4][R22.64] ;  /* 0x0000000416167981 */ /* 0x000ea4000c1e1b00 */
[--C-:B-1----:R-:W-:Y:S02]  /*0f00*/  IMAD.WIDE.U32 R20, R21, 0x8, R14.reuse ;  /* 0x0000000815147825 */ /* 0x102fe400078e000e */
[----:B------:R-:W3:Y:S02]  /*0f10*/  LDG.E.64 R16, desc[UR4][R16.64] ;  /* 0x0000000410107981 */ /* 0x000ee4000c1e1b00 */
[----:B------:R-:W-:Y:S02]  /*0f20*/  IMAD.WIDE.U32 R26, R27, 0x8, R14 ;  /* 0x000000081b1a7825 */ /* 0x000fe400078e000e */
[----:B------:R-:W2:Y:S04]  /*0f30*/  LDG.E.64 R20, desc[UR4][R20.64] ;  /* 0x0000000414147981 */ /* 0x000ea8000c1e1b00 */
[----:B------:R-:W3:Y:S01]  /*0f40*/  LDG.E.64 R26, desc[UR4][R26.64] ;  /* 0x000000041a1a7981 */ /* 0x000ee2000c1e1b00 */
[----:B------:R-:W-:Y:S01]  /*0f50*/  VIADD R33, R28, 0x1 ;  /* 0x000000011c217836 */ /* 0x000fe20000000000 */
[----:B--2---:R-:W-:Y:S01]  /*0f60*/  DFMA R20, -R22, R20, R24 ;  /* 0x000000141614722b */ /* 0x004fe20000000118 */
[----:B------:R-:W-:-:S05]  /*0f70*/  IADD3 R25, PT, PT, R29, -0x1, RZ ;  /* 0xffffffff1d197810 */ /* 0x000fca0007ffe0ff */
[----:B------:R-:W-:Y:S02]  /*0f80*/  IMAD.WIDE.U32 R22, R25, 0x8, R18 ;  /* 0x0000000819167825 */ /* 0x000fe400078e0012 */
[----:B---3--:R-:W-:Y:S02]  /*0f90*/  DFMA R26, -R16, R26, R20 ;  /* 0x0000001a101a722b */ /* 0x008fe40000000114 */
[----:B------:R-:W-:Y:S01]  /*0fa0*/  IMAD.WIDE.U32 R20, R33, 0x8, R14 ;  /* 0x0000000821147825 */ /* 0x000fe200078e000e */
[----:B------:R-:W-:Y:S01]  /*0fb0*/  IADD3 R25, PT, PT, R30, 0x1, RZ ;  /* 0x000000011e197810 */ /* 0x000fe20007ffe0ff */
[----:B------:R-:W2:Y:S02]  /*0fc0*/  LDG.E.64 R22, desc[UR4][R22.64] ;  /* 0x0000000416167981 */ /* 0x000ea4000c1e1b00 */
[----:B------:R-:W-:Y:S02]  /*0fd0*/  IMAD.WIDE.U32 R16, R29, 0x8, R18 ;  /* 0x000000081d107825 */ /* 0x000fe400078e0012 */
[----:B------:R-:W2:Y:S02]  /*0fe0*/  LDG.E.64 R20, desc[UR4][R20.64] ;  /* 0x0000000414147981 */ /* 0x000ea4000c1e1b00 */
[----:B------:R-:W-:-:S02]  /*0ff0*/  IMAD.WIDE.U32 R24, R25, 0x8, R14 ;  /* 0x0000000819187825 */ /* 0x000fc400078e000e */
[----:B------:R-:W3:Y:S04]  /*1000*/  LDG.E.64 R16, desc[UR4][R16.64] ;  /* 0x0000000410107981 */ /* 0x000ee8000c1e1b00 */
[----:B------:R-:W3:Y:S01]  /*1010*/  LDG.E.64 R24, desc[UR4][R24.64] ;  /* 0x0000000418187981 */ /* 0x000ee2000c1e1b00 */
[----:B------:R-:W-:Y:S01]  /*1020*/  IADD3 R33, PT, PT, R32, 0x1, RZ ;  /* 0x0000000120217810 */ /* 0x000fe20007ffe0ff */
[----:B--2---:R-:W-:Y:S01]  /*1030*/  DFMA R20, -R22, R20, R26 ;  /* 0x000000141614722b */ /* 0x004fe2000000011a */
[----:B------:R-:W-:-:S03]  /*1040*/  VIADD R27, R29, 0x1 ;  /* 0x000000011d1b7836 */ /* 0x000fc60000000000 */
[----:B------:R-:W-:-:S04]  /*1050*/  IMAD.WIDE.U32 R22, R33, 0x8, R14 ;  /* 0x0000000821167825 */ /* 0x000fc800078e000e */
[----:B---3--:R-:W-:Y:S01]  /*1060*/  DFMA R24, -R16, R24, R20 ;  /* 0x000000181018722b */ /* 0x008fe20000000114 */
[----:B------:R-:W-:Y:S01]  /*1070*/  IMAD.WIDE.U32 R20, R27, 0x8, R18 ;  /* 0x000000081b147825 */ /* 0x000fe200078e0012 */
[----:B------:R-:W-:Y:S01]  /*1080*/  IADD3 R27, PT, PT, R34, 0x1, RZ ;  /* 0x00000001221b7810 */ /* 0x000fe20007ffe0ff */
[----:B------:R-:W2:Y:S02]  /*1090*/  LDG.E.64 R22, desc[UR4][R22.64] ;  /* 0x0000000416167981 */ /* 0x000ea4000c1e1b00 */
[----:B------:R-:W-:Y:S02]  /*10a0*/  VIADD R33, R29, 0x2 ;  /* 0x000000021d217836 */ /* 0x000fe40000000000 */
[----:B------:R-:W2:Y:S01]  /*10b0*/  LDG.E.64 R20, desc[UR4][R20.64] ;  /* 0x0000000414147981 */ /* 0x000ea2000c1e1b00 */
[----:B------:R-:W-:-:S04]  /*10c0*/  IMAD.WIDE.U32 R26, R27, 0x8, R14 ;  /* 0x000000081b1a7825 */ /* 0x000fc800078e000e */
[----:B------:R-:W-:Y:S02]  /*10d0*/  IMAD.WIDE.U32 R16, R33, 0x8, R18 ;  /* 0x0000000821107825 */ /* 0x000fe400078e0012 */
[----:B------:R-:W3:Y:S04]  /*10e0*/  LDG.E.64 R26, desc[UR4][R26.64] ;  /* 0x000000041a1a7981 */ /* 0x000ee8000c1e1b00 */
[----:B------:R-:W3:Y:S01]  /*10f0*/  LDG.E.64 R16, desc[UR4][R16.64] ;  /* 0x0000000410107981 */ /* 0x000ee2000c1e1b00 */
[----:B------:R-:W-:Y:S01]  /*1100*/  IADD3 R33, PT, PT, R36, 0x1, RZ ;  /* 0x0000000124217810 */ /* 0x000fe20007ffe0ff */
[----:B--2---:R-:W-:Y:S01]  /*1110*/  DFMA R22, -R20, R22, R24 ;  /* 0x000000161416722b */ /* 0x004fe20000000118 */
[----:B------:R-:W-:-:S04]  /*1120*/  VIADD R25, R29, 0x3 ;  /* 0x000000031d197836 */ /* 0x000fc80000000000 */
[----:B------:R-:W-:Y:S01]  /*1130*/  IMAD.WIDE.U32 R20, R25, 0x8, R18 ;  /* 0x0000000819147825 */ /* 0x000fe200078e0012 */
[----:B------:R-:W-:Y:S02]  /*1140*/  IADD3 R25, PT, PT, R11, 0x1, RZ ;  /* 0x000000010b197810 */ /* 0x000fe40007ffe0ff */
[----:B---3--:R-:W-:-:S03]  /*1150*/  DFMA R22, -R16, R26, R22 ;  /* 0x0000001a1016722b */ /* 0x008fc60000000116 */
[----:B------:R-:W2:Y:S01]  /*1160*/  LDG.E.64 R20, desc[UR4][R20.64] ;  /* 0x0000000414147981 */ /* 0x000ea2000c1e1b00 */
[----:B------:R-:W-:-:S04]  /*1170*/  IMAD.WIDE.U32 R16, R33, 0x8, R14 ;  /* 0x0000000821107825 */ /* 0x000fc800078e000e */
[----:B------:R-:W-:Y:S02]  /*1180*/  VIADD R33, R29, 0x4 ;  /* 0x000000041d217836 */ /* 0x000fe40000000000 */
[----:B------:R-:W2:Y:S01]  /*1190*/  LDG.E.64 R16, desc[UR4][R16.64] ;  /* 0x0000000410107981 */ /* 0x000ea2000c1e1b00 */
[----:B------:R-:W-:-:S04]  /*11a0*/  IMAD.WIDE.U32 R14, R25, 0x8, R14 ;  /* 0x00000008190e7825 */ /* 0x000fc800078e000e */
[----:B------:R-:W-:Y:S02]  /*11b0*/  IMAD.WIDE.U32 R18, R33, 0x8, R18 ;  /* 0x0000000821127825 */ /* 0x000fe400078e0012 */
[----:B------:R-:W3:Y:S04]  /*11c0*/  LDG.E.64 R14, desc[UR4][R14.64] ;  /* 0x000000040e0e7981 */ /* 0x000ee8000c1e1b00 */
[----:B------:R-:W3:Y:S01]  /*11d0*/  LDG.E.64 R18, desc[UR4][R18.64] ;  /* 0x0000000412127981 */ /* 0x000ee2000c1e1b00 */
[----:B------:R-:W-:-:S04]  /*11e0*/  IADD3 R9, PT, PT, R9, 0x8, RZ ;  /* 0x0000000809097810 */ /* 0x000fc80007ffe0ff */
[----:B------:R-:W-:Y:S01]  /*11f0*/  ISETP.NE.AND P0, PT, R9, RZ, PT ;  /* 0x000000ff0900720c */ /* 0x000fe20003f05270 */
[----:B------:R-:W-:Y:S01]  /*1200*/  VIADD R31, R31, 0x8 ;  /* 0x000000081f1f7836 */ /* 0x000fe20000000000 */
[C---:B------:R-:W-:Y:S01]  /*1210*/  LEA R28, R5.reuse, R28, 0x3 ;  /* 0x0000001c051c7211 */ /* 0x040fe200078e18ff */
[C---:B------:R-:W-:Y:S01]  /*1220*/  IMAD R12, R5.reuse, 0x8, R12 ;  /* 0x00000008050c7824 */ /* 0x040fe200078e020c */
[C---:B------:R-:W-:Y:S01]  /*1230*/  LEA R32, R5.reuse, R32, 0x3 ;  /* 0x0000002005207211 */ /* 0x040fe200078e18ff */
[C---:B------:R-:W-:Y:S01]  /*1240*/  IMAD R30, R5.reuse, 0x8, R30 ;  /* 0x00000008051e7824 */ /* 0x040fe200078e021e */
[C---:B------:R-:W-:Y:S01]  /*1250*/  LEA R36, R5.reuse, R36, 0x3 ;  /* 0x0000002405247211 */ /* 0x040fe200078e18ff */
[C---:B------:R-:W-:Y:S01]  /*1260*/  IMAD R34, R5.reuse, 0x8, R34 ;  /* 0x0000000805227824 */ /* 0x040fe200078e0222 */
[C---:B------:R-:W-:Y:S01]  /*1270*/  LEA R13, R5.reuse, R13, 0x3 ;  /* 0x0000000d050d7211 */ /* 0x040fe200078e18ff */
[----:B------:R-:W-:Y:S02]  /*1280*/  IMAD R11, R5, 0x8, R11 ;  /* 0x00000008050b7824 */ /* 0x000fe400078e020b */
[----:B------:R-:W-:Y:S01]  /*1290*/  VIADD R29, R29, 0x8 ;  /* 0x000000081d1d7836 */ /* 0x000fe20000000000 */
[----:B--2---:R-:W-:-:S08]  /*12a0*/  DFMA R22, -R20, R16, R22 ;  /* 0x000000101416722b */ /* 0x004fd00000000116 */
[----:B---3--:R-:W-:Y:S01]  /*12b0*/  DFMA R24, -R18, R14, R22 ;  /* 0x0000000e1218722b */ /* 0x008fe20000000116 */
[----:B------:R-:W-:Y:S10]  /*12c0*/  @P0 BRA `(.L_x_89) ;  /* 0xfffffff800e80947 */ /* 0x000ff4000383ffff */
.L_x_88:
[----:B------:R-:W-:Y:S05]  /*12d0*/  BSYNC.RECONVERGENT B2 ;  /* 0x0000000000027941 */ /* 0x000fea0003800200 */
.L_x_87:
[----:B------:R-:W-:Y:S01]  /*12e0*/  IMAD R9, R3, R6, R0 ;  /* 0x0000000603097224 */ /* 0x000fe200078e0200 */
[----:B------:R-:W-:Y:S01]  /*12f0*/  BSSY.RECONVERGENT B2, `(.L_x_90) ;  /* 0x000005e000027945 */ /* 0x000fe20003800200 */
[----:B------:R-:W-:-:S03]  /*1300*/  IADD3 R33, PT, PT, R4, 0x1, RZ ;  /* 0x0000000104217810 */ /* 0x000fc60007ffe0ff */
[----:B------:R-:W-:-:S04]  /*1310*/  VIADDMNMX.U32 R11, R9, R4, R10, !PT ;  /* 0x00000004090b7246 */ /* 0x000fc8000780000a */
[----:B------:R-:W-:-:S05]  /*1320*/  IADD3 R9, PT, PT, -R9, R11, RZ ;  /* 0x0000000b09097210 */ /* 0x000fca0007ffe1ff */
[----:B------:R-:W-:-:S05]  /*1330*/  VIADD R9, R9, 0x1 ;  /* 0x0000000109097836 */ /* 0x000fca0000000000 */
[----:B------:R-:W-:-:S13]  /*1340*/  LOP3.LUT P0, RZ, R9, 0x7, RZ, 0xc0, !PT ;  /* 0x0000000709ff7812 */ /* 0x000fda000780c0ff */
[----:B------:R-:W-:Y:S05]  /*1350*/  @!P0 BRA `(.L_x_91) ;  /* 0x00000004005c8947 */ /* 0x000fea0003800000 */
[----:B------:R-:W-:Y:S01]  /*1360*/  PRMT R30, R0, 0x9910, RZ ;  /* 0x00009910001e7816 */ /* 0x000fe200000000ff */
[----:B------:R-:W-:Y:S01]  /*1370*/  BSSY.RECONVERGENT B3, `(.L_x_92) ;  /* 0x000002e000037945 */ /* 0x000fe20003800200 */
[----:B------:R-:W-:Y:S02]  /*1380*/  PRMT R35, R3, 0x9910, RZ ;  /* 0x0000991003237816 */ /* 0x000fe400000000ff */
[----:B------:R-:W-:-:S05]  /*1390*/  PRMT R9, R8, 0x9910, RZ ;  /* 0x0000991008097816 */ /* 0x000fca00000000ff */
[----:B------:R-:W-:-:S04]  /*13a0*/  IMAD R9, R35, R9, R30 ;  /* 0x0000000923097224 */ /* 0x000fc800078e021e */
[----:B------:R-:W-:-:S05]  /*13b0*/  IMAD.MOV R9, RZ, RZ, -R9 ;  /* 0x000000ffff097224 */ /* 0x000fca00078e0a09 */
[----:B------:R-:W-:-:S04]  /*13c0*/  PRMT R12, R9, 0x7710, RZ ;  /* 0x00007710090c7816 */ /* 0x000fc800000000ff */
[----:B------:R-:W-:-:S04]  /*13d0*/  IADD3 R9, PT, PT, R11, 0x1, R12 ;  /* 0x000000010b097810 */ /* 0x000fc80007ffe00c */
[----:B------:R-:W-:-:S04]  /*13e0*/  LOP3.LUT R9, R9, 0x7, RZ, 0xc0, !PT ;  /* 0x0000000709097812 */ /* 0x000fc800078ec0ff */
[C---:B------:R-:W-:Y:S02]  /*13f0*/  IADD3 R12, PT, PT, R9.reuse, -0x1, RZ ;  /* 0xffffffff090c7810 */ /* 0x040fe40007ffe0ff */
[----:B------:R-:W-:Y:S01]  /*1400*/  LOP3.LUT P1, RZ, R9, 0x3, RZ, 0xc0, !PT ;  /* 0x0000000309ff7812 */ /* 0x000fe2000782c0ff */
[----:B------:R-:W-:Y:S01]  /*1410*/  IMAD.IADD R9, R33, 0x1, R10 ;  /* 0x0000000121097824 */ /* 0x000fe200078e020a */
[----:B------:R-:W-:-:S13]  /*1420*/  ISETP.GE.U32.AND P0, PT, R12, 0x3, PT ;  /* 0x000000030c00780c */ /* 0x000fda0003f06070 */
[----:B------:R-:W-:Y:S05]  /*1430*/  @!P0 BRA `(.L_x_93) ;  /* 0x0000000000848947 */ /* 0x000fea0003800000 */
[----:B------:R-:W0:Y:S01]  /*1440*/  LDC.64 R16, c[0x0][0x380] ;  /* 0x0000e000ff107b82 */ /* 0x000e220000000a00 */
[-C--:B------:R-:W-:Y:S02]  /*1450*/  IMAD R21, R10, R5.reuse, R31 ;  /* 0x000000050a157224 */ /* 0x080fe400078e021f */
[----:B--2---:R-:W-:Y:S02]  /*1460*/  IMAD R14, R31, R5, R5 ;  /* 0x000000051f0e7224 */ /* 0x004fe400078e0205 */
[C---:B------:R-:W-:Y:S01]  /*1470*/  VIADD R23, R21.reuse, 0x3 ;  /* 0x0000000315177836 */ /* 0x040fe20000000000 */
[----:B------:R-:W-:Y:S01]  /*1480*/  IADD3 R29, PT, PT, R21, 0x1, RZ ;  /* 0x00000001151d7810 */ /* 0x000fe20007ffe0ff */
[----:B------:R-:W-:Y:S01]  /*1490*/  IMAD.IADD R37, R9, 0x1, R14 ;  /* 0x0000000109257824 */ /* 0x000fe200078e020e */
[----:B------:R-:W1:Y:S01]  /*14a0*/  LDC.64 R12, c[0x0][0x388] ;  /* 0x0000e200ff0c7b82 */ /* 0x000e620000000a00 */
[C---:B------:R-:W-:Y:S02]  /*14b0*/  IADD3 R19, PT, PT, R21.reuse, 0x2, RZ ;  /* 0x0000000215137810 */ /* 0x040fe40007ffe0ff */
[----:B------:R-:W-:Y:S01]  /*14c0*/  IADD3 R21, PT, PT, R21, 0x4, RZ ;  /* 0x0000000415157810 */ /* 0x000fe20007ffe0ff */
[----:B0-----:R-:W-:-:S04]  /*14d0*/  IMAD.WIDE.U32 R28, R29, 0x8, R16 ;  /* 0x000000081d1c7825 */ /* 0x001fc800078e0010 */
[----:B------:R-:W-:Y:S02]  /*14e0*/  IMAD.WIDE.U32 R18, R19, 0x8, R16 ;  /* 0x0000000813127825 */ /* 0x000fe400078e0010 */
[----:B------:R-:W2:Y:S02]  /*14f0*/  LDG.E.64 R28, desc[UR4][R28.64] ;  /* 0x000000041c1c7981 */ /* 0x000ea4000c1e1b00 */
[C---:B-1----:R-:W-:Y:S02]  /*1500*/  IMAD.WIDE.U32 R14, R37.reuse, 0x8, R12 ;  /* 0x00000008250e7825 */ /* 0x042fe400078e000c */
[----:B------:R-:W3:Y:S02]  /*1510*/  LDG.E.64 R18, desc[UR4][R18.64] ;  /* 0x0000000412127981 */ /* 0x000ee4000c1e1b00 */
[----:B------:R-:W-:Y:S02]  /*1520*/  IMAD.IADD R37, R37, 0x1, R5 ;  /* 0x0000000125257824 */ /* 0x000fe400078e0205 */
[----:B------:R-:W2:Y:S01]  /*1530*/  LDG.E.64 R14, desc[UR4][R14.64] ;  /* 0x000000040e0e7981 */ /* 0x000ea2000c1e1b00 */
[----:B------:R-:W-:-:S04]  /*1540*/  IMAD.WIDE.U32 R22, R23, 0x8, R16 ;  /* 0x0000000817167825 */ /* 0x000fc800078e0010 */
[----:B------:R-:W-:Y:S02]  /*1550*/  IMAD.WIDE.U32 R16, R21, 0x8, R16 ;  /* 0x0000000815107825 */ /* 0x000fe400078e0010 */
[----:B------:R-:W4:Y:S02]  /*1560*/  LDG.E.64 R22, desc[UR4][R22.64] ;  /* 0x0000000416167981 */ /* 0x000f24000c1e1b00 */
[C-C-:B------:R-:W-:Y:S01]  /*1570*/  IMAD.WIDE.U32 R20, R37.reuse, 0x8, R12.reuse ;  /* 0x0000000825147825 */ /* 0x140fe200078e000c */
[-C--:B------:R-:W-:Y:S01]  /*1580*/  IADD3 R37, PT, PT, R37, R5.reuse, RZ ;  /* 0x0000000525257210 */ /* 0x080fe20007ffe0ff */
[----:B------:R-:W5:Y:S04]  /*1590*/  LDG.E.64 R16, desc[UR4][R16.64] ;  /* 0x0000000410107981 */ /* 0x000f68000c1e1b00 */
[----:B------:R-:W3:Y:S01]  /*15a0*/  LDG.E.64 R20, desc[UR4][R20.64] ;  /* 0x0000000414147981 */ /* 0x000ee2000c1e1b00 */
[C---:B------:R-:W-:Y:S01]  /*15b0*/  IMAD.WIDE.U32 R26, R37.reuse, 0x8, R12 ;  /* 0x00000008251a7825 */ /* 0x040fe200078e000c */
[----:B------:R-:W-:-:S05]  /*15c0*/  IADD3 R37, PT, PT, R37, R5, RZ ;  /* 0x0000000525257210 */ /* 0x000fca0007ffe0ff */
[----:B------:R-:W4:Y:S01]  /*15d0*/  LDG.E.64 R26, desc[UR4][R26.64] ;  /* 0x000000041a1a7981 */ /* 0x000f22000c1e1b00 */
[----:B------:R-:W-:-:S06]  /*15e0*/  IMAD.WIDE.U32 R12, R37, 0x8, R12 ;  /* 0x00000008250c7825 */ /* 0x000fcc00078e000c */
[----:B------:R-:W5:Y:S01]  /*15f0*/  LDG.E.64 R12, desc[UR4][R12.64] ;  /* 0x000000040c0c7981 */ /* 0x000f62000c1e1b00 */
[----:B------:R-:W-:Y:S01]  /*1600*/  VIADD R31, R31, 0x4 ;  /* 0x000000041f1f7836 */ /* 0x000fe20000000000 */
[----:B--2---:R-:W-:-:S08]  /*1610*/  DFMA R14, -R28, R14, R24 ;  /* 0x0000000e1c0e722b */ /* 0x004fd00000000118 */
[----:B---3--:R-:W-:-:S08]  /*1620*/  DFMA R14, -R18, R20, R14 ;  /* 0x00000014120e722b */ /* 0x008fd0000000010e */
[----:B----4-:R-:W-:-:S08]  /*1630*/  DFMA R14, -R22, R26, R14 ;  /* 0x0000001a160e722b */ /* 0x010fd0000000010e */
[----:B-----5:R-:W-:-:S11]  /*1640*/  DFMA R24, -R16, R12, R14 ;  /* 0x0000000c1018722b */ /* 0x020fd6000000010e */
.L_x_93:
[----:B------:R-:W-:Y:S05]  /*1650*/  BSYNC.RECONVERGENT B3 ;  /* 0x0000000000037941 */ /* 0x000fea0003800200 */
.L_x_92:
[----:B------:R-:W-:Y:S05]  /*1660*/  @!P1 BRA `(.L_x_91) ;  /* 0x0000000000989947 */ /* 0x000fea0003800000 */
[----:B------:R-:W-:Y:S01]  /*1670*/  PRMT R12, R7, 0x9910, RZ ;  /* 0x00009910070c7816 */ /* 0x000fe200000000ff */
[----:B------:R-:W0:Y:S04]  /*1680*/  LDC.64 R22, c[0x0][0x380] ;  /* 0x0000e000ff167b82 */ /* 0x000e280000000a00 */
[----:B------:R-:W-:-:S04]  /*1690*/  IMAD R30, R35, R12, R30 ;  /* 0x0000000c231e7224 */ /* 0x000fc800078e021e */
[----:B--2---:R-:W1:Y:S01]  /*16a0*/  LDC.64 R14, c[0x0][0x380] ;  /* 0x0000e000ff0e7b82 */ /* 0x004e620000000a00 */
[----:B------:R-:W-:-:S04]  /*16b0*/  IADD3 R12, PT, PT, RZ, -R30, RZ ;  /* 0x8000001eff0c7210 */ /* 0x000fc80007ffe0ff */
[----:B------:R-:W-:-:S03]  /*16c0*/  PRMT R12, R12, 0x7710, RZ ;  /* 0x000077100c0c7816 */ /* 0x000fc600000000ff */
[----:B------:R-:W2:Y:S01]  /*16d0*/  LDC.64 R16, c[0x0][0x388] ;  /* 0x0000e200ff107b82 */ /* 0x000ea20000000a00 */
[----:B------:R-:W-:-:S04]  /*16e0*/  IADD3 R11, PT, PT, R11, R12, RZ ;  /* 0x0000000c0b0b7210 */ /* 0x000fc80007ffe0ff */
[C---:B------:R-:W-:Y:S02]  /*16f0*/  LOP3.LUT P0, RZ, R11.reuse, 0x3, RZ, 0xc0, !PT ;  /* 0x000000030bff7812 */ /* 0x040fe4000780c0ff */
[----:B------:R-:W-:Y:S01]  /*1700*/  LOP3.LUT R11, R11, 0x1, RZ, 0xc0, !PT ;  /* 0x000000010b0b7812 */ /* 0x000fe200078ec0ff */
[----:B------:R-:W3:Y:S03]  /*1710*/  LDC.64 R12, c[0x0][0x388] ;  /* 0x0000e200ff0c7b82 */ /* 0x000ee60000000a00 */
[----:B------:R-:W-:-:S07]  /*1720*/  ISETP.NE.U32.AND P1, PT, R11, 0x1, PT ;  /* 0x000000010b00780c */ /* 0x000fce0003f25070 */
[CC--:B------:R-:W-:Y:S02]  /*1730*/  @P0 IMAD R18, R31.reuse, R5.reuse, R5 ;  /* 0x000000051f120224 */ /* 0x0c0fe400078e0205 */
[-C--:B------:R-:W-:Y:S01]  /*1740*/  @P0 IMAD R11, R10, R5.reuse, R31 ;  /* 0x000000050a0b0224 */ /* 0x080fe200078e021f */
[----:B------:R-:W-:Y:S02]  /*1750*/  @P0 IADD3 R31, PT, PT, R31, 0x2, RZ ;  /* 0x000000021f1f0810 */ /* 0x000fe40007ffe0ff */
[----:B------:R-:W-:Y:S01]  /*1760*/  @P0 IADD3 R26, PT, PT, R9, R18, RZ ;  /* 0x00000012091a0210 */ /* 0x000fe20007ffe0ff */
[C---:B------:R-:W-:Y:S02]  /*1770*/  @P0 VIADD R19, R11.reuse, 0x1 ;  /* 0x000000010b130836 */ /* 0x040fe40000000000 */
[----:B------:R-:W-:Y:S01]  /*1780*/  @P0 VIADD R27, R11, 0x2 ;  /* 0x000000020b1b0836 */ /* 0x000fe20000000000 */
[----:B------:R-:W-:Y:S01]  /*1790*/  @P0 IADD3 R29, PT, PT, R26, R5, RZ ;  /* 0x000000051a1d0210 */ /* 0x000fe20007ffe0ff */
[----:B0-----:R-:W-:-:S04]  /*17a0*/  @P0 IMAD.WIDE.U32 R18, R19, 0x8, R22 ;  /* 0x0000000813120825 */ /* 0x001fc800078e0016 */
[----:B---3--:R-:W-:Y:S02]  /*17b0*/  @P0 IMAD.WIDE.U32 R20, R26, 0x8, R12 ;  /* 0x000000081a140825 */ /* 0x008fe400078e000c */
[----:B------:R-:W3:Y:S02]  /*17c0*/  @P0 LDG.E.64 R18, desc[UR4][R18.64] ;  /* 0x0000000412120981 */ /* 0x000ee4000c1e1b00 */
[-C--:B------:R-:W-:Y:S02]  /*17d0*/  @P1 IMAD R11, R10, R5.reuse, R31 ;  /* 0x000000050a0b1224 */ /* 0x080fe400078e021f */
[----:B------:R-:W3:Y:S01]  /*17e0*/  @P0 LDG.E.64 R20, desc[UR4][R20.64] ;  /* 0x0000000414140981 */ /* 0x000ee2000c1e1b00 */
[----:B------:R-:W-:Y:S02]  /*17f0*/  @P1 IMAD R26, R31, R5, R5 ;  /* 0x000000051f1a1224 */ /* 0x000fe400078e0205 */
[----:B------:R-:W-:Y:S01]  /*1800*/  @P0 IMAD.WIDE.U32 R22, R27, 0x8, R22 ;  /* 0x000000081b160825 */ /* 0x000fe200078e0016 */
[----:B------:R-:W-:-:S03]  /*1810*/  @P1 IADD3 R11, PT, PT, R11, 0x1, RZ ;  /* 0x000000010b0b1810 */ /* 0x000fc60007ffe0ff */
[----:B------:R-:W-:Y:S02]  /*1820*/  @P0 IMAD.WIDE.U32 R12, R29, 0x8, R12 ;  /* 0x000000081d0c0825 */ /* 0x000fe400078e000c */
[----:B------:R-:W4:Y:S02]  /*1830*/  @P0 LDG.E.64 R22, desc[UR4][R22.64] ;  /* 0x0000000416160981 */ /* 0x000f24000c1e1b00 */
[----:B------:R-:W-:Y:S02]  /*1840*/  @P1 IMAD.IADD R9, R9, 0x1, R26 ;  /* 0x0000000109091824 */ /* 0x000fe400078e021a */
[----:B------:R-:W4:Y:S01]  /*1850*/  @P0 LDG.E.64 R12, desc[UR4][R12.64] ;  /* 0x000000040c0c0981 */ /* 0x000f22000c1e1b00 */
[----:B-1----:R-:W-:-:S04]  /*1860*/  @P1 IMAD.WIDE.U32 R14, R11, 0x8, R14 ;  /* 0x000000080b0e1825 */ /* 0x002fc800078e000e */
[----:B--2---:R-:W-:Y:S02]  /*1870*/  @P1 IMAD.WIDE.U32 R16, R9, 0x8, R16 ;  /* 0x0000000809101825 */ /* 0x004fe400078e0010 */
[----:B------:R-:W2:Y:S04]  /*1880*/  @P1 LDG.E.64 R14, desc[UR4][R14.64] ;  /* 0x000000040e0e1981 */ /* 0x000ea8000c1e1b00 */
[----:B------:R-:W2:Y:S01]  /*1890*/  @P1 LDG.E.64 R16, desc[UR4][R16.64] ;  /* 0x0000000410101981 */ /* 0x000ea2000c1e1b00 */
[----:B---3--:R-:W-:-:S08]  /*18a0*/  @P0 DFMA R18, -R18, R20, R24 ;  /* 0x000000141212022b */ /* 0x008fd00000000118 */
[----:B----4-:R-:W-:-:S08]  /*18b0*/  @P0 DFMA R24, -R22, R12, R18 ;  /* 0x0000000c1618022b */ /* 0x010fd00000000112 */
[----:B--2---:R-:W-:-:S11]  /*18c0*/  @P1 DFMA R24, -R14, R16, R24 ;  /* 0x000000100e18122b */ /* 0x004fd60000000118 */
.L_x_91:
[----:B------:R-:W-:Y:S05]  /*18d0*/  BSYNC.RECONVERGENT B2 ;  /* 0x0000000000027941 */ /* 0x000fea0003800200 */
.L_x_90:
[----:B--2---:R-:W0:Y:S01]  /*18e0*/  LDC.64 R14, c[0x0][0x388] ;  /* 0x0000e200ff0e7b82 */ /* 0x004e220000000a00 */
[----:B------:R-:W-:-:S04]  /*18f0*/  IMAD R9, R10, R5, R10 ;  /* 0x000000050a097224 */ /* 0x000fc800078e020a */
[----:B0-----:R-:W-:-:S06]  /*1900*/  IMAD.WIDE.U32 R12, R9, 0x8, R14 ;  /* 0x00000008090c7825 */ /* 0x001fcc00078e000e */
[----:B------:R-:W2:Y:S01]  /*1910*/  LDG.E.64 R12, desc[UR4][R12.64] ;  /* 0x000000040c0c7981 */ /* 0x000ea2000c1e1b00 */
[----:B------:R-:W-:Y:S01]  /*1920*/  IADD3 R9, PT, PT, R33, R9, RZ ;  /* 0x0000000921097210 */ /* 0x000fe20007ffe0ff */
[----:B------:R-:W-:Y:S01]  /*1930*/  VIADD R8, R8, 0x1 ;  /* 0x0000000108087836 */ /* 0x000fe20000000000 */
[----:B------:R-:W-:Y:S02]  /*1940*/  IADD3 R10, PT, PT, R3, R10, RZ ;  /* 0x0000000a030a7210 */ /* 0x000fe40007ffe0ff */
[----:B------:R-:W-:Y:S01]  /*1950*/  IADD3 R7, PT, PT, R7, 0x1, RZ ;  /* 0x0000000107077810 */ /* 0x000fe20007ffe0ff */
[----:B------:R-:W-:Y:S01]  /*1960*/  IMAD.WIDE.U32 R14, R9, 0x8, R14 ;  /* 0x00000008090e7825 */ /* 0x000fe200078e000e */
[----:B------:R-:W-:Y:S02]  /*1970*/  ISETP.GE.U32.AND P0, PT, R10, R5, PT ;  /* 0x000000050a00720c */ /* 0x000fe40003f06070 */
[----:B------:R-:W-:Y:S01]  /*1980*/  IADD3 R6, PT, PT, R6, 0x1, RZ ;  /* 0x0000000106067810 */ /* 0x000fe20007ffe0ff */
[----:B--2---:R-:W-:-:S07]  /*1990*/  DMUL R24, R12, R24 ;  /* 0x000000180c187228 */ /* 0x004fce0000000000 */
[----:B------:R0:W-:Y:S03]  /*19a0*/  STG.E.64 desc[UR4][R14.64], R24 ;  /* 0x000000180e007986 */ /* 0x0001e6000c101b04 */
[----:B------:R-:W-:Y:S05]  /*19b0*/  @!P0 BRA `(.L_x_94) ;  /* 0xfffffff000988947 */ /* 0x000fea000383ffff */
.L_x_86:
[----:B------:R-:W-:Y:S05]  /*19c0*/  BSYNC.RECONVERGENT B1 ;  /* 0x0000000000017941 */ /* 0x000fea0003800200 */
.L_x_85:
[----:B------:R-:W-:Y:S01]  /*19d0*/  VIADD R4, R4, 0x1 ;  /* 0x0000000104047836 */ /* 0x000fe20000000000 */
[----:B------:R-:W-:Y:S04]  /*19e0*/  BAR.SYNC.DEFER_BLOCKING 0x0 ;  /* 0x0000000000007b1d */ /* 0x000fe80000010000 */
[----:B------:R-:W-:-:S13]  /*19f0*/  ISETP.NE.AND P0, PT, R4, R5, PT ;  /* 0x000000050400720c */ /* 0x000fda0003f05270 */
[----:B------:R-:W-:Y:S05]  /*1a00*/  @P0 BRA `(.L_x_95) ;  /* 0xfffffff000600947 */ /* 0x000fea000383ffff */
[----:B------:R-:W-:Y:S05]  /*1a10*/  BSYNC.RECONVERGENT B0 ;  /* 0x0000000000007941 */ /* 0x000fea0003800200 */
.L_x_84:
[----:B------:R-:W-:-:S13]  /*1a20*/  ISETP.NE.AND P0, PT, R0, RZ, PT ;  /* 0x000000ff0000720c */ /* 0x000fda0003f05270 */
[----:B------:R-:W-:Y:S05]  /*1a30*/  @!P0 EXIT ;  /* 0x000000000000894d */ /* 0x000fea0003800000 */
[C---:B------:R-:W-:Y:S01]  /*1a40*/  ISETP.GE.U32.AND P0, PT, R0.reuse, 0x8, PT ;  /* 0x000000080000780c */ /* 0x040fe20003f06070 */
[----:B------:R-:W-:Y:S01]  /*1a50*/  BSSY.RECONVERGENT B0, `(.L_x_96) ;  /* 0x0000024000007945 */ /* 0x000fe20003800200 */
[----:B------:R-:W-:Y:S02]  /*1a60*/  LOP3.LUT R4, R0, 0x7, RZ, 0xc0, !PT ;  /* 0x0000000700047812 */ /* 0x000fe400078ec0ff */
[----:B------:R-:W-:Y:S02]  /*1a70*/  MOV R2, RZ ;  /* 0x000000ff00027202 */ /* 0x000fe40000000f00 */
[----:B------:R-:W-:-:S07]  /*1a80*/  ISETP.NE.AND P1, PT, R4, RZ, PT ;  /* 0x000000ff0400720c */ /* 0x000fce0003f25270 */
[----:B------:R-:W-:Y:S06]  /*1a90*/  @!P0 BRA `(.L_x_97) ;  /* 0x00000000007c8947 */ /* 0x000fec0003800000 */
[----:B------:R-:W0:Y:S01]  /*1aa0*/  LDC.64 R6, c[0x0][0x388] ;  /* 0x0000e200ff067b82 */ /* 0x000e220000000a00 */
[C---:B------:R-:W-:Y:S01]  /*1ab0*/  LOP3.LUT R2, R0.reuse, 0x3f8, RZ, 0xc0, !PT ;  /* 0x000003f800027812 */ /* 0x040fe200078ec0ff */
[----:B------:R-:W-:-:S03]  /*1ac0*/  IMAD R23, R0, R5, 0x3 ;  /* 0x0000000300177424 */ /* 0x000fc600078e0205 */
[----:B-1----:R-:W-:-:S07]  /*1ad0*/  IADD3 R3, PT, PT, -R2, RZ, RZ ;  /* 0x000000ff02037210 */ /* 0x002fce0007ffe1ff */
.L_x_98:
[C---:B01----:R-:W-:Y:S01]  /*1ae0*/  VIADD R9, R23.reuse, 0xfffffffd ;  /* 0xfffffffd17097836 */ /* 0x043fe20000000000 */
[C---:B---3--:R-:W-:Y:S01]  /*1af0*/  IADD3 R11, PT, PT, R23.reuse, -0x2, RZ ;  /* 0xfffffffe170b7810 */ /* 0x048fe20007ffe0ff */
[C---:B------:R-:W-:Y:S01]  /*1b00*/  VIADD R17, R23.reuse, 0x1 ;  /* 0x0000000117117836 */ /* 0x040fe20000000000 */
[----:B----4-:R-:W-:Y:S01]  /*1b10*/  IADD3 R13, PT, PT, R23, -0x1, RZ ;  /* 0xffffffff170d7810 */ /* 0x010fe20007ffe0ff */
[--C-:B------:R-:W-:Y:S01]  /*1b20*/  IMAD.WIDE.U32 R8, R9, 0x8, R6.reuse ;  /* 0x0000000809087825 */ /* 0x100fe200078e0006 */
[C---:B------:R-:W-:Y:S02]  /*1b30*/  IADD3 R19, PT, PT, R23.reuse, 0x2, RZ ;  /* 0x0000000217137810 */ /* 0x040fe40007ffe0ff */
[----:B------:R-:W-:Y:S01]  /*1b40*/  IADD3 R21, PT, PT, R23, 0x3, RZ ;  /* 0x0000000317157810 */ /* 0x000fe20007ffe0ff */
[----:B------:R-:W-:Y:S01]  /*1b50*/  IMAD.WIDE.U32 R10, R11, 0x8, R6 ;  /* 0x000000080b0a7825 */ /* 0x000fe200078e0006 */
[----:B------:R0:W-:Y:S01]  /*1b60*/  STG.E.64 desc[UR4][R8.64], RZ ;  /* 0x000000ff08007986 */ /* 0x0001e2000c101b04 */
[----:B------:R-:W-:-:S02]  /*1b70*/  IADD3 R3, PT, PT, R3, 0x8, RZ ;  /* 0x0000000803037810 */ /* 0x000fc40007ffe0ff */
[--C-:B------:R-:W-:Y:S01]  /*1b80*/  IMAD.WIDE.U32 R12, R13, 0x8, R6.reuse ;  /* 0x000000080d0c7825 */ /* 0x100fe200078e0006 */
[----:B------:R1:W-:Y:S01]  /*1b90*/  STG.E.64 desc[UR4][R10.64], RZ ;  /* 0x000000ff0a007986 */ /* 0x0003e2000c101b04 */
[----:B------:R-:W-:Y:S02]  /*1ba0*/  ISETP.NE.AND P0, PT, R3, RZ, PT ;  /* 0x000000ff0300720c */ /* 0x000fe40003f05270 */
[C---:B------:R-:W-:Y:S01]  /*1bb0*/  VIADD R25, R23.reuse, 0x4 ;  /* 0x0000000417197836 */ /* 0x040fe20000000000 */
[----:B------:R1:W-:Y:S01]  /*1bc0*/  STG.E.64 desc[UR4][R12.64], RZ ;  /* 0x000000ff0c007986 */ /* 0x0003e2000c101b04 */
[C---:B--2---:R-:W-:Y:S01]  /*1bd0*/  IMAD.WIDE.U32 R14, R23.reuse, 0x8, R6 ;  /* 0x00000008170e7825 */ /* 0x044fe200078e0006 */
[----:B------:R-:W-:-:S03]  /*1be0*/  IADD3 R23, PT, PT, R23, 0x8, RZ ;  /* 0x0000000817177810 */ /* 0x000fc60007ffe0ff */
[--C-:B------:R-:W-:Y:S01]  /*1bf0*/  IMAD.WIDE.U32 R16, R17, 0x8, R6.reuse ;  /* 0x0000000811107825 */ /* 0x100fe200078e0006 */
[----:B------:R1:W-:Y:S03]  /*1c00*/  STG.E.64 desc[UR4][R14.64], RZ ;  /* 0x000000ff0e007986 */ /* 0x0003e6000c101b04 */
[--C-:B------:R-:W-:Y:S01]  /*1c10*/  IMAD.WIDE.U32 R18, R19, 0x8, R6.reuse ;  /* 0x0000000813127825 */ /* 0x100fe200078e0006 */
[----:B------:R1:W-:Y:S03]  /*1c20*/  STG.E.64 desc[UR4][R16.64], RZ ;  /* 0x000000ff10007986 */ /* 0x0003e6000c101b04 */
[--C-:B------:R-:W-:Y:S01]  /*1c30*/  IMAD.WIDE.U32 R20, R21, 0x8, R6.reuse ;  /* 0x0000000815147825 */ /* 0x100fe200078e0006 */
[----:B------:R1:W-:Y:S03]  /*1c40*/  STG.E.64 desc[UR4][R18.64], RZ ;  /* 0x000000ff12007986 */ /* 0x0003e6000c101b04 */
[----:B0-----:R-:W-:Y:S01]  /*1c50*/  IMAD.WIDE.U32 R8, R25, 0x8, R6 ;  /* 0x0000000819087825 */ /* 0x001fe200078e0006 */
[----:B------:R1:W-:Y:S04]  /*1c60*/  STG.E.64 desc[UR4][R20.64], RZ ;  /* 0x000000ff14007986 */ /* 0x0003e8000c101b04 */
[----:B------:R1:W-:Y:S01]  /*1c70*/  STG.E.64 desc[UR4][R8.64], RZ ;  /* 0x000000ff08007986 */ /* 0x0003e2000c101b04 */
[----:B------:R-:W-:Y:S05]  /*1c80*/  @P0 BRA `(.L_x_98) ;  /* 0xfffffffc00940947 */ /* 0x000fea000383ffff */
.L_x_97:
[----:B------:R-:W-:Y:S05]  /*1c90*/  BSYNC.RECONVERGENT B0 ;  /* 0x0000000000007941 */ /* 0x000fea0003800200 */
.L_x_96:
[----:B------:R-:W-:Y:S05]  /*1ca0*/  @!P1 EXIT ;  /* 0x000000000000994d */ /* 0x000fea0003800000 */
[----:B------:R-:W-:Y:S01]  /*1cb0*/  ISETP.GE.U32.AND P0, PT, R4, 0x4, PT ;  /* 0x000000040400780c */ /* 0x000fe20003f06070 */
[----:B------:R-:W-:Y:S01]  /*1cc0*/  BSSY.RECONVERGENT B0, `(.L_x_99) ;  /* 0x0000012000007945 */ /* 0x000fe20003800200 */
[----:B012---:R-:W-:-:S04]  /*1cd0*/  LOP3.LUT R14, R0, 0x3, RZ, 0xc0, !PT ;  /* 0x00000003000e7812 */ /* 0x007fc800078ec0ff */
[----:B------:R-:W-:-:S07]  /*1ce0*/  ISETP.NE.AND P1, PT, R14, RZ, PT ;  /* 0x000000ff0e00720c */ /* 0x000fce0003f25270 */
[----:B------:R-:W-:Y:S06]  /*1cf0*/  @!P0 BRA `(.L_x_100) ;  /* 0x0000000000388947 */ /* 0x000fec0003800000 */
[----:B----4-:R-:W0:Y:S01]  /*1d00*/  LDC.64 R12, c[0x0][0x388] ;  /* 0x0000e200ff0c7b82 */ /* 0x010e220000000a00 */
[----:B------:R-:W-:Y:S02]  /*1d10*/  IMAD R7, R0, R5, R2 ;  /* 0x0000000500077224 */ /* 0x000fe400078e0202 */
[----:B------:R-:W-:Y:S02]  /*1d20*/  VIADD R2, R2, 0x4 ;  /* 0x0000000402027836 */ /* 0x000fe40000000000 */
[C---:B------:R-:W-:Y:S01]  /*1d30*/  VIADD R9, R7.reuse, 0x1 ;  /* 0x0000000107097836 */ /* 0x040fe20000000000 */
[C---:B---3--:R-:W-:Y:S02]  /*1d40*/  IADD3 R11, PT, PT, R7.reuse, 0x2, RZ ;  /* 0x00000002070b7810 */ /* 0x048fe40007ffe0ff */
[C---:B------:R-:W-:Y:S01]  /*1d50*/  IADD3 R3, PT, PT, R7.reuse, 0x3, RZ ;  /* 0x0000000307037810 */ /* 0x040fe20007ffe0ff */
[----:B0-----:R-:W-:-:S04]  /*1d60*/  IMAD.WIDE.U32 R6, R7, 0x8, R12 ;  /* 0x0000000807067825 */ /* 0x001fc800078e000c */
[--C-:B------:R-:W-:Y:S01]  /*1d70*/  IMAD.WIDE.U32 R8, R9, 0x8, R12.reuse ;  /* 0x0000000809087825 */ /* 0x100fe200078e000c */
[----:B------:R0:W-:Y:S03]  /*1d80*/  STG.E.64 desc[UR4][R6.64], RZ ;  /* 0x000000ff06007986 */ /* 0x0001e6000c101b04 */
[--C-:B------:R-:W-:Y:S01]  /*1d90*/  IMAD.WIDE.U32 R10, R11, 0x8, R12.reuse ;  /* 0x000000080b0a7825 */ /* 0x100fe200078e000c */
[----:B------:R0:W-:Y:S03]  /*1da0*/  STG.E.64 desc[UR4][R8.64], RZ ;  /* 0x000000ff08007986 */ /* 0x0001e6000c101b04 */
[----:B------:R-:W-:Y:S01]  /*1db0*/  IMAD.WIDE.U32 R12, R3, 0x8, R12 ;  /* 0x00000008030c7825 */ /* 0x000fe200078e000c */
[----:B------:R0:W-:Y:S04]  /*1dc0*/  STG.E.64 desc[UR4][R10.64], RZ ;  /* 0x000000ff0a007986 */ /* 0x0001e8000c101b04 */
[----:B------:R0:W-:Y:S02]  /*1dd0*/  STG.E.64 desc[UR4][R12.64], RZ ;  /* 0x000000ff0c007986 */ /* 0x0001e4000c101b04 */
.L_x_100:
[----:B------:R-:W-:Y:S05]  /*1de0*/  BSYNC.RECONVERGENT B0 ;  /* 0x0000000000007941 */ /* 0x000fea0003800200 */
.L_x_99:
[----:B------:R-:W-:Y:S05]  /*1df0*/  @!P1 EXIT ;  /* 0x000000000000994d */ /* 0x000fea0003800000 */
[----:B------:R-:W-:Y:S02]  /*1e00*/  ISETP.NE.AND P0, PT, R14, 0x1, PT ;  /* 0x000000010e00780c */ /* 0x000fe40003f05270 */
[----:B------:R-:W-:-:S04]  /*1e10*/  LOP3.LUT R4, R0, 0x1, RZ, 0xc0, !PT ;  /* 0x0000000100047812 */ /* 0x000fc800078ec0ff */
[----:B------:R-:W-:-:S07]  /*1e20*/  ISETP.NE.U32.AND P1, PT, R4, 0x1, PT ;  /* 0x000000010400780c */ /* 0x000fce0003f25070 */
[----:B0-----:R-:W0:Y:S01]  /*1e30*/  @P0 LDC.64 R6, c[0x0][0x388] ;  /* 0x0000e200ff060b82 */ /* 0x001e220000000a00 */
[----:B------:R-:W-:-:S05]  /*1e40*/  @P0 IMAD R9, R0, R5, R2 ;  /* 0x0000000500090224 */ /* 0x000fca00078e0202 */
[C---:B------:R-:W-:Y:S01]  /*1e50*/  @P0 IADD3 R3, PT, PT, R9.reuse, 0x1, RZ ;  /* 0x0000000109030810 */ /* 0x040fe20007ffe0ff */
[----:B0-----:R-:W-:-:S04]  /*1e60*/  @P0 IMAD.WIDE.U32 R8, R9, 0x8, R6 ;  /* 0x0000000809080825 */ /* 0x001fc800078e0006 */
[----:B------:R-:W-:Y:S01]  /*1e70*/  @P0 IMAD.WIDE.U32 R6, R3, 0x8, R6 ;  /* 0x0000000803060825 */ /* 0x000fe200078e0006 */
[----:B------:R0:W-:Y:S04]  /*1e80*/  @P0 STG.E.64 desc[UR4][R8.64], RZ ;  /* 0x000000ff08000986 */ /* 0x0001e8000c101b04 */
[----:B------:R0:W-:Y:S01]  /*1e90*/  @P0 STG.E.64 desc[UR4][R6.64], RZ ;  /* 0x000000ff06000986 */ /* 0x0001e2000c101b04 */
[----:B------:R-:W-:Y:S05]  /*1ea0*/  @P1 EXIT ;  /* 0x000000000000194d */ /* 0x000fea0003800000 */
[----:B0-----:R-:W0:Y:S01]  /*1eb0*/  LDC.64 R6, c[0x0][0x388] ;  /* 0x0000e200ff067b82 */ /* 0x001e220000000a00 */
[----:B------:R-:W-:-:S05]  /*1ec0*/  @P0 IADD3 R2, PT, PT, R2, 0x2, RZ ;  /* 0x0000000202020810 */ /* 0x000fca0007ffe0ff */
[----:B------:R-:W-:-:S04]  /*1ed0*/  IMAD R3, R0, R5, R2 ;  /* 0x0000000500037224 */ /* 0x000fc800078e0202 */
[----:B0-----:R-:W-:-:S05]  /*1ee0*/  IMAD.WIDE.U32 R2, R3, 0x8, R6 ;  /* 0x0000000803027825 */ /* 0x001fca00078e0006 */
[----:B------:R-:W-:Y:S01]  /*1ef0*/  STG.E.64 desc[UR4][R2.64], RZ ;  /* 0x000000ff02007986 */ /* 0x000fe2000c101b04 */
[----:B------:R-:W-:Y:S05]  /*1f00*/  EXIT ;  /* 0x000000000000794d */ /* 0x000fea0003800000 */
        .weak           $__internal_2_$__cuda_sm20_dblrcp_rn_slowpath_v3
        .type           $__internal_2_$__cuda_sm20_dblrcp_rn_slowpath_v3,@function
        .size           $__internal_2_$__cuda_sm20_dblrcp_rn_slowpath_v3,(.L_x_299 - $__internal_2_$__cuda_sm20_dblrcp_rn_slowpath_v3)
$__internal_2_$__cuda_sm20_dblrcp_rn_slowpath_v3:
[----:B------:R-:W-:Y:S01]  /*1f10*/  IMAD.MOV.U32 R17, RZ, RZ, R19 ;  /* 0x000000ffff117224 */ /* 0x000fe200078e0013 */
[----:B------:R-:W-:Y:S05]  /*1f20*/  BSSY.RECONVERGENT B3, `(.L_x_101) ;  /* 0x0000024000037945 */ /* 0x000fea0003800200 */
[----:B------:R-:W-:-:S14]  /*1f30*/  DSETP.GTU.AND P1, PT, |R16|, +INF , PT ;  /* 0x7ff000001000742a */ /* 0x000fdc0003f2c200 */
[----:B------:R-:W-:Y:S05]  /*1f40*/  @P1 BRA `(.L_x_102) ;  /* 0x00000000007c1947 */ /* 0x000fea0003800000 */
[----:B------:R-:W-:-:S04]  /*1f50*/  LOP3.LUT R21, R19, 0x7fffffff, RZ, 0xc0, !PT ;  /* 0x7fffffff13157812 */ /* 0x000fc800078ec0ff */
[----:B------:R-:W-:-:S04]  /*1f60*/  IADD3 R18, PT, PT, R21, -0x1, RZ ;  /* 0xffffffff15127810 */ /* 0x000fc80007ffe0ff */
[----:B------:R-:W-:-:S13]  /*1f70*/  ISETP.GE.U32.AND P1, PT, R18, 0x7fefffff, PT ;  /* 0x7fefffff1200780c */ /* 0x000fda0003f26070 */
[----:B------:R-:W-:Y:S02]  /*1f80*/  @P1 LOP3.LUT R19, R17, 0x7ff00000, RZ, 0x3c, !PT ;  /* 0x7ff0000011131812 */ /* 0x000fe400078e3cff */
[----:B------:R-:W-:Y:S01]  /*1f90*/  @P1 MOV R18, RZ ;  /* 0x000000ff00121202 */ /* 0x000fe20000000f00 */
[----:B------:R-:W-:Y:S06]  /*1fa0*/  @P1 BRA `(.L_x_103) ;  /* 0x00000000006c1947 */ /* 0x000fec0003800000 */
[----:B------:R-:W-:-:S13]  /*1fb0*/  ISETP.GE.U32.AND P1, PT, R21, 0x1000001, PT ;  /* 0x010000011500780c */ /* 0x000fda0003f26070 */
[----:B------:R-:W-:Y:S05]  /*1fc0*/  @!P1 BRA `(.L_x_104) ;  /* 0x0000000000349947 */ /* 0x000fea0003800000 */
[----:B------:R-:W-:Y:S01]  /*1fd0*/  VIADD R19, R17, 0xc0200000 ;  /* 0xc020000011137836 */ /* 0x000fe20000000000 */
[----:B------:R-:W-:-:S03]  /*1fe0*/  MOV R18, R16 ;  /* 0x0000001000127202 */ /* 0x000fc60000000f00 */
[----:B------:R-:W0:Y:S03]  /*1ff0*/  MUFU.RCP64H R21, R19 ;  /* 0x0000001300157308 */ /* 0x000e260000001800 */
[----:B0-----:R-:W-:-:S08]  /*2000*/  DFMA R22, -R18, R20, 1 ;  /* 0x3ff000001216742b */ /* 0x001fd00000000114 */
[----:B------:R-:W-:-:S08]  /*2010*/  DFMA R22, R22, R22, R22 ;  /* 0x000000161616722b */ /* 0x000fd00000000016 */
[----:B------:R-:W-:-:S08]  /*2020*/  DFMA R22, R20, R22, R20 ;  /* 0x000000161416722b */ /* 0x000fd00000000014 */
[----:B------:R-:W-:-:S08]  /*2030*/  DFMA R20, -R18, R22, 1 ;  /* 0x3ff000001214742b */ /* 0x000fd00000000116 */
[----:B------:R-:W-:-:S08]  /*2040*/  DFMA R20, R22, R20, R22 ;  /* 0x000000141614722b */ /* 0x000fd00000000016 */
[----:B------:R-:W-:-:S08]  /*2050*/  DMUL R20, R20, 2.2250738585072013831e-308 ;  /* 0x0010000014147828 */ /* 0x000fd00000000000 */
[----:B------:R-:W-:-:S08]  /*2060*/  DFMA R16, -R16, R20, 1 ;  /* 0x3ff000001010742b */ /* 0x000fd00000000114 */
[----:B------:R-:W-:-:S08]  /*2070*/  DFMA R16, R16, R16, R16 ;  /* 0x000000101010722b */ /* 0x000fd00000000010 */
[----:B------:R-:W-:Y:S01]  /*2080*/  DFMA R18, R20, R16, R20 ;  /* 0x000000101412722b */ /* 0x000fe20000000014 */
[----:B------:R-:W-:Y:S10]  /*2090*/  BRA `(.L_x_103) ;  /* 0x0000000000307947 */ /* 0x000ff40003800000 */
.L_x_104:
[----:B------:R-:W-:Y:S01]  /*20a0*/  DMUL R16, R16, 8.11296384146066816958e+31 ;  /* 0x4690000010107828 */ /* 0x000fe20000000000 */
[----:B------:R-:W-:-:S05]  /*20b0*/  MOV R18, R20 ;  /* 0x0000001400127202 */ /* 0x000fca0000000f00 */
[----:B------:R-:W0:Y:S02]  /*20c0*/  MUFU.RCP64H R19, R17 ;  /* 0x0000001100137308 */ /* 0x000e240000001800 */
[----:B0-----:R-:W-:-:S08]  /*20d0*/  DFMA R20, -R16, R18, 1 ;  /* 0x3ff000001014742b */ /* 0x001fd00000000112 */
[----:B------:R-:W-:-:S08]  /*20e0*/  DFMA R20, R20, R20, R20 ;  /* 0x000000141414722b */ /* 0x000fd00000000014 */
[----:B------:R-:W-:-:S08]  /*20f0*/  DFMA R20, R18, R20, R18 ;  /* 0x000000141214722b */ /* 0x000fd00000000012 */
[----:B------:R-:W-:-:S08]  /*2100*/  DFMA R18, -R16, R20, 1 ;  /* 0x3ff000001012742b */ /* 0x000fd00000000114 */
[----:B------:R-:W-:-:S08]  /*2110*/  DFMA R18, R20, R18, R20 ;  /* 0x000000121412722b */ /* 0x000fd00000000014 */
[----:B------:R-:W-:Y:S01]  /*2120*/  DMUL R18, R18, 8.11296384146066816958e+31 ;  /* 0x4690000012127828 */ /* 0x000fe20000000000 */
[----:B------:R-:W-:Y:S10]  /*2130*/  BRA `(.L_x_103) ;  /* 0x0000000000087947 */ /* 0x000ff40003800000 */
.L_x_102:
[----:B------:R-:W-:Y:S01]  /*2140*/  LOP3.LUT R19, R17, 0x80000, RZ, 0xfc, !PT ;  /* 0x0008000011137812 */ /* 0x000fe200078efcff */
[----:B------:R-:W-:-:S07]  /*2150*/  IMAD.MOV.U32 R18, RZ, RZ, R16 ;  /* 0x000000ffff127224 */ /* 0x000fce00078e0010 */
.L_x_103:
[----:B------:R-:W-:Y:S05]  /*2160*/  BSYNC.RECONVERGENT B3 ;  /* 0x0000000000037941 */ /* 0x000fea0003800200 */
.L_x_101:
[----:B------:R-:W-:Y:S01]  /*2170*/  HFMA2 R17, -RZ, RZ, 0, 0 ;  /* 0x00000000ff117431 */ /* 0x000fe200000001ff */
[----:B------:R-:W-:-:S04]  /*2180*/  MOV R16, R2 ;  /* 0x0000000200107202 */ /* 0x000fc80000000f00 */
[----:B------:R-:W-:Y:S05]  /*2190*/  RET.REL.NODEC R16 `(_Z15inverseCholeskyPdS_j) ;  /* 0xffffffdc10987950 */ /* 0x000fea0003c3ffff */
.L_x_105:
        /* <DEDUP_REMOVED lines=14> */
.L_x_299:


//--------------------- .text._Z25choleskyMatrixCalculationPdS_j --------------------------
	.section	.text._Z25choleskyMatrixCalculationPdS_j,"ax",@progbits
	.align	128
        .global         _Z25choleskyMatrixCalculationPdS_j
        .type           _Z25choleskyMatrixCalculationPdS_j,@function
        .size           _Z25choleskyMatrixCalculationPdS_j,(.L_x_301 - _Z25choleskyMatrixCalculationPdS_j)
        .other          _Z25choleskyMatrixCalculationPdS_j,@"STO_CUDA_ENTRY STV_DEFAULT"
_Z25choleskyMatrixCalculationPdS_j:
.text._Z25choleskyMatrixCalculationPdS_j:
[----:B------:R-:W-:Y:S08]  /*0000*/  LDC R1, c[0x0][0x37c] ;  /* 0x0000df00ff017b82 */ /* 0x000ff00000000800 */
[----:B------:R-:W0:Y:S01]  /*0010*/  LDC R2, c[0x0][0x360] ;  /* 0x0000d800ff027b82 */ /* 0x000e220000000800 */
[----:B------:R-:W1:Y:S01]  /*0020*/  LDCU UR4, c[0x0][0x390] ;  /* 0x00007200ff0477ac */ /* 0x000e620008000800 */
[----:B------:R-:W-:Y:S01]  /*0030*/  IMAD.MOV.U32 R4, RZ, RZ, RZ ;  /* 0x000000ffff047224 */ /* 0x000fe200078e00ff */
[----:B------:R-:W2:Y:S01]  /*0040*/  LDCU.64 UR6, c[0x0][0x358] ;  /* 0x00006b00ff0677ac */ /* 0x000ea20008000a00 */
[----:B-1----:R-:W-:Y:S01]  /*0050*/  MOV R14, UR4 ;  /* 0x00000004000e7c02 */ /* 0x002fe20008000f00 */
[----:B0-----:R-:W0:Y:S01]  /*0060*/  I2F.U32.RP R0, R2 ;  /* 0x0000000200007306 */ /* 0x001e220000209000 */
[----:B------:R-:W-:-:S07]  /*0070*/  ISETP.NE.U32.AND P1, PT, R2, RZ, PT ;  /* 0x000000ff0200720c */ /* 0x000fce0003f25070 */
[----:B0-----:R-:W0:Y:S02]  /*0080*/  MUFU.RCP R0, R0 ;  /* 0x0000000000007308 */ /* 0x001e240000001000 */
[----:B0-----:R-:W-:-:S06]  /*0090*/  VIADD R5, R0, 0xffffffe ;  /* 0x0ffffffe00057836 */ /* 0x001fcc0000000000 */
[----:B------:R-:W0:Y:S02]  /*00a0*/  F2I.FTZ.U32.TRUNC.NTZ R5, R5 ;  /* 0x0000000500057305 */ /* 0x000e24000021f000 */
[----:B0-----:R-:W-:-:S04]  /*00b0*/  IMAD.MOV R3, RZ, RZ, -R5 ;  /* 0x000000ffff037224 */ /* 0x001fc800078e0a05 */
[----:B------:R-:W-:-:S04]  /*00c0*/  IMAD R3, R3, R2, RZ ;  /* 0x0000000203037224 */ /* 0x000fc800078e02ff */
[----:B------:R-:W-:-:S04]  /*00d0*/  IMAD.HI.U32 R3, R5, R3, R4 ;  /* 0x0000000305037227 */ /* 0x000fc800078e0004 */
[----:B------:R-:W-:-:S04]  /*00e0*/  VIADD R4, R14, 0xffffffff ;  /* 0xffffffff0e047836 */ /* 0x000fc80000000000 */
[----:B------:R-:W-:-:S05]  /*00f0*/  IMAD.HI.U32 R3, R3, R4, RZ ;  /* 0x0000000403037227 */ /* 0x000fca00078e00ff */
[----:B------:R-:W-:-:S05]  /*0100*/  IADD3 R3, PT, PT, -R3, RZ, RZ ;  /* 0x000000ff03037210 */ /* 0x000fca0007ffe1ff */
[----:B------:R-:W-:Y:S02]  /*0110*/  IMAD R5, R2, R3, R4 ;  /* 0x0000000302057224 */ /* 0x000fe400078e0204 */
[----:B------:R-:W0:Y:S03]  /*0120*/  S2R R3, SR_TID.X ;  /* 0x0000000000037919 */ /* 0x000e260000002100 */
[----:B------:R-:W-:-:S13]  /*0130*/  ISETP.GE.U32.AND P0, PT, R5, R2, PT ;  /* 0x000000020500720c */ /* 0x000fda0003f06070 */
[----:B------:R-:W-:-:S05]  /*0140*/  @P0 IMAD.IADD R5, R5, 0x1, -R2 ;  /* 0x0000000105050824 */ /* 0x000fca00078e0a02 */
[----:B------:R-:W-:-:S13]  /*0150*/  ISETP.GE.U32.AND P0, PT, R5, R2, PT ;  /* 0x000000020500720c */ /* 0x000fda0003f06070 */
[-C--:B------:R-:W-:Y:S02]  /*0160*/  @P0 IADD3 R5, PT, PT, R5, -R2.reuse, RZ ;  /* 0x8000000205050210 */ /* 0x080fe40007ffe0ff */
[----:B------:R-:W-:-:S04]  /*0170*/  @!P1 LOP3.LUT R5, RZ, R2, RZ, 0x33, !PT ;  /* 0x00000002ff059212 */ /* 0x000fc800078e33ff */
[----:B0-----:R-:W-:-:S04]  /*0180*/  IADD3 R0, PT, PT, -R5, R4, R3 ;  /* 0x0000000405007210 */ /* 0x001fc80007ffe103 */
[----:B------:R-:W-:-:S13]  /*0190*/  ISETP.GE.AND P0, PT, R0, RZ, PT ;  /* 0x000000ff0000720c */ /* 0x000fda0003f06270 */
[----:B--2---:R-:W-:Y:S05]  /*01a0*/  @!P0 BRA `(.L_x_106) ;  /* 0x0000001800508947 */ /* 0x004fea0003800000 */
[----:B------:R-:W-:Y:S01]  /*01b0*/  IADD3 R4, PT, PT, R3, R4, -R5 ;  /* 0x0000000403047210 */ /* 0x000fe20007ffe805 */
[----:B------:R-:W-:Y:S01]  /*01c0*/  IMAD.MOV.U32 R5, RZ, RZ, RZ ;  /* 0x000000ffff057224 */ /* 0x000fe200078e00ff */
[----:B------:R-:W-:Y:S02]  /*01d0*/  PRMT R6, RZ, 0x7610, R6 ;  /* 0x00007610ff067816 */ /* 0x000fe40000000006 */
[----:B------:R-:W-:Y:S02]  /*01e0*/  PRMT R7, RZ, 0x7610, R7 ;  /* 0x00007610ff077816 */ /* 0x000fe40000000007 */
[----:B------:R-:W-:-:S07]  /*01f0*/  PRMT R8, RZ, 0x7610, R8 ;  /* 0x00007610ff087816 */ /* 0x000fce0000000008 */
.L_x_134:
[----:B0-----:R-:W0:Y:S02]  /*0200*/  LDCU UR4, c[0x0][0x390] ;  /* 0x00007200ff0477ac */ /* 0x001e240008000800 */
[----:B0-----:R-:W-:-:S04]  /*0210*/  MOV R14, UR4 ;  /* 0x00000004000e7c02 */ /* 0x001fc80008000f00 */
[----:B------:R-:W-:-:S13]  /*0220*/  ISETP.GE.U32.AND P0, PT, R3, R14, PT ;  /* 0x0000000e0300720c */ /* 0x000fda0003f06070 */
[----:B-----5:R-:W-:Y:S05]  /*0230*/  @P0 BRA `(.L_x_107) ;  /* 0x00000018000c0947 */ /* 0x020fea0003800000 */
[----:B------:R-:W0:Y:S01]  /*0240*/  LDC.64 R12, c[0x0][0x388] ;  /* 0x0000e200ff0c7b82 */ /* 0x000e220000000a00 */
[----:B------:R-:W-:Y:S01]  /*0250*/  LOP3.LUT R11, R7, 0xffff, RZ, 0xc0, !PT ;  /* 0x0000ffff070b7812 */ /* 0x000fe200078ec0ff */
[C---:B------:R-:W-:Y:S01]  /*0260*/  IMAD R15, R5.reuse, R14, R5 ;  /* 0x0000000e050f7224 */ /* 0x040fe200078e0205 */
[----:B------:R-:W-:Y:S01]  /*0270*/  LOP3.LUT R9, R5, 0xfffffff0, RZ, 0xc0, !PT ;  /* 0xfffffff005097812 */ /* 0x000fe200078ec0ff */
[----:B------:R-:W-:Y:S01]  /*0280*/  IMAD.MOV.U32 R28, RZ, RZ, R3 ;  /* 0x000000ffff1c7224 */ /* 0x000fe200078e0003 */
[----:B------:R-:W-:Y:S02]  /*0290*/  LOP3.LUT R29, R11, 0x7, RZ, 0xc0, !PT ;  /* 0x000000070b1d7812 */ /* 0x000fe400078ec0ff */
[----:B------:R-:W-:Y:S02]  /*02a0*/  LOP3.LUT R10, R5, 0xfffffff8, RZ, 0xc0, !PT ;  /* 0xfffffff8050a7812 */ /* 0x000fe400078ec0ff */
[----:B------:R-:W-:Y:S02]  /*02b0*/  LOP3.LUT R11, R11, 0x3, RZ, 0xc0, !PT ;  /* 0x000000030b0b7812 */ /* 0x000fe400078ec0ff */
[----:B------:R-:W-:Y:S01]  /*02c0*/  IADD3 R29, PT, PT, R29, -0x1, RZ ;  /* 0xffffffff1d1d7810 */ /* 0x000fe20007ffe0ff */
[----:B0-----:R-:W-:-:S07]  /*02d0*/  IMAD.WIDE.U32 R12, R15, 0x8, R12 ;  /* 0x000000080f0c7825 */ /* 0x001fce00078e000c */
.L_x_133:
[----:B0-----:R-:W0:Y:S08]  /*02e0*/  LDC R0, c[0x0][0x390] ;  /* 0x0000e400ff007b82 */ /* 0x001e300000000800 */
[----:B-----5:R-:W1:Y:S01]  /*02f0*/  LDC.64 R32, c[0x0][0x380] ;  /* 0x0000e000ff207b82 */ /* 0x020e620000000a00 */
[----:B0-----:R-:W-:-:S04]  /*0300*/  IMAD R30, R5, R0, R28 ;  /* 0x00000000051e7224 */ /* 0x001fc800078e021c */
[----:B-1----:R-:W-:-:S06]  /*0310*/  IMAD.WIDE.U32 R32, R30, 0x8, R32 ;  /* 0x000000081e207825 */ /* 0x002fcc00078e0020 */
[----:B------:R-:W5:Y:S01]  /*0320*/  LDG.E.64 R32, desc[UR6][R32.64] ;  /* 0x0000000620207981 */ /* 0x000f62000c1e1b00 */
[----:B------:R-:W-:-:S13]  /*0330*/  ISETP.NE.AND P0, PT, R5, R28, PT ;  /* 0x0000001c0500720c */ /* 0x000fda0003f05270 */
[----:B------:R-:W-:Y:S05]  /*0340*/  @P0 BRA `(.L_x_108) ;  /* 0x0000000800f00947 */ /* 0x000fea0003800000 */
[----:B------:R-:W-:Y:S01]  /*0350*/  ISETP.NE.AND P0, PT, R5, RZ, PT ;  /* 0x000000ff0500720c */ /* 0x000fe20003f05270 */
[----:B------:R-:W-:-:S12]  /*0360*/  BSSY.RECONVERGENT B0, `(.L_x_109) ;  /* 0x00000a5000007945 */ /* 0x000fd80003800200 */
[----:B------:R-:W-:Y:S05]  /*0370*/  @!P0 BRA `(.L_x_110) ;  /* 0x00000008008c8947 */ /* 0x000fea0003800000 */
[----:B------:R-:W-:Y:S01]  /*0380*/  VIADD R14, R5, 0xffffffff ;  /* 0xffffffff050e7836 */ /* 0x000fe20000000000 */
[----:B------:R-:W-:Y:S01]  /*0390*/  BSSY.RECONVERGENT B1, `(.L_x_111) ;  /* 0x000004c000017945 */ /* 0x000fe20003800200 */
[----:B------:R-:W-:-:S03]  /*03a0*/  HFMA2 R31, -RZ, RZ, 0, 0 ;  /* 0x00000000ff1f7431 */ /* 0x000fc600000001ff */
[----:B------:R-:W-:-:S13]  /*03b0*/  ISETP.GE.U32.AND P0, PT, R14, 0xf, PT ;  /* 0x0000000f0e00780c */ /* 0x000fda0003f06070 */
[----:B------:R-:W-:Y:S05]  /*03c0*/  @!P0 BRA `(.L_x_112) ;  /* 0x0000000400208947 */ /* 0x000fea0003800000 */
[----:B------:R-:W-:Y:S01]  /*03d0*/  BSSY.RECONVERGENT B2, `(.L_x_113) ;  /* 0x0000046000027945 */ /* 0x000fe20003800200 */
[----:B------:R-:W-:-:S07]  /*03e0*/  IMAD.MOV.U32 R34, RZ, RZ, RZ ;  /* 0x000000ffff227224 */ /* 0x000fce00078e00ff */
.L_x_114:
[----:B------:R-:W0:Y:S01]  /*03f0*/  LDC.64 R14, c[0x0][0x388] ;  /* 0x0000e200ff0e7b82 */ /* 0x000e220000000a00 */
[----:B------:R-:W-:-:S05]  /*0400*/  IMAD R17, R34, R0, R5 ;  /* 0x0000000022117224 */ /* 0x000fca00078e0205 */
[C---:B------:R-:W-:Y:S01]  /*0410*/  IADD3 R21, PT, PT, R17.reuse, R0, RZ ;  /* 0x0000000011157210 */ /* 0x040fe20007ffe0ff */
[----:B0-----:R-:W-:-:S04]  /*0420*/  IMAD.WIDE.U32 R18, R17, 0x8, R14 ;  /* 0x0000000811127825 */ /* 0x001fc800078e000e */
[C---:B------:R-:W-:Y:S02]  /*0430*/  IMAD.WIDE.U32 R16, R21.reuse, 0x8, R14 ;  /* 0x0000000815107825 */ /* 0x040fe400078e000e */
[----:B------:R-:W2:Y:S02]  /*0440*/  LDG.E.64 R18, desc[UR6][R18.64] ;  /* 0x0000000612127981 */ /* 0x000ea4000c1e1b00 */
[----:B------:R-:W-:Y:S02]  /*0450*/  IMAD.IADD R21, R21, 0x1, R0 ;  /* 0x0000000115157824 */ /* 0x000fe400078e0200 */
[----:B------:R-:W3:Y:S02]  /*0460*/  LDG.E.64 R16, desc[UR6][R16.64] ;  /* 0x0000000610107981 */ /* 0x000ee4000c1e1b00 */
[----:B------:R-:W-:-:S06]  /*0470*/  IMAD.WIDE.U32 R26, R21, 0x8, R14 ;  /* 0x00000008151a7825 */ /* 0x000fcc00078e000e */
[----:B------:R-:W4:Y:S01]  /*0480*/  LDG.E.64 R26, desc[UR6][R26.64] ;  /* 0x000000061a1a7981 */ /* 0x000f22000c1e1b00 */
[----:B------:R-:W-:-:S05]  /*0490*/  IADD3 R21, PT, PT, R21, R0, RZ ;  /* 0x0000000015157210 */ /* 0x000fca0007ffe0ff */
[----:B------:R-:W-:-:S04]  /*04a0*/  IMAD.WIDE.U32 R24, R21, 0x8, R14 ;  /* 0x0000000815187825 */ /* 0x000fc800078e000e */
[----:B------:R-:W-:Y:S02]  /*04b0*/  IMAD.IADD R21, R21, 0x1, R0 ;  /* 0x0000000115157824 */ /* 0x000fe400078e0200 */
[----:B------:R-:W4:Y:S02]  /*04c0*/  LDG.E.64 R24, desc[UR6][R24.64] ;  /* 0x0000000618187981 */ /* 0x000f24000c1e1b00 */
[C---:B------:R-:W-:Y:S01]  /*04d0*/  IMAD.WIDE.U32 R22, R21.reuse, 0x8, R14 ;  /* 0x0000000815167825 */ /* 0x040fe200078e000e */
[----:B------:R-:W-:-:S05]  /*04e0*/  IADD3 R31, PT, PT, R21, R0, RZ ;  /* 0x00000000151f7210 */ /* 0x000fca0007ffe0ff */
[----:B------:R-:W4:Y:S01]  /*04f0*/  LDG.E.64 R22, desc[UR6][R22.64] ;  /* 0x0000000616167981 */ /* 0x000f22000c1e1b00 */
[----:B------:R-:W-:-:S04]  /*0500*/  IMAD.WIDE.U32 R20, R31, 0x8, R14 ;  /* 0x000000081f147825 */ /* 0x000fc800078e000e */
[----:B------:R-:W-:Y:S02]  /*0510*/  IMAD.IADD R31, R31, 0x1, R0 ;  /* 0x000000011f1f7824 */ /* 0x000fe400078e0200 */
[----:B------:R-:W4:Y:S01]  /*0520*/  LDG.E.64 R20, desc[UR6][R20.64] ;  /* 0x0000000614147981 */ /* 0x000f22000c1e1b00 */
[----:B--2--5:R-:W-:Y:S01]  /*0530*/  DFMA R32, -R18, R18, R32 ;  /* 0x000000121220722b */ /* 0x024fe20000000120 */
[C---:B------:R-:W-:Y:S01]  /*0540*/  IMAD.WIDE.U32 R18, R31.reuse, 0x8, R14 ;  /* 0x000000081f127825 */ /* 0x040fe200078e000e */
[----:B------:R-:W-:-:S06]  /*0550*/  IADD3 R31, PT, PT, R31, R0, RZ ;  /* 0x000000001f1f7210 */ /* 0x000fcc0007ffe0ff */
[----:B---3--:R-:W-:Y:S01]  /*0560*/  DFMA R16, -R16, R16, R32 ;  /* 0x000000101010722b */ /* 0x008fe20000000120 */
[----:B------:R-:W2:Y:S07]  /*0570*/  LDG.E.64 R18, desc[UR6][R18.64] ;  /* 0x0000000612127981 */ /* 0x000eae000c1e1b00 */
[----:B----4-:R-:W-:Y:S01]  /*0580*/  DFMA R26, -R26, R26, R16 ;  /* 0x0000001a1a1a722b */ /* 0x010fe20000000110 */
[----:B------:R-:W-:-:S04]  /*0590*/  IMAD.WIDE.U32 R16, R31, 0x8, R14 ;  /* 0x000000081f107825 */ /* 0x000fc800078e000e */
[----:B------:R-:W-:Y:S02]  /*05a0*/  IMAD.IADD R31, R31, 0x1, R0 ;  /* 0x000000011f1f7824 */ /* 0x000fe400078e0200 */
[----:B------:R-:W3:Y:S02]  /*05b0*/  LDG.E.64 R16, desc[UR6][R16.64] ;  /* 0x0000000610107981 */ /* 0x000ee4000c1e1b00 */
[----:B------:R-:W-:-:S06]  /*05c0*/  IMAD.WIDE.U32 R32, R31, 0x8, R14 ;  /* 0x000000081f207825 */ /* 0x000fcc00078e000e */
[----:B------:R-:W4:Y:S01]  /*05d0*/  LDG.E.64 R32, desc[UR6][R32.64] ;  /* 0x0000000620207981 */ /* 0x000f22000c1e1b00 */
[----:B------:R-:W-:Y:S01]  /*05e0*/  DFMA R26, -R24, R24, R26 ;  /* 0x00000018181a722b */ /* 0x000fe2000000011a */
[----:B------:R-:W-:-:S07]  /*05f0*/  IADD3 R31, PT, PT, R31, R0, RZ ;  /* 0x000000001f1f7210 */ /* 0x000fce0007ffe0ff */
[----:B------:R-:W-:Y:S01]  /*0600*/  DFMA R22, -R22, R22, R26 ;  /* 0x000000161616722b */ /* 0x000fe2000000011a */
[----:B------:R-:W-:-:S04]  /*0610*/  IMAD.WIDE.U32 R26, R31, 0x8, R14 ;  /* 0x000000081f1a7825 */ /* 0x000fc800078e000e */
[----:B------:R-:W-:Y:S02]  /*0620*/  IMAD.IADD R31, R31, 0x1, R0 ;  /* 0x000000011f1f7824 */ /* 0x000fe400078e0200 */
[----:B------:R-:W4:Y:S01]  /*0630*/  LDG.E.64 R26, desc[UR6][R26.64] ;  /* 0x000000061a1a7981 */ /* 0x000f22000c1e1b00 */
[----:B------:R-:W-:Y:S01]  /*0640*/  DFMA R20, -R20, R20, R22 ;  /* 0x000000141414722b */ /* 0x000fe20000000116 */
[C---:B------:R-:W-:Y:S01]  /*0650*/  IMAD.WIDE.U32 R24, R31.reuse, 0x8, R14 ;  /* 0x000000081f187825 */ /* 0x040fe200078e000e */
[----:B------:R-:W-:-:S05]  /*0660*/  IADD3 R31, PT, PT, R31, R0, RZ ;  /* 0x000000001f1f7210 */ /* 0x000fca0007ffe0ff */
[----:B------:R-:W4:Y:S01]  /*0670*/  LDG.E.64 R24, desc[UR6][R24.64] ;  /* 0x0000000618187981 */ /* 0x000f22000c1e1b00 */
[----:B------:R-:W-:-:S04]  /*0680*/  IMAD.WIDE.U32 R22, R31, 0x8, R14 ;  /* 0x000000081f167825 */ /* 0x000fc800078e000e */
[----:B------:R-:W-:Y:S02]  /*0690*/  IMAD.IADD R31, R31, 0x1, R0 ;  /* 0x000000011f1f7824 */ /* 0x000fe400078e0200 */
[----:B------:R-:W4:Y:S01]  /*06a0*/  LDG.E.64 R22, desc[UR6][R22.64] ;  /* 0x0000000616167981 */ /* 0x000f22000c1e1b00 */
[----:B--2---:R-:W-:Y:S01]  /*06b0*/  DFMA R18, -R18, R18, R20 ;  /* 0x000000121212722b */ /* 0x004fe20000000114 */
[----:B------:R-:W-:-:S06]  /*06c0*/  IMAD.WIDE.U32 R20, R31, 0x8, R14 ;  /* 0x000000081f147825 */ /* 0x000fcc00078e000e */
[----:B------:R-:W2:Y:S01]  /*06d0*/  LDG.E.64 R20, desc[UR6][R20.64] ;  /* 0x0000000614147981 */ /* 0x000ea2000c1e1b00 */
[----:B---3--:R-:W-:Y:S01]  /*06e0*/  DFMA R16, -R16, R16, R18 ;  /* 0x000000101010722b */ /* 0x008fe20000000112 */
[----:B------:R-:W-:-:S07]  /*06f0*/  IADD3 R19, PT, PT, R31, R0, RZ ;  /* 0x000000001f137210 */ /* 0x000fce0007ffe0ff */
[----:B----4-:R-:W-:Y:S01]  /*0700*/  DFMA R32, -R32, R32, R16 ;  /* 0x000000202020722b */ /* 0x010fe20000000110 */
[----:B------:R-:W-:-:S04]  /*0710*/  IMAD.WIDE.U32 R16, R19, 0x8, R14 ;  /* 0x0000000813107825 */ /* 0x000fc800078e000e */
[----:B------:R-:W-:Y:S02]  /*0720*/  IMAD.IADD R31, R19, 0x1, R0 ;  /* 0x00000001131f7824 */ /* 0x000fe400078e0200 */
[----:B------:R-:W3:Y:S02]  /*0730*/  LDG.E.64 R16, desc[UR6][R16.64] ;  /* 0x0000000610107981 */ /* 0x000ee4000c1e1b00 */
[C---:B------:R-:W-:Y:S01]  /*0740*/  IMAD.WIDE.U32 R18, R31.reuse, 0x8, R14 ;  /* 0x000000081f127825 */ /* 0x040fe200078e000e */
[----:B------:R-:W-:-:S05]  /*0750*/  IADD3 R31, PT, PT, R31, R0, RZ ;  /* 0x000000001f1f7210 */ /* 0x000fca0007ffe0ff */
[----:B------:R-:W4:Y:S01]  /*0760*/  LDG.E.64 R18, desc[UR6][R18.64] ;  /* 0x0000000612127981 */ /* 0x000f22000c1e1b00 */
[----:B------:R-:W-:-:S06]  /*0770*/  IMAD.WIDE.U32 R14, R31, 0x8, R14 ;  /* 0x000000081f0e7825 */ /* 0x000fcc00078e000e */
[----:B------:R-:W4:Y:S01]  /*0780*/  LDG.E.64 R14, desc[UR6][R14.64] ;  /* 0x000000060e0e7981 */ /* 0x000f22000c1e1b00 */
[----:B------:R-:W-:-:S08]  /*0790*/  DFMA R32, -R26, R26, R32 ;  /* 0x0000001a1a20722b */ /* 0x000fd00000000120 */
[----:B------:R-:W-:-:S08]  /*07a0*/  DFMA R32, -R24, R24, R32 ;  /* 0x000000181820722b */ /* 0x000fd00000000120 */
[----:B------:R-:W-:Y:S01]  /*07b0*/  DFMA R32, -R22, R22, R32 ;  /* 0x000000161620722b */ /* 0x000fe20000000120 */
[----:B------:R-:W-:-:S05]  /*07c0*/  VIADD R34, R34, 0x10 ;  /* 0x0000001022227836 */ /* 0x000fca0000000000 */
[----:B------:R-:W-:Y:S02]  /*07d0*/  ISETP.NE.AND P0, PT, R34, R9, PT ;  /* 0x000000092200720c */ /* 0x000fe40003f05270 */
[----:B--2---:R-:W-:-:S08]  /*07e0*/  DFMA R32, -R20, R20, R32 ;  /* 0x000000141420722b */ /* 0x004fd00000000120 */
[----:B---3--:R-:W-:-:S08]  /*07f0*/  DFMA R32, -R16, R16, R32 ;  /* 0x000000101020722b */ /* 0x008fd00000000120 */
[----:B----4-:R-:W-:-:S08]  /*0800*/  DFMA R32, -R18, R18, R32 ;  /* 0x000000121220722b */ /* 0x010fd00000000120 */
[----:B------:R-:W-:Y:S01]  /*0810*/  DFMA R32, -R14, R14, R32 ;  /* 0x0000000e0e20722b */ /* 0x000fe20000000120 */
[----:B------:R-:W-:Y:S10]  /*0820*/  @P0 BRA `(.L_x_114) ;  /* 0xfffffff800f00947 */ /* 0x000ff4000383ffff */
[----:B------:R-:W-:Y:S05]  /*0830*/  BSYNC.RECONVERGENT B2 ;  /* 0x0000000000027941 */ /* 0x000fea0003800200 */
.L_x_113:
[----:B------:R-:W-:-:S07]  /*0840*/  MOV R31, R9 ;  /* 0x00000009001f7202 */ /* 0x000fce0000000f00 */
.L_x_112:
[----:B------:R-:W-:Y:S05]  /*0850*/  BSYNC.RECONVERGENT B1 ;  /* 0x0000000000017941 */ /* 0x000fea0003800200 */
.L_x_111:
[----:B------:R-:W-:-:S13]  /*0860*/  LOP3.LUT P0, RZ, R5, 0xf, RZ, 0xc0, !PT ;  /* 0x0000000f05ff7812 */ /* 0x000fda000780c0ff */
[----:B------:R-:W-:Y:S05]  /*0870*/  @!P0 BRA `(.L_x_110) ;  /* 0x00000004004c8947 */ /* 0x000fea0003800000 */
[----:B------:R-:W-:Y:S01]  /*0880*/  LOP3.LUT R15, R8, 0xffff, RZ, 0xc0, !PT ;  /* 0x0000ffff080f7812 */ /* 0x000fe200078ec0ff */
[----:B------:R-:W-:Y:S03]  /*0890*/  BSSY.RECONVERGENT B1, `(.L_x_115) ;  /* 0x0000028000017945 */ /* 0x000fe60003800200 */
[C---:B------:R-:W-:Y:S02]  /*08a0*/  LOP3.LUT R14, R15.reuse, 0xf, RZ, 0xc0, !PT ;  /* 0x0000000f0f0e7812 */ /* 0x040fe400078ec0ff */
[----:B------:R-:W-:-:S03]  /*08b0*/  LOP3.LUT P1, RZ, R15, 0x7, RZ, 0xc0, !PT ;  /* 0x000000070fff7812 */ /* 0x000fc6000782c0ff */
[----:B------:R-:W-:-:S05]  /*08c0*/  VIADD R14, R14, 0xffffffff ;  /* 0xffffffff0e0e7836 */ /* 0x000fca0000000000 */
[----:B------:R-:W-:-:S13]  /*08d0*/  ISETP.GE.U32.AND P0, PT, R14, 0x7, PT ;  /* 0x000000070e00780c */ /* 0x000fda0003f06070 */
[----:B------:R-:W-:Y:S05]  /*08e0*/  @!P0 BRA `(.L_x_116) ;  /* 0x0000000000888947 */ /* 0x000fea0003800000 */
[----:B------:R-:W0:Y:S01]  /*08f0*/  LDC.64 R14, c[0x0][0x388] ;  /* 0x0000e200ff0e7b82 */ /* 0x000e220000000a00 */
[----:B------:R-:W-:-:S04]  /*0900*/  IMAD R17, R31, R0, R5 ;  /* 0x000000001f117224 */ /* 0x000fc800078e0205 */
[----:B0-----:R-:W-:-:S06]  /*0910*/  IMAD.WIDE.U32 R18, R17, 0x8, R14 ;  /* 0x0000000811127825 */ /* 0x001fcc00078e000e */
[----:B------:R-:W2:Y:S01]  /*0920*/  LDG.E.64 R18, desc[UR6][R18.64] ;  /* 0x0000000612127981 */ /* 0x000ea2000c1e1b00 */
[----:B------:R-:W-:-:S05]  /*0930*/  IADD3 R17, PT, PT, R17, R0, RZ ;  /* 0x0000000011117210 */ /* 0x000fca0007ffe0ff */
[----:B------:R-:W-:-:S04]  /*0940*/  IMAD.WIDE.U32 R26, R17, 0x8, R14 ;  /* 0x00000008111a7825 */ /* 0x000fc800078e000e */
[----:B------:R-:W-:Y:S02]  /*0950*/  IMAD.IADD R17, R17, 0x1, R0 ;  /* 0x0000000111117824 */ /* 0x000fe400078e0200 */
[----:B------:R-:W3:Y:S02]  /*0960*/  LDG.E.64 R26, desc[UR6][R26.64] ;  /* 0x000000061a1a7981 */ /* 0x000ee4000c1e1b00 */
[C---:B------:R-:W-:Y:S01]  /*0970*/  IMAD.WIDE.U32 R24, R17.reuse, 0x8, R14 ;  /* 0x0000000811187825 */ /* 0x040fe200078e000e */
[----:B------:R-:W-:-:S05]  /*0980*/  IADD3 R17, PT, PT, R17, R0, RZ ;  /* 0x0000000011117210 */ /* 0x000fca0007ffe0ff */
[----:B------:R-:W4:Y:S01]  /*0990*/  LDG.E.64 R24, desc[UR6][R24.64] ;  /* 0x0000000618187981 */ /* 0x000f22000c1e1b00 */
[----:B------:R-:W-:-:S04]  /*09a0*/  IMAD.WIDE.U32 R22, R17, 0x8, R14 ;  /* 0x0000000811167825 */ /* 0x000fc800078e000e */
[----:B------:R-:W-:Y:S02]  /*09b0*/  IMAD.IADD R21, R17, 0x1, R0 ;  /* 0x0000000111157824 */ /* 0x000fe400078e0200 */
[----:B------:R-:W4:Y:S02]  /*09c0*/  LDG.E.64 R22, desc[UR6][R22.64] ;  /* 0x0000000616167981 */ /* 0x000f24000c1e1b00 */
[C---:B------:R-:W-:Y:S01]  /*09d0*/  IMAD.WIDE.U32 R16, R21.reuse, 0x8, R14 ;  /* 0x0000000815107825 */ /* 0x040fe200078e000e */
[----:B------:R-:W-:-:S05]  /*09e0*/  IADD3 R21, PT, PT, R21, R0, RZ ;  /* 0x0000000015157210 */ /* 0x000fca0007ffe0ff */
[----:B------:R-:W4:Y:S01]  /*09f0*/  LDG.E.64 R16, desc[UR6][R16.64] ;  /* 0x0000000610107981 */ /* 0x000f22000c1e1b00 */
[C---:B------:R-:W-:Y:S01]  /*0a00*/  IMAD.IADD R35, R21.reuse, 0x1, R0 ;  /* 0x0000000115237824 */ /* 0x040fe200078e0200 */
[----:B--2--5:R-:W-:Y:S01]  /*0a10*/  DFMA R32, -R18, R18, R32 ;  /* 0x000000121220722b */ /* 0x024fe20000000120 */
[----:B------:R-:W-:-:S04]  /*0a20*/  IMAD.WIDE.U32 R18, R21, 0x8, R14 ;  /* 0x0000000815127825 */ /* 0x000fc800078e000e */
[C---:B------:R-:W-:Y:S02]  /*0a30*/  IMAD.WIDE.U32 R20, R35.reuse, 0x8, R14 ;  /* 0x0000000823147825 */ /* 0x040fe400078e000e */
[----:B------:R-:W2:Y:S01]  /*0a40*/  LDG.E.64 R18, desc[UR6][R18.64] ;  /* 0x0000000612127981 */ /* 0x000ea2000c1e1b00 */
[----:B------:R-:W-:-:S03]  /*0a50*/  IADD3 R35, PT, PT, R35, R0, RZ ;  /* 0x0000000023237210 */ /* 0x000fc60007ffe0ff */
[----:B------:R-:W2:Y:S02]  /*0a60*/  LDG.E.64 R20, desc[UR6][R20.64] ;  /* 0x0000000614147981 */ /* 0x000ea4000c1e1b00 */
[----:B------:R-:W-:-:S06]  /*0a70*/  IMAD.WIDE.U32 R14, R35, 0x8, R14 ;  /* 0x00000008230e7825 */ /* 0x000fcc00078e000e */
[----:B------:R-:W2:Y:S01]  /*0a80*/  LDG.E.64 R14, desc[UR6][R14.64] ;  /* 0x000000060e0e7981 */ /* 0x000ea2000c1e1b00 */
[----:B---3--:R-:W-:Y:S01]  /*0a90*/  DFMA R32, -R26, R26, R32 ;  /* 0x0000001a1a20722b */ /* 0x008fe20000000120 */
[----:B------:R-:W-:-:S07]  /*0aa0*/  VIADD R31, R31, 0x8 ;  /* 0x000000081f1f7836 */ /* 0x000fce0000000000 */
[----:B----4-:R-:W-:-:S08]  /*0ab0*/  DFMA R32, -R24, R24, R32 ;  /* 0x000000181820722b */ /* 0x010fd00000000120 */
[----:B------:R-:W-:-:S08]  /*0ac0*/  DFMA R32, -R22, R22, R32 ;  /* 0x000000161620722b */ /* 0x000fd00000000120 */
[----:B------:R-:W-:-:S08]  /*0ad0*/  DFMA R32, -R16, R16, R32 ;  /* 0x000000101020722b */ /* 0x000fd00000000120 */
[----:B--2---:R-:W-:-:S08]  /*0ae0*/  DFMA R32, -R18, R18, R32 ;  /* 0x000000121220722b */ /* 0x004fd00000000120 */
[----:B------:R-:W-:-:S08]  /*0af0*/  DFMA R32, -R20, R20, R32 ;  /* 0x000000141420722b */ /* 0x000fd00000000120 */
[----:B------:R-:W-:-:S11]  /*0b00*/  DFMA R32, -R14, R14, R32 ;  /* 0x0000000e0e20722b */ /* 0x000fd60000000120 */
.L_x_116:
[----:B------:R-:W-:Y:S05]  /*0b10*/  BSYNC.RECONVERGENT B1 ;  /* 0x0000000000017941 */ /* 0x000fea0003800200 */
.L_x_115:
[----:B------:R-:W-:Y:S05]  /*0b20*/  @!P1 BRA `(.L_x_110) ;  /* 0x0000000000a09947 */ /* 0x000fea0003800000 */
[----:B------:R-:W-:Y:S01]  /*0b30*/  ISETP.GE.U32.AND P0, PT, R29, 0x3, PT ;  /* 0x000000031d00780c */ /* 0x000fe20003f06070 */
[----:B------:R-:W-:Y:S01]  /*0b40*/  BSSY.RECONVERGENT B1, `(.L_x_117) ;  /* 0x0000015000017945 */ /* 0x000fe20003800200 */
[----:B------:R-:W-:-:S11]  /*0b50*/  ISETP.NE.AND P1, PT, R11, RZ, PT ;  /* 0x000000ff0b00720c */ /* 0x000fd60003f25270 */
[----:B------:R-:W-:Y:S05]  /*0b60*/  @!P0 BRA `(.L_x_118) ;  /* 0x0000000000488947 */ /* 0x000fea0003800000 */
[----:B------:R-:W0:Y:S01]  /*0b70*/  LDC.64 R14, c[0x0][0x388] ;  /* 0x0000e200ff0e7b82 */ /* 0x000e220000000a00 */
[----:B------:R-:W-:-:S04]  /*0b80*/  IMAD R17, R31, R0, R5 ;  /* 0x000000001f117224 */ /* 0x000fc800078e0205 */
[C---:B0-----:R-:W-:Y:S01]  /*0b90*/  IMAD.WIDE.U32 R22, R17.reuse, 0x8, R14 ;  /* 0x0000000811167825 */ /* 0x041fe200078e000e */
[----:B------:R-:W-:-:S04]  /*0ba0*/  IADD3 R17, PT, PT, R17, R0, RZ ;  /* 0x0000000011117210 */ /* 0x000fc80007ffe0ff */
[----:B------:R-:W2:Y:S01]  /*0bb0*/  LDG.E.64 R20, desc[UR6][R22.64] ;  /* 0x0000000616147981 */ /* 0x000ea2000c1e1b00 */
        /* <DEDUP_REMOVED lines=8> */
[----:B------:R-:W-:Y:S01]  /*0c40*/  VIADD R31, R31, 0x4 ;  /* 0x000000041f1f7836 */ /* 0x000fe20000000000 */
[----:B--2--5:R-:W-:-:S08]  /*0c50*/  DFMA R20, -R20, R20, R32 ;  /* 0x000000141414722b */ /* 0x024fd00000000120 */
[----:B---3--:R-:W-:-:S08]  /*0c60*/  DFMA R20, -R18, R18, R20 ;  /* 0x000000121214722b */ /* 0x008fd00000000114 */
[----:B----4-:R-:W-:-:S08]  /*0c70*/  DFMA R20, -R16, R16, R20 ;  /* 0x000000101014722b */ /* 0x010fd00000000114 */
[----:B------:R-:W-:-:S11]  /*0c80*/  DFMA R32, -R14, R14, R20 ;  /* 0x0000000e0e20722b */ /* 0x000fd60000000114 */
.L_x_118:
[----:B------:R-:W-:Y:S05]  /*0c90*/  BSYNC.RECONVERGENT B1 ;  /* 0x0000000000017941 */ /* 0x000fea0003800200 */
.L_x_117:
[----:B------:R-:W-:Y:S05]  /*0ca0*/  @!P1 BRA `(.L_x_110) ;  /* 0x0000000000409947 */ /* 0x000fea0003800000 */
[----:B------:R-:W0:Y:S01]  /*0cb0*/  LDC.64 R14, c[0x0][0x388] ;  /* 0x0000e200ff0e7b82 */ /* 0x000e220000000a00 */
[----:B------:R-:W-:-:S04]  /*0cc0*/  IMAD R19, R31, R0, R5 ;  /* 0x000000001f137224 */ /* 0x000fc800078e0205 */
[----:B0-----:R-:W-:-:S06]  /*0cd0*/  IMAD.WIDE.U32 R16, R19, 0x8, R14 ;  /* 0x0000000813107825 */ /* 0x001fcc00078e000e */
[----:B------:R-:W2:Y:S01]  /*0ce0*/  LDG.E.64 R16, desc[UR6][R16.64] ;  /* 0x0000000610107981 */ /* 0x000ea2000c1e1b00 */
[----:B------:R-:W-:Y:S01]  /*0cf0*/  ISETP.NE.AND P0, PT, R11, 0x1, PT ;  /* 0x000000010b00780c */ /* 0x000fe20003f05270 */
[----:B--2--5:R-:W-:-:S12]  /*0d00*/  DFMA R32, -R16, R16, R32 ;  /* 0x000000101020722b */ /* 0x024fd80000000120 */
[----:B------:R-:W-:Y:S05]  /*0d10*/  @!P0 BRA `(.L_x_110) ;  /* 0x0000000000248947 */ /* 0x000fea0003800000 */
[----:B------:R-:W-:Y:S02]  /*0d20*/  ISETP.NE.AND P0, PT, R11, 0x2, PT ;  /* 0x000000020b00780c */ /* 0x000fe40003f05270 */
[----:B------:R-:W-:-:S05]  /*0d30*/  IADD3 R19, PT, PT, R19, R0, RZ ;  /* 0x0000000013137210 */ /* 0x000fca0007ffe0ff */
[----:B------:R-:W-:-:S06]  /*0d40*/  IMAD.WIDE.U32 R16, R19, 0x8, R14 ;  /* 0x0000000813107825 */ /* 0x000fcc00078e000e */
[----:B------:R-:W-:Y:S01]  /*0d50*/  @P0 IMAD.IADD R19, R19, 0x1, R0 ;  /* 0x0000000113130824 */ /* 0x000fe200078e0200 */
[----:B------:R-:W2:Y:S03]  /*0d60*/  LDG.E.64 R16, desc[UR6][R16.64] ;  /* 0x0000000610107981 */ /* 0x000ea6000c1e1b00 */
[----:B------:R-:W-:-:S06]  /*0d70*/  @P0 IMAD.WIDE.U32 R14, R19, 0x8, R14 ;  /* 0x00000008130e0825 */ /* 0x000fcc00078e000e */
[----:B------:R-:W3:Y:S01]  /*0d80*/  @P0 LDG.E.64 R14, desc[UR6][R14.64] ;  /* 0x000000060e0e0981 */ /* 0x000ee2000c1e1b00 */
[----:B--2---:R-:W-:-:S08]  /*0d90*/  DFMA R32, -R16, R16, R32 ;  /* 0x000000101020722b */ /* 0x004fd00000000120 */
[----:B---3--:R-:W-:-:S11]  /*0da0*/  @P0 DFMA R32, -R14, R14, R32 ;  /* 0x0000000e0e20022b */ /* 0x008fd60000000120 */
.L_x_110:
[----:B------:R-:W-:Y:S05]  /*0db0*/  BSYNC.RECONVERGENT B0 ;  /* 0x0000000000007941 */ /* 0x000fea0003800200 */
.L_x_109:
[----:B-----5:R-:W0:Y:S01]  /*0dc0*/  MUFU.RSQ64H R25, R33 ;  /* 0x0000002100197308 */ /* 0x020e220000001c00 */
[----:B------:R-:W-:Y:S01]  /*0dd0*/  IADD3 R24, PT, PT, R33, -0x3500000, RZ ;  /* 0xfcb0000021187810 */ /* 0x000fe20007ffe0ff */
[----:B------:R-:W-:Y:S01]  /*0de0*/  IMAD.MOV.U32 R14, RZ, RZ, 0x0 ;  /* 0x00000000ff0e7424 */ /* 0x000fe200078e00ff */
[----:B------:R-:W-:Y:S01]  /*0df0*/  MOV R15, 0x3fd80000 ;  /* 0x3fd80000000f7802 */ /* 0x000fe20000000f00 */
[----:B------:R-:W-:Y:S01]  /*0e00*/  BSSY.RECONVERGENT B0, `(.L_x_119) ;  /* 0x000000f000007945 */ /* 0x000fe20003800200 */
[----:B------:R-:W-:Y:S02]  /*0e10*/  ISETP.GE.U32.AND P0, PT, R24, 0x7ca00000, PT ;  /* 0x7ca000001800780c */ /* 0x000fe40003f06070 */
[----:B0-----:R-:W-:-:S08]  /*0e20*/  DMUL R16, R24, R24 ;  /* 0x0000001818107228 */ /* 0x001fd00000000000 */
[----:B------:R-:W-:-:S08]  /*0e30*/  DFMA R16, R32, -R16, 1 ;  /* 0x3ff000002010742b */ /* 0x000fd00000000810 */
[----:B------:R-:W-:Y:S02]  /*0e40*/  DFMA R14, R16, R14, 0.5 ;  /* 0x3fe00000100e742b */ /* 0x000fe4000000000e */
[----:B------:R-:W-:-:S08]  /*0e50*/  DMUL R16, R24, R16 ;  /* 0x0000001018107228 */ /* 0x000fd00000000000 */
[----:B------:R-:W-:-:S08]  /*0e60*/  DFMA R14, R14, R16, R24 ;  /* 0x000000100e0e722b */ /* 0x000fd00000000018 */
[----:B------:R-:W-:Y:S02]  /*0e70*/  DMUL R18, R32, R14 ;  /* 0x0000000e20127228 */ /* 0x000fe40000000000 */
[----:B------:R-:W-:Y:S01]  /*0e80*/  VIADD R21, R15, 0xfff00000 ;  /* 0xfff000000f157836 */ /* 0x000fe20000000000 */
[----:B------:R-:W-:-:S05]  /*0e90*/  MOV R20, R14 ;  /* 0x0000000e00147202 */ /* 0x000fca0000000f00 */
[----:B------:R-:W-:-:S08]  /*0ea0*/  DFMA R16, R18, -R18, R32 ;  /* 0x800000121210722b */ /* 0x000fd00000000020 */
[----:B------:R-:W-:Y:S01]  /*0eb0*/  DFMA R22, R16, R20, R18 ;  /* 0x000000141016722b */ /* 0x000fe20000000012 */
[----:B------:R-:W-:Y:S10]  /*0ec0*/  @!P0 BRA `(.L_x_120) ;  /* 0x0000000000088947 */ /* 0x000ff40003800000 */
[----:B------:R-:W-:-:S07]  /*0ed0*/  MOV R0, 0xef0 ;  /* 0x00000ef000007802 */ /* 0x000fce0000000f00 */
[----:B------:R-:W-:Y:S05]  /*0ee0*/  CALL.REL.NOINC `($__internal_4_$__cuda_sm20_dsqrt_rn_f64_mediumpath_v1) ;  /* 0x0000001800907944 */ /* 0x000fea0003c00000 */
.L_x_120:
[----:B------:R-:W-:Y:S05]  /*0ef0*/  BSYNC.RECONVERGENT B0 ;  /* 0x0000000000007941 */ /* 0x000fea0003800200 */
.L_x_119:
[----:B------:R0:W-:Y:S02]  /*0f00*/  STG.E.64 desc[UR6][R12.64], R22 ;  /* 0x000000160c007986 */ /* 0x0001e4000c101b06 */
.L_x_108:
[----:B------:R-:W-:Y:S01]  /*0f10*/  ISETP.NE.AND P0, PT, R5, R28, PT ;  /* 0x0000001c0500720c */ /* 0x000fe20003f05270 */
[----:B------:R-:W-:Y:S05]  /*0f20*/  WARPSYNC.ALL ;  /* 0x0000000000007948 */ /* 0x000fea0003800000 */
[----:B------:R-:W-:Y:S06]  /*0f30*/  BAR.SYNC.DEFER_BLOCKING 0x0 ;  /* 0x0000000000007b1d */ /* 0x000fec0000010000 */
[----:B------:R-:W-:Y:S04]  /*0f40*/  BSSY.RECONVERGENT B1, `(.L_x_121) ;  /* 0x00000ac000017945 */ /* 0x000fe80003800200 */
[----:B------:R-:W-:Y:S05]  /*0f50*/  @!P0 BRA `(.L_x_122) ;  /* 0x0000000800a88947 */ /* 0x000fea0003800000 */
[----:B------:R-:W-:Y:S01]  /*0f60*/  ISETP.NE.AND P0, PT, R5, RZ, PT ;  /* 0x000000ff0500720c */ /* 0x000fe20003f05270 */
[----:B------:R-:W-:-:S12]  /*0f70*/  BSSY.RECONVERGENT B0, `(.L_x_123) ;  /* 0x000008e000007945 */ /* 0x000fd80003800200 */
[----:B------:R-:W-:Y:S05]  /*0f80*/  @!P0 BRA `(.L_x_124) ;  /* 0x0000000800308947 */ /* 0x000fea0003800000 */
[----:B------:R-:W-:Y:S01]  /*0f90*/  VIADD R0, R5, 0xffffffff ;  /* 0xffffffff05007836 */ /* 0x000fe20000000000 */
[----:B------:R-:W-:Y:S04]  /*0fa0*/  BSSY.RECONVERGENT B2, `(.L_x_125) ;  /* 0x0000045000027945 */ /* 0x000fe80003800200 */
[----:B------:R-:W-:Y:S02]  /*0fb0*/  ISETP.GE.U32.AND P0, PT, R0, 0x7, PT ;  /* 0x000000070000780c */ /* 0x000fe40003f06070 */
[----:B------:R-:W-:-:S11]  /*0fc0*/  MOV R0, RZ ;  /* 0x000000ff00007202 */ /* 0x000fd60000000f00 */
[----:B------:R-:W-:Y:S05]  /*0fd0*/  @!P0 BRA `(.L_x_126) ;  /* 0x0000000400048947 */ /* 0x000fea0003800000 */
[----:B------:R-:W-:Y:S01]  /*0fe0*/  BSSY.RECONVERGENT B3, `(.L_x_127) ;  /* 0x000003f000037945 */ /* 0x000fe20003800200 */
[----:B------:R-:W-:-:S07]  /*0ff0*/  IMAD.MOV.U32 R31, RZ, RZ, RZ ;  /* 0x000000ffff1f7224 */ /* 0x000fce00078e00ff */
.L_x_128:
[----:B------:R-:W0:Y:S01]  /*1000*/  LDC.64 R14, c[0x0][0x388] ;  /* 0x0000e200ff0e7b82 */ /* 0x000e220000000a00 */
[----:B------:R-:W1:Y:S02]  /*1010*/  LDCU UR4, c[0x0][0x390] ;  /* 0x00007200ff0477ac */ /* 0x000e640008000800 */
[C---:B-1----:R-:W-:Y:S02]  /*1020*/  IMAD R25, R31.reuse, UR4, R5 ;  /* 0x000000041f197c24 */ /* 0x042fe4000f8e0205 */
[----:B------:R-:W-:Y:S02]  /*1030*/  IMAD R27, R31, UR4, R28 ;  /* 0x000000041f1b7c24 */ /* 0x000fe4000f8e021c */
[C---:B0-----:R-:W-:Y:S01]  /*1040*/  IMAD.WIDE.U32 R22, R25.reuse, 0x8, R14 ;  /* 0x0000000819167825 */ /* 0x041fe200078e000e */
[----:B------:R-:W-:-:S03]  /*1050*/  IADD3 R25, PT, PT, R25, UR4, RZ ;  /* 0x0000000419197c10 */ /* 0x000fc6000fffe0ff */
[C-C-:B------:R-:W-:Y:S02]  /*1060*/  IMAD.WIDE.U32 R20, R27.reuse, 0x8, R14.reuse ;  /* 0x000000081b147825 */ /* 0x140fe400078e000e */
[----:B------:R-:W2:Y:S02]  /*1070*/  LDG.E.64 R22, desc[UR6][R22.64] ;  /* 0x0000000616167981 */ /* 0x000ea4000c1e1b00 */
[----:B------:R-:W-:Y:S02]  /*1080*/  VIADD R27, R27, UR4 ;  /* 0x000000041b1b7c36 */ /* 0x000fe40008000000 */
[----:B------:R-:W2:Y:S01]  /*1090*/  LDG.E.64 R20, desc[UR6][R20.64] ;  /* 0x0000000614147981 */ /* 0x000ea2000c1e1b00 */
[----:B------:R-:W-:-:S04]  /*10a0*/  IMAD.WIDE.U32 R18, R25, 0x8, R14 ;  /* 0x0000000819127825 */ /* 0x000fc800078e000e */
[----:B------:R-:W-:Y:S02]  /*10b0*/  IMAD.WIDE.U32 R16, R27, 0x8, R14 ;  /* 0x000000081b107825 */ /* 0x000fe400078e000e */
[----:B------:R-:W3:Y:S04]  /*10c0*/  LDG.E.64 R18, desc[UR6][R18.64] ;  /* 0x0000000612127981 */ /* 0x000ee8000c1e1b00 */
[----:B------:R-:W3:Y:S01]  /*10d0*/  LDG.E.64 R16, desc[UR6][R16.64] ;  /* 0x0000000610107981 */ /* 0x000ee2000c1e1b00 */
[----:B------:R-:W-:Y:S01]  /*10e0*/  IADD3 R35, PT, PT, R25, UR4, RZ ;  /* 0x0000000419237c10 */ /* 0x000fe2000fffe0ff */
[----:B------:R-:W-:-:S04]  /*10f0*/  VIADD R37, R27, UR4 ;  /* 0x000000041b257c36 */ /* 0x000fc80008000000 */
[C---:B------:R-:W-:Y:S01]  /*1100*/  IMAD.WIDE.U32 R26, R35.reuse, 0x8, R14 ;  /* 0x00000008231a7825 */ /* 0x040fe200078e000e */
[----:B------:R-:W-:-:S03]  /*1110*/  IADD3 R35, PT, PT, R35, UR4, RZ ;  /* 0x0000000423237c10 */ /* 0x000fc6000fffe0ff */
[C-C-:B------:R-:W-:Y:S02]  /*1120*/  IMAD.WIDE.U32 R24, R37.reuse, 0x8, R14.reuse ;  /* 0x0000000825187825 */ /* 0x140fe400078e000e */
[----:B------:R-:W4:Y:S02]  /*1130*/  LDG.E.64 R26, desc[UR6][R26.64] ;  /* 0x000000061a1a7981 */ /* 0x000f24000c1e1b00 */
[----:B------:R-:W-:Y:S02]  /*1140*/  VIADD R37, R37, UR4 ;  /* 0x0000000425257c36 */ /* 0x000fe40008000000 */
[----:B------:R-:W4:Y:S01]  /*1150*/  LDG.E.64 R24, desc[UR6][R24.64] ;  /* 0x0000000618187981 */ /* 0x000f22000c1e1b00 */
[----:B--2--5:R-:W-:Y:S01]  /*1160*/  DFMA R32, -R22, R20, R32 ;  /* 0x000000141620722b */ /* 0x024fe20000000120 */
[C---:B------:R-:W-:Y:S01]  /*1170*/  IMAD.WIDE.U32 R22, R35.reuse, 0x8, R14 ;  /* 0x0000000823167825 */ /* 0x040fe200078e000e */
[----:B------:R-:W-:-:S05]  /*1180*/  IADD3 R35, PT, PT, R35, UR4, RZ ;  /* 0x0000000423237c10 */ /* 0x000fca000fffe0ff */
[----:B------:R-:W2:Y:S01]  /*1190*/  LDG.E.64 R22, desc[UR6][R22.64] ;  /* 0x0000000616167981 */ /* 0x000ea2000c1e1b00 */
[----:B---3--:R-:W-:Y:S01]  /*11a0*/  DFMA R32, -R18, R16, R32 ;  /* 0x000000101220722b */ /* 0x008fe20000000120 */
[----:B------:R-:W-:-:S04]  /*11b0*/  IMAD.WIDE.U32 R16, R37, 0x8, R14 ;  /* 0x0000000825107825 */ /* 0x000fc800078e000e */
[----:B------:R-:W-:Y:S02]  /*11c0*/  VIADD R37, R37, UR4 ;  /* 0x0000000425257c36 */ /* 0x000fe40008000000 */
[----:B------:R-:W2:Y:S01]  /*11d0*/  LDG.E.64 R16, desc[UR6][R16.64] ;  /* 0x0000000610107981 */ /* 0x000ea2000c1e1b00 */
[----:B------:R-:W-:-:S04]  /*11e0*/  IMAD.WIDE.U32 R18, R35, 0x8, R14 ;  /* 0x0000000823127825 */ /* 0x000fc800078e000e */
[----:B------:R-:W-:Y:S02]  /*11f0*/  IMAD.WIDE.U32 R20, R37, 0x8, R14 ;  /* 0x0000000825147825 */ /* 0x000fe400078e000e */
[----:B------:R-:W3:Y:S04]  /*1200*/  LDG.E.64 R18, desc[UR6][R18.64] ;  /* 0x0000000612127981 */ /* 0x000ee8000c1e1b00 */
[----:B------:R-:W3:Y:S01]  /*1210*/  LDG.E.64 R20, desc[UR6][R20.64] ;  /* 0x0000000614147981 */ /* 0x000ee2000c1e1b00 */
[----:B----4-:R-:W-:Y:S01]  /*1220*/  DFMA R24, -R26, R24, R32 ;  /* 0x000000181a18722b */ /* 0x010fe20000000120 */
[----:B------:R-:W-:Y:S01]  /*1230*/  IADD3 R27, PT, PT, R35, UR4, RZ ;  /* 0x00000004231b7c10 */ /* 0x000fe2000fffe0ff */
[----:B------:R-:W-:-:S06]  /*1240*/  VIADD R33, R37, UR4 ;  /* 0x0000000425217c36 */ /* 0x000fcc0008000000 */
[----:B--2---:R-:W-:Y:S01]  /*1250*/  DFMA R24, -R22, R16, R24 ;  /* 0x000000101618722b */ /* 0x004fe20000000118 */
[C---:B------:R-:W-:Y:S01]  /*1260*/  IMAD.WIDE.U32 R22, R27.reuse, 0x8, R14 ;  /* 0x000000081b167825 */ /* 0x040fe200078e000e */
[----:B------:R-:W-:-:S03]  /*1270*/  IADD3 R27, PT, PT, R27, UR4, RZ ;  /* 0x000000041b1b7c10 */ /* 0x000fc6000fffe0ff */
[C-C-:B------:R-:W-:Y:S02]  /*1280*/  IMAD.WIDE.U32 R16, R33.reuse, 0x8, R14.reuse ;  /* 0x0000000821107825 */ /* 0x140fe400078e000e */
[----:B------:R-:W2:Y:S02]  /*1290*/  LDG.E.64 R22, desc[UR6][R22.64] ;  /* 0x0000000616167981 */ /* 0x000ea4000c1e1b00 */
[----:B------:R-:W-:Y:S01]  /*12a0*/  VIADD R33, R33, UR4 ;  /* 0x0000000421217c36 */ /* 0x000fe20008000000 */
[----:B---3--:R-:W-:Y:S01]  /*12b0*/  DFMA R24, -R18, R20, R24 ;  /* 0x000000141218722b */ /* 0x008fe20000000118 */
[----:B------:R-:W2:Y:S01]  /*12c0*/  LDG.E.64 R16, desc[UR6][R16.64] ;  /* 0x0000000610107981 */ /* 0x000ea2000c1e1b00 */
[C---:B------:R-:W-:Y:S01]  /*12d0*/  IMAD.WIDE.U32 R20, R27.reuse, 0x8, R14 ;  /* 0x000000081b147825 */ /* 0x040fe200078e000e */
[----:B------:R-:W-:-:S03]  /*12e0*/  IADD3 R27, PT, PT, R27, UR4, RZ ;  /* 0x000000041b1b7c10 */ /* 0x000fc6000fffe0ff */
[C-C-:B------:R-:W-:Y:S02]  /*12f0*/  IMAD.WIDE.U32 R18, R33.reuse, 0x8, R14.reuse ;  /* 0x0000000821127825 */ /* 0x140fe400078e000e */
[----:B------:R-:W3:Y:S02]  /*1300*/  LDG.E.64 R20, desc[UR6][R20.64] ;  /* 0x0000000614147981 */ /* 0x000ee4000c1e1b00 */
[----:B------:R-:W-:Y:S02]  /*1310*/  VIADD R33, R33, UR4 ;  /* 0x0000000421217c36 */ /* 0x000fe40008000000 */
[----:B------:R-:W3:Y:S01]  /*1320*/  LDG.E.64 R18, desc[UR6][R18.64] ;  /* 0x0000000612127981 */ /* 0x000ee2000c1e1b00 */
[----:B------:R-:W-:-:S04]  /*1330*/  IMAD.WIDE.U32 R26, R27, 0x8, R14 ;  /* 0x000000081b1a7825 */ /* 0x000fc800078e000e */
[----:B------:R-:W-:Y:S02]  /*1340*/  IMAD.WIDE.U32 R14, R33, 0x8, R14 ;  /* 0x00000008210e7825 */ /* 0x000fe400078e000e */
[----:B------:R-:W4:Y:S04]  /*1350*/  LDG.E.64 R26, desc[UR6][R26.64] ;  /* 0x000000061a1a7981 */ /* 0x000f28000c1e1b00 */
[----:B------:R-:W4:Y:S01]  /*1360*/  LDG.E.64 R14, desc[UR6][R14.64] ;  /* 0x000000060e0e7981 */ /* 0x000f22000c1e1b00 */
[----:B------:R-:W-:-:S04]  /*1370*/  IADD3 R31, PT, PT, R31, 0x8, RZ ;  /* 0x000000081f1f7810 */ /* 0x000fc80007ffe0ff */
[----:B------:R-:W-:Y:S01]  /*1380*/  ISETP.NE.AND P0, PT, R31, R10, PT ;  /* 0x0000000a1f00720c */ /* 0x000fe20003f05270 */
[----:B--2---:R-:W-:-:S08]  /*1390*/  DFMA R16, -R22, R16, R24 ;  /* 0x000000101610722b */ /* 0x004fd00000000118 */
[----:B---3--:R-:W-:-:S08]  /*13a0*/  DFMA R16, -R20, R18, R16 ;  /* 0x000000121410722b */ /* 0x008fd00000000110 */
[----:B----4-:R-:W-:Y:S01]  /*13b0*/  DFMA R32, -R26, R14, R16 ;  /* 0x0000000e1a20722b */ /* 0x010fe20000000110 */
[----:B------:R-:W-:Y:S10]  /*13c0*/  @P0 BRA `(.L_x_128) ;  /* 0xfffffffc000c0947 */ /* 0x000ff4000383ffff */
[----:B------:R-:W-:Y:S05]  /*13d0*/  BSYNC.RECONVERGENT B3 ;  /* 0x0000000000037941 */ /* 0x000fea0003800200 */
.L_x_127:
[----:B------:R-:W-:-:S07]  /*13e0*/  IMAD.MOV.U32 R0, RZ, RZ, R10 ;  /* 0x000000ffff007224 */ /* 0x000fce00078e000a */
.L_x_126:
[----:B------:R-:W-:Y:S05]  /*13f0*/  BSYNC.RECONVERGENT B2 ;  /* 0x0000000000027941 */ /* 0x000fea0003800200 */
.L_x_125:
[----:B------:R-:W-:-:S13]  /*1400*/  LOP3.LUT P0, RZ, R5, 0x7, RZ, 0xc0, !PT ;  /* 0x0000000705ff7812 */ /* 0x000fda000780c0ff */
[----:B------:R-:W-:Y:S05]  /*1410*/  @!P0 BRA `(.L_x_124) ;  /* 0x00000004000c8947 */ /* 0x000fea0003800000 */
[----:B------:R-:W-:Y:S01]  /*1420*/  ISETP.GE.U32.AND P0, PT, R29, 0x3, PT ;  /* 0x000000031d00780c */ /* 0x000fe20003f06070 */
[----:B------:R-:W-:Y:S01]  /*1430*/  BSSY.RECONVERGENT B2, `(.L_x_129) ;  /* 0x0000022000027945 */ /* 0x000fe20003800200 */
[----:B------:R-:W-:-:S11]  /*1440*/  ISETP.NE.AND P1, PT, R11, RZ, PT ;  /* 0x000000ff0b00720c */ /* 0x000fd60003f25270 */
[----:B------:R-:W-:Y:S05]  /*1450*/  @!P0 BRA `(.L_x_130) ;  /* 0x00000000007c8947 */ /* 0x000fea0003800000 */
[----:B------:R-:W0:Y:S01]  /*1460*/  LDC.64 R14, c[0x0][0x388] ;  /* 0x0000e200ff0e7b82 */ /* 0x000e220000000a00 */
[----:B------:R-:W1:Y:S02]  /*1470*/  LDCU UR4, c[0x0][0x390] ;  /* 0x00007200ff0477ac */ /* 0x000e640008000800 */
[C---:B-1----:R-:W-:Y:S02]  /*1480*/  IMAD R17, R0.reuse, UR4, R5 ;  /* 0x0000000400117c24 */ /* 0x042fe4000f8e0205 */
[----:B------:R-:W-:Y:S02]  /*1490*/  IMAD R19, R0, UR4, R28 ;  /* 0x0000000400137c24 */ /* 0x000fe4000f8e021c */
[----:B0-----:R-:W-:-:S04]  /*14a0*/  IMAD.WIDE.U32 R22, R17, 0x8, R14 ;  /* 0x0000000811167825 */ /* 0x001fc800078e000e */
[----:B------:R-:W-:Y:S02]  /*14b0*/  IMAD.WIDE.U32 R20, R19, 0x8, R14 ;  /* 0x0000000813147825 */ /* 0x000fe400078e000e */
[----:B------:R-:W2:Y:S04]  /*14c0*/  LDG.E.64 R22, desc[UR6][R22.64] ;  /* 0x0000000616167981 */ /* 0x000ea8000c1e1b00 */
[----:B------:R-:W2:Y:S01]  /*14d0*/  LDG.E.64 R20, desc[UR6][R20.64] ;  /* 0x0000000614147981 */ /* 0x000ea2000c1e1b00 */
[----:B------:R-:W-:Y:S01]  /*14e0*/  IADD3 R25, PT, PT, R17, UR4, RZ ;  /* 0x0000000411197c10 */ /* 0x000fe2000fffe0ff */
[----:B------:R-:W-:-:S04]  /*14f0*/  VIADD R27, R19, UR4 ;  /* 0x00000004131b7c36 */ /* 0x000fc80008000000 */
[C---:B------:R-:W-:Y:S01]  /*1500*/  IMAD.WIDE.U32 R16, R25.reuse, 0x8, R14 ;  /* 0x0000000819107825 */ /* 0x040fe200078e000e */
[----:B------:R-:W-:-:S03]  /*1510*/  IADD3 R25, PT, PT, R25, UR4, RZ ;  /* 0x0000000419197c10 */ /* 0x000fc6000fffe0ff */
[C-C-:B------:R-:W-:Y:S02]  /*1520*/  IMAD.WIDE.U32 R18, R27.reuse, 0x8, R14.reuse ;  /* 0x000000081b127825 */ /* 0x140fe400078e000e */
[----:B------:R-:W3:Y:S02]  /*1530*/  LDG.E.64 R16, desc[UR6][R16.64] ;  /* 0x0000000610107981 */ /* 0x000ee4000c1e1b00 */
[----:B------:R-:W-:Y:S02]  /*1540*/  VIADD R27, R27, UR4 ;  /* 0x000000041b1b7c36 */ /* 0x000fe40008000000 */
[----:B------:R-:W3:Y:S01]  /*1550*/  LDG.E.64 R18, desc[UR6][R18.64] ;  /* 0x0000000612127981 */ /* 0x000ee2000c1e1b00 */
[----:B--2--5:R-:W-:Y:S01]  /*1560*/  DFMA R32, -R22, R20, R32 ;  /* 0x000000141620722b */ /* 0x024fe20000000120 */
[C---:B------:R-:W-:Y:S01]  /*1570*/  IMAD.WIDE.U32 R22, R25.reuse, 0x8, R14 ;  /* 0x0000000819167825 */ /* 0x040fe200078e000e */
[----:B------:R-:W-:-:S03]  /*1580*/  IADD3 R25, PT, PT, R25, UR4, RZ ;  /* 0x0000000419197c10 */ /* 0x000fc6000fffe0ff */
[C-C-:B------:R-:W-:Y:S02]  /*1590*/  IMAD.WIDE.U32 R20, R27.reuse, 0x8, R14.reuse ;  /* 0x000000081b147825 */ /* 0x140fe400078e000e */
[----:B------:R-:W2:Y:S02]  /*15a0*/  LDG.E.64 R22, desc[UR6][R22.64] ;  /* 0x0000000616167981 */ /* 0x000ea4000c1e1b00 */
[----:B------:R-:W-:Y:S02]  /*15b0*/  VIADD R27, R27, UR4 ;  /* 0x000000041b1b7c36 */ /* 0x000fe40008000000 */
[----:B------:R-:W2:Y:S01]  /*15c0*/  LDG.E.64 R20, desc[UR6][R20.64] ;  /* 0x0000000614147981 */ /* 0x000ea2000c1e1b00 */
[----:B------:R-:W-:-:S04]  /*15d0*/  IMAD.WIDE.U32 R24, R25, 0x8, R14 ;  /* 0x0000000819187825 */ /* 0x000fc800078e000e */
[----:B------:R-:W-:Y:S02]  /*15e0*/  IMAD.WIDE.U32 R14, R27, 0x8, R14 ;  /* 0x000000081b0e7825 */ /* 0x000fe400078e000e */
[----:B------:R-:W4:Y:S04]  /*15f0*/  LDG.E.64 R24, desc[UR6][R24.64] ;  /* 0x0000000618187981 */ /* 0x000f28000c1e1b00 */
[----:B------:R-:W4:Y:S01]  /*1600*/  LDG.E.64 R14, desc[UR6][R14.64] ;  /* 0x000000060e0e7981 */ /* 0x000f22000c1e1b00 */
[----:B---3--:R-:W-:Y:S01]  /*1610*/  DFMA R16, -R16, R18, R32 ;  /* 0x000000121010722b */ /* 0x008fe20000000120 */
[----:B------:R-:W-:-:S07]  /*1620*/  IADD3 R0, PT, PT, R0, 0x4, RZ ;  /* 0x0000000400007810 */ /* 0x000fce0007ffe0ff */
[----:B--2---:R-:W-:-:S08]  /*1630*/  DFMA R16, -R22, R20, R16 ;  /* 0x000000141610722b */ /* 0x004fd00000000110 */
[----:B----4-:R-:W-:-:S11]  /*1640*/  DFMA R32, -R24, R14, R16 ;  /* 0x0000000e1820722b */ /* 0x010fd60000000110 */
.L_x_130:
[----:B------:R-:W-:Y:S05]  /*1650*/  BSYNC.RECONVERGENT B2 ;  /* 0x0000000000027941 */ /* 0x000fea0003800200 */
.L_x_129:
[----:B------:R-:W-:Y:S05]  /*1660*/  @!P1 BRA `(.L_x_124) ;  /* 0x0000000000789947 */ /* 0x000fea0003800000 */
[----:B------:R-:W-:-:S04]  /*1670*/  LOP3.LUT R14, R6, 0x3, RZ, 0xc0, !PT ;  /* 0x00000003060e7812 */ /* 0x000fc800078ec0ff */
[----:B------:R-:W-:Y:S02]  /*1680*/  ISETP.NE.AND P0, PT, R14, 0x1, PT ;  /* 0x000000010e00780c */ /* 0x000fe40003f05270 */
[----:B------:R-:W-:-:S04]  /*1690*/  LOP3.LUT R14, R6, 0x1, RZ, 0xc0, !PT ;  /* 0x00000001060e7812 */ /* 0x000fc800078ec0ff */
[----:B------:R-:W-:-:S07]  /*16a0*/  ISETP.NE.U32.AND P1, PT, R14, 0x1, PT ;  /* 0x000000010e00780c */ /* 0x000fce0003f25070 */
[----:B------:R-:W1:Y:S08]  /*16b0*/  @P0 LDC R19, c[0x0][0x390] ;  /* 0x0000e400ff130b82 */ /* 0x000e700000000800 */
[----:B------:R-:W0:Y:S08]  /*16c0*/  @P0 LDC.64 R16, c[0x0][0x388] ;  /* 0x0000e200ff100b82 */ /* 0x000e300000000a00 */
[----:B------:R-:W2:Y:S08]  /*16d0*/  @!P1 LDC R25, c[0x0][0x390] ;  /* 0x0000e400ff199b82 */ /* 0x000eb00000000800 */
[----:B------:R-:W3:Y:S01]  /*16e0*/  @!P1 LDC.64 R14, c[0x0][0x388] ;  /* 0x0000e200ff0e9b82 */ /* 0x000ee20000000a00 */
[----:B-1----:R-:W-:-:S02]  /*16f0*/  @P0 IMAD R18, R0, R19, R5 ;  /* 0x0000001300120224 */ /* 0x002fc400078e0205 */
[-C--:B------:R-:W-:Y:S02]  /*1700*/  @P0 IMAD R24, R0, R19.reuse, R28 ;  /* 0x0000001300180224 */ /* 0x080fe400078e021c */
[----:B------:R-:W-:Y:S02]  /*1710*/  @P0 IMAD.IADD R27, R18, 0x1, R19 ;  /* 0x00000001121b0824 */ /* 0x000fe400078e0213 */
[----:B------:R-:W-:Y:S01]  /*1720*/  @P0 VIADD R0, R0, 0x2 ;  /* 0x0000000200000836 */ /* 0x000fe20000000000 */
[----:B------:R-:W-:Y:S01]  /*1730*/  @P0 IADD3 R31, PT, PT, R24, R19, RZ ;  /* 0x00000013181f0210 */ /* 0x000fe20007ffe0ff */
[----:B0-----:R-:W-:-:S04]  /*1740*/  @P0 IMAD.WIDE.U32 R22, R18, 0x8, R16 ;  /* 0x0000000812160825 */ /* 0x001fc800078e0010 */
[--C-:B------:R-:W-:Y:S02]  /*1750*/  @P0 IMAD.WIDE.U32 R20, R24, 0x8, R16.reuse ;  /* 0x0000000818140825 */ /* 0x100fe400078e0010 */
[----:B------:R-:W4:Y:S02]  /*1760*/  @P0 LDG.E.64 R22, desc[UR6][R22.64] ;  /* 0x0000000616160981 */ /* 0x000f24000c1e1b00 */
[--C-:B------:R-:W-:Y:S02]  /*1770*/  @P0 IMAD.WIDE.U32 R18, R27, 0x8, R16.reuse ;  /* 0x000000081b120825 */ /* 0x100fe400078e0010 */
[----:B------:R-:W4:Y:S02]  /*1780*/  @P0 LDG.E.64 R20, desc[UR6][R20.64] ;  /* 0x0000000614140981 */ /* 0x000f24000c1e1b00 */
[----:B------:R-:W-:Y:S02]  /*1790*/  @P0 IMAD.WIDE.U32 R16, R31, 0x8, R16 ;  /* 0x000000081f100825 */ /* 0x000fe400078e0010 */
[----:B------:R-:W4:Y:S02]  /*17a0*/  @P0 LDG.E.64 R18, desc[UR6][R18.64] ;  /* 0x0000000612120981 */ /* 0x000f24000c1e1b00 */
[----:B--2---:R-:W-:-:S02]  /*17b0*/  @!P1 IMAD R27, R0, R25, R5 ;  /* 0x00000019001b9224 */ /* 0x004fc400078e0205 */
[----:B------:R-:W-:Y:S01]  /*17c0*/  @!P1 IMAD R31, R0, R25, R28 ;  /* 0x00000019001f9224 */ /* 0x000fe200078e021c */
[----:B------:R-:W2:Y:S01]  /*17d0*/  @P0 LDG.E.64 R16, desc[UR6][R16.64] ;  /* 0x0000000610100981 */ /* 0x000ea2000c1e1b00 */
[----:B---3--:R-:W-:-:S04]  /*17e0*/  @!P1 IMAD.WIDE.U32 R24, R27, 0x8, R14 ;  /* 0x000000081b189825 */ /* 0x008fc800078e000e */
[----:B------:R-:W-:Y:S02]  /*17f0*/  @!P1 IMAD.WIDE.U32 R14, R31, 0x8, R14 ;  /* 0x000000081f0e9825 */ /* 0x000fe400078e000e */
[----:B------:R-:W3:Y:S04]  /*1800*/  @!P1 LDG.E.64 R24, desc[UR6][R24.64] ;  /* 0x0000000618189981 */ /* 0x000ee8000c1e1b00 */
[----:B------:R-:W3:Y:S01]  /*1810*/  @!P1 LDG.E.64 R14, desc[UR6][R14.64] ;  /* 0x000000060e0e9981 */ /* 0x000ee2000c1e1b00 */
[----:B----45:R-:W-:-:S08]  /*1820*/  @P0 DFMA R20, -R22, R20, R32 ;  /* 0x000000141614022b */ /* 0x030fd00000000120 */
[----:B--2---:R-:W-:-:S08]  /*1830*/  @P0 DFMA R32, -R18, R16, R20 ;  /* 0x000000101220022b */ /* 0x004fd00000000114 */
[----:B---3--:R-:W-:-:S11]  /*1840*/  @!P1 DFMA R32, -R24, R14, R32 ;  /* 0x0000000e1820922b */ /* 0x008fd60000000120 */
.L_x_124:
[----:B------:R-:W-:Y:S05]  /*1850*/  BSYNC.RECONVERGENT B0 ;  /* 0x0000000000007941 */ /* 0x000fea0003800200 */
.L_x_123:
[----:B------:R-:W2:Y:S01]  /*1860*/  LDG.E.64 R34, desc[UR6][R12.64] ;  /* 0x000000060c227981 */ /* 0x000ea2000c1e1b00 */
[----:B------:R-:W-:Y:S01]  /*1870*/  MOV R14, 0x1 ;  /* 0x00000001000e7802 */ /* 0x000fe20000000f00 */
[----:B------:R-:W-:Y:S01]  /*1880*/  BSSY.RECONVERGENT B0, `(.L_x_131) ;  /* 0x0000014000007945 */ /* 0x000fe20003800200 */
[----:B-----5:R-:W-:Y:S01]  /*1890*/  FSETP.GEU.AND P1, PT, |R33|, 6.5827683646048100446e-37, PT ;  /* 0x036000002100780b */ /* 0x020fe20003f2e200 */
[----:B--2---:R-:W1:Y:S03]  /*18a0*/  MUFU.RCP64H R15, R35 ;  /* 0x00000023000f7308 */ /* 0x004e660000001800 */
[----:B-1----:R-:W-:-:S08]  /*18b0*/  DFMA R16, -R34, R14, 1 ;  /* 0x3ff000002210742b */ /* 0x002fd0000000010e */
[----:B------:R-:W-:-:S08]  /*18c0*/  DFMA R16, R16, R16, R16 ;  /* 0x000000101010722b */ /* 0x000fd00000000010 */
[----:B------:R-:W-:-:S08]  /*18d0*/  DFMA R16, R14, R16, R14 ;  /* 0x000000100e10722b */ /* 0x000fd0000000000e */
[----:B------:R-:W-:-:S08]  /*18e0*/  DFMA R18, -R34, R16, 1 ;  /* 0x3ff000002212742b */ /* 0x000fd00000000110 */
[----:B------:R-:W-:-:S08]  /*18f0*/  DFMA R18, R16, R18, R16 ;  /* 0x000000121012722b */ /* 0x000fd00000000010 */
[----:B------:R-:W-:-:S08]  /*1900*/  DMUL R14, R18, R32 ;  /* 0x00000020120e7228 */ /* 0x000fd00000000000 */
[----:B------:R-:W-:-:S08]  /*1910*/  DFMA R16, -R34, R14, R32 ;  /* 0x0000000e2210722b */ /* 0x000fd00000000120 */
[----:B------:R-:W-:-:S10]  /*1920*/  DFMA R14, R18, R16, R14 ;  /* 0x00000010120e722b */ /* 0x000fd4000000000e */
[----:B------:R-:W-:-:S05]  /*1930*/  FFMA R0, RZ, R35, R15 ;  /* 0x00000023ff007223 */ /* 0x000fca000000000f */
[----:B------:R-:W-:-:S13]  /*1940*/  FSETP.GT.AND P0, PT, |R0|, 1.469367938527859385e-39, PT ;  /* 0x001000000000780b */ /* 0x000fda0003f04200 */
[----:B------:R-:W-:Y:S05]  /*1950*/  @P0 BRA P1, `(.L_x_132) ;  /* 0x0000000000180947 */ /* 0x000fea0000800000 */
[----:B------:R-:W-:Y:S01]  /*1960*/  IMAD.MOV.U32 R18, RZ, RZ, R32 ;  /* 0x000000ffff127224 */ /* 0x000fe200078e0020 */
[----:B------:R-:W-:Y:S02]  /*1970*/  MOV R19, R33 ;  /* 0x0000002100137202 */ /* 0x000fe40000000f00 */
[----:B------:R-:W-:-:S07]  /*1980*/  MOV R0, 0x19a0 ;  /* 0x000019a000007802 */ /* 0x000fce0000000f00 */
[----:B0-----:R-:W-:Y:S05]  /*1990*/  CALL.REL.NOINC `($__internal_3_$__cuda_sm20_div_rn_f64_full) ;  /* 0x0000000800707944 */ /* 0x001fea0003c00000 */
[----:B------:R-:W-:Y:S01]  /*19a0*/  IMAD.MOV.U32 R14, RZ, RZ, R22 ;  /* 0x000000ffff0e7224 */ /* 0x000fe200078e0016 */
[----:B------:R-:W-:-:S07]  /*19b0*/  MOV R15, R23 ;  /* 0x00000017000f7202 */ /* 0x000fce0000000f00 */
.L_x_132:
[----:B------:R-:W-:Y:S05]  /*19c0*/  BSYNC.RECONVERGENT B0 ;  /* 0x0000000000007941 */ /* 0x000fea0003800200 */
.L_x_131:
[----:B------:R-:W1:Y:S02]  /*19d0*/  LDC.64 R16, c[0x0][0x388] ;  /* 0x0000e200ff107b82 */ /* 0x000e640000000a00 */
[----:B-1----:R-:W-:-:S05]  /*19e0*/  IMAD.WIDE.U32 R30, R30, 0x8, R16 ;  /* 0x000000081e1e7825 */ /* 0x002fca00078e0010 */
[----:B------:R1:W-:Y:S02]  /*19f0*/  STG.E.64 desc[UR6][R30.64], R14 ;  /* 0x0000000e1e007986 */ /* 0x0003e4000c101b06 */
.L_x_122:
[----:B------:R-:W-:Y:S05]  /*1a00*/  BSYNC.RECONVERGENT B1 ;  /* 0x0000000000017941 */ /* 0x000fea0003800200 */
.L_x_121:
[----:B------:R-:W1:Y:S01]  /*1a10*/  LDCU UR4, c[0x0][0x390] ;  /* 0x00007200ff0477ac */ /* 0x000e620008000800 */
[----:B------:R-:W-:Y:S01]  /*1a20*/  IMAD.IADD R28, R2, 0x1, R28 ;  /* 0x00000001021c7824 */ /* 0x000fe200078e021c */
[----:B-1----:R-:W-:Y:S01]  /*1a30*/  MOV R14, UR4 ;  /* 0x00000004000e7c02 */ /* 0x002fe20008000f00 */
[----:B------:R-:W-:Y:S03]  /*1a40*/  BAR.SYNC.DEFER_BLOCKING 0x0 ;  /* 0x0000000000007b1d */ /* 0x000fe60000010000 */
[----:B------:R-:W-:-:S13]  /*1a50*/  ISETP.GE.U32.AND P0, PT, R28, R14, PT ;  /* 0x0000000e1c00720c */ /* 0x000fda0003f06070 */
[----:B------:R-:W-:Y:S05]  /*1a60*/  @!P0 BRA `(.L_x_133) ;  /* 0xffffffe8001c8947 */ /* 0x000fea000383ffff */
.L_x_107:
[----:B------:R-:W-:Y:S01]  /*1a70*/  ISETP.NE.AND P0, PT, R5, R4, PT ;  /* 0x000000040500720c */ /* 0x000fe20003f05270 */
[----:B------:R-:W-:Y:S05]  /*1a80*/  WARPSYNC.ALL ;  /* 0x0000000000007948 */ /* 0x000fea0003800000 */
[----:B------:R-:W-:Y:S01]  /*1a90*/  BAR.SYNC.DEFER_BLOCKING 0x0 ;  /* 0x0000000000007b1d */ /* 0x000fe20000010000 */
[----:B------:R-:W-:Y:S01]  /*1aa0*/  VIADD R8, R8, 0x1 ;  /* 0x0000000108087836 */ /* 0x000fe20000000000 */
[----:B------:R-:W-:Y:S01]  /*1ab0*/  IADD3 R7, PT, PT, R7, 0x1, RZ ;  /* 0x0000000107077810 */ /* 0x000fe20007ffe0ff */
[----:B------:R-:W-:Y:S01]  /*1ac0*/  VIADD R6, R6, 0x1 ;  /* 0x0000000106067836 */ /* 0x000fe20000000000 */
[----:B------:R-:W-:-:S03]  /*1ad0*/  IADD3 R5, PT, PT, R5, 0x1, RZ ;  /* 0x0000000105057810 */ /* 0x000fc60007ffe0ff */
[----:B------:R-:W-:Y:S05]  /*1ae0*/  @P0 BRA `(.L_x_134) ;  /* 0xffffffe400c40947 */ /* 0x000fea000383ffff */
.L_x_106:
[----:B------:R-:W-:-:S13]  /*1af0*/  ISETP.GE.U32.AND P0, PT, R3, R14, PT ;  /* 0x0000000e0300720c */ /* 0x000fda0003f06070 */
[----:B------:R-:W-:Y:S05]  /*1b00*/  @P0 EXIT ;  /* 0x000000000000094d */ /* 0x000fea0003800000 */
[----:B------:R-:W1:Y:S01]  /*1b10*/  LDCU.U16 UR4, c[0x0][0x390] ;  /* 0x00007200ff0477ac */ /* 0x000e620008000400 */
[----:B------:R-:W-:Y:S01]  /*1b20*/  LOP3.LUT R0, RZ, R3, RZ, 0x33, !PT ;  /* 0x00000003ff007212 */ /* 0x000fe200078e33ff */
[----:B------:R-:W-:Y:S01]  /*1b30*/  HFMA2 R5, -RZ, RZ, 0, 0 ;  /* 0x00000000ff057431 */ /* 0x000fe200000001ff */
[C---:B------:R-:W-:Y:S01]  /*1b40*/  LOP3.LUT R9, R3.reuse, 0x3, RZ, 0x3c, !PT ;  /* 0x0000000303097812 */ /* 0x040fe200078e3cff */
[----:B------:R-:W-:Y:S01]  /*1b50*/  IMAD.MOV.U32 R7, RZ, RZ, R3 ;  /* 0x000000ffff077224 */ /* 0x000fe200078e0003 */
[----:B------:R-:W-:Y:S01]  /*1b60*/  LOP3.LUT R8, R3, 0x7, RZ, 0x3c, !PT ;  /* 0x0000000703087812 */ /* 0x000fe200078e3cff */
[----:B------:R-:W-:Y:S01]  /*1b70*/  IMAD.IADD R0, R0, 0x1, R14 ;  /* 0x0000000100007824 */ /* 0x000fe200078e020e */
[----:B------:R-:W-:Y:S02]  /*1b80*/  PRMT R4, RZ, 0x7610, R4 ;  /* 0x00007610ff047816 */ /* 0x000fe40000000004 */
[----:B------:R-:W-:Y:S02]  /*1b90*/  PRMT R6, RZ, 0x7610, R6 ;  /* 0x00007610ff067816 */ /* 0x000fe40000000006 */
[----:B-1----:R-:W-:Y:S01]  /*1ba0*/  IADD3 R8, PT, PT, R8, UR4, RZ ;  /* 0x0000000408087c10 */ /* 0x002fe2000fffe0ff */
[----:B------:R-:W-:-:S07]  /*1bb0*/  VIADD R9, R9, UR4 ;  /* 0x0000000409097c36 */ /* 0x000fce0008000000 */
.L_x_143:
[----:B------:R-:W1:Y:S01]  /*1bc0*/  LDC R10, c[0x0][0x390] ;  /* 0x0000e400ff0a7b82 */ /* 0x000e620000000800 */
[----:B------:R-:W-:Y:S01]  /*1bd0*/  IADD3 R18, PT, PT, R7, 0x1, RZ ;  /* 0x0000000107127810 */ /* 0x000fe20007ffe0ff */
[----:B------:R-:W-:Y:S03]  /*1be0*/  BSSY.RECONVERGENT B0, `(.L_x_135) ;  /* 0x0000070000007945 */ /* 0x000fe60003800200 */
[----:B-1----:R-:W-:-:S13]  /*1bf0*/  ISETP.GE.U32.AND P0, PT, R18, R10, PT ;  /* 0x0000000a1200720c */ /* 0x002fda0003f06070 */
[----:B0-2---:R-:W-:Y:S05]  /*1c00*/  @P0 BRA `(.L_x_136) ;  /* 0x0000000400b40947 */ /* 0x005fea0003800000 */
[----:B------:R-:W-:Y:S01]  /*1c10*/  IMAD R11, R2, R5, R3 ;  /* 0x00000005020b7224 */ /* 0x000fe200078e0203 */
[----:B------:R-:W-:Y:S04]  /*1c20*/  BSSY.RECONVERGENT B1, `(.L_x_137) ;  /* 0x0000038000017945 */ /* 0x000fe80003800200 */
[----:B------:R-:W-:-:S04]  /*1c30*/  IADD3 R11, PT, PT, -R11, -0x2, R10 ;  /* 0xfffffffe0b0b7810 */ /* 0x000fc80007ffe10a */
[----:B------:R-:W-:Y:S01]  /*1c40*/  ISETP.GE.U32.AND P0, PT, R11, 0x7, PT ;  /* 0x000000070b00780c */ /* 0x000fe20003f06070 */
[----:B------:R-:W-:-:S04]  /*1c50*/  IMAD.MOV R11, RZ, RZ, -R2 ;  /* 0x000000ffff0b7224 */ /* 0x000fc800078e0a02 */
[----:B------:R-:W-:-:S08]  /*1c60*/  IMAD R11, R5, R11, R0 ;  /* 0x0000000b050b7224 */ /* 0x000fd000078e0200 */
[----:B------:R-:W-:Y:S05]  /*1c70*/  @!P0 BRA `(.L_x_138) ;  /* 0x0000000000c88947 */ /* 0x000fea0003800000 */
[C---:B0-----:R-:W-:Y:S01]  /*1c80*/  IADD3 R13, PT, PT, R7.reuse, 0x2, RZ ;  /* 0x00000002070d7810 */ /* 0x041fe20007ffe0ff */
[C---:B------:R-:W-:Y:S01]  /*1c90*/  VIADD R27, R7.reuse, 0x3 ;  /* 0x00000003071b7836 */ /* 0x040fe20000000000 */
[C---:B-----5:R-:W-:Y:S01]  /*1ca0*/  IADD3 R33, PT, PT, R7.reuse, 0x4, RZ ;  /* 0x0000000407217810 */ /* 0x060fe20007ffe0ff */
[C---:B------:R-:W-:Y:S01]  /*1cb0*/  VIADD R35, R7.reuse, 0x5 ;  /* 0x0000000507237836 */ /* 0x040fe20000000000 */
[C---:B------:R-:W-:Y:S01]  /*1cc0*/  IADD3 R37, PT, PT, R7.reuse, 0x6, RZ ;  /* 0x0000000607257810 */ /* 0x040fe20007ffe0ff */
[C---:B------:R-:W-:Y:S01]  /*1cd0*/  VIADD R12, R7.reuse, 0x7 ;  /* 0x00000007070c7836 */ /* 0x040fe20000000000 */
[----:B------:R-:W-:Y:S01]  /*1ce0*/  IADD3 R14, PT, PT, R7, 0x8, RZ ;  /* 0x00000008070e7810 */ /* 0x000fe20007ffe0ff */
[----:B------:R-:W-:Y:S01]  /*1cf0*/  BSSY.RECONVERGENT B2, `(.L_x_139) ;  /* 0x0000029000027945 */ /* 0x000fe20003800200 */
[----:B------:R-:W-:Y:S01]  /*1d00*/  LOP3.LUT R32, R11, 0xfffffff8, RZ, 0xc0, !PT ;  /* 0xfffffff80b207812 */ /* 0x000fe200078ec0ff */
[-CC-:B------:R-:W-:Y:S02]  /*1d10*/  IMAD R15, R18, R10.reuse, R7.reuse ;  /* 0x0000000a120f7224 */ /* 0x180fe400078e0207 */
[--C-:B------:R-:W-:Y:S01]  /*1d20*/  IMAD.MOV.U32 R26, RZ, RZ, R7.reuse ;  /* 0x000000ffff1a7224 */ /* 0x100fe200078e0007 */
[----:B------:R-:W-:Y:S01]  /*1d30*/  IADD3 R32, PT, PT, -R32, RZ, RZ ;  /* 0x000000ff20207210 */ /* 0x000fe20007ffe1ff */
[----:B------:R-:W-:-:S02]  /*1d40*/  IMAD R13, R13, R10, R7 ;  /* 0x0000000a0d0d7224 */ /* 0x000fc400078e0207 */
[-CC-:B------:R-:W-:Y:S02]  /*1d50*/  IMAD R27, R27, R10.reuse, R7.reuse ;  /* 0x0000000a1b1b7224 */ /* 0x180fe400078e0207 */
[-CC-:B------:R-:W-:Y:S02]  /*1d60*/  IMAD R33, R33, R10.reuse, R7.reuse ;  /* 0x0000000a21217224 */ /* 0x180fe400078e0207 */
[-CC-:B------:R-:W-:Y:S02]  /*1d70*/  IMAD R35, R35, R10.reuse, R7.reuse ;  /* 0x0000000a23237224 */ /* 0x180fe400078e0207 */
[-CC-:B------:R-:W-:Y:S02]  /*1d80*/  IMAD R37, R37, R10.reuse, R7.reuse ;  /* 0x0000000a25257224 */ /* 0x180fe400078e0207 */
[-CC-:B------:R-:W-:Y:S02]  /*1d90*/  IMAD R12, R12, R10.reuse, R7.reuse ;  /* 0x0000000a0c0c7224 */ /* 0x180fe400078e0207 */
[----:B------:R-:W-:-:S07]  /*1da0*/  IMAD R14, R14, R10, R7 ;  /* 0x0000000a0e0e7224 */ /* 0x000fce00078e0207 */
.L_x_140:
[----:B-1----:R-:W0:Y:S01]  /*1db0*/  LDC.64 R24, c[0x0][0x388] ;  /* 0x0000e200ff187b82 */ /* 0x002e220000000a00 */
[----:B------:R-:W-:Y:S01]  /*1dc0*/  VIADD R32, R32, 0x8 ;  /* 0x0000000820207836 */ /* 0x000fe20000000000 */
[----:B------:R-:W-:-:S04]  /*1dd0*/  IADD3 R26, PT, PT, R26, 0x8, RZ ;  /* 0x000000081a1a7810 */ /* 0x000fc80007ffe0ff */
[----:B------:R-:W-:Y:S01]  /*1de0*/  ISETP.NE.AND P0, PT, R32, RZ, PT ;  /* 0x000000ff2000720c */ /* 0x000fe20003f05270 */
[----:B0-----:R-:W-:-:S04]  /*1df0*/  IMAD.WIDE.U32 R16, R15, 0x8, R24 ;  /* 0x000000080f107825 */ /* 0x001fc800078e0018 */
[--C-:B------:R-:W-:Y:S01]  /*1e00*/  IMAD.WIDE.U32 R30, R13, 0x8, R24.reuse ;  /* 0x000000080d1e7825 */ /* 0x100fe200078e0018 */
[----:B------:R0:W-:Y:S01]  /*1e10*/  STG.E.64 desc[UR6][R16.64], RZ ;  /* 0x000000ff10007986 */ /* 0x0001e2000c101b06 */
[C---:B------:R-:W-:Y:S02]  /*1e20*/  LEA R13, R10.reuse, R13, 0x3 ;  /* 0x0000000d0a0d7211 */ /* 0x040fe400078e18ff */
[--C-:B------:R-:W-:Y:S01]  /*1e30*/  IMAD.WIDE.U32 R28, R27, 0x8, R24.reuse ;  /* 0x000000081b1c7825 */ /* 0x100fe200078e0018 */
[----:B------:R1:W-:Y:S03]  /*1e40*/  STG.E.64 desc[UR6][R30.64], RZ ;  /* 0x000000ff1e007986 */ /* 0x0003e6000c101b06 */
[----:B------:R-:W-:Y:S01]  /*1e50*/  IMAD.WIDE.U32 R22, R33, 0x8, R24 ;  /* 0x0000000821167825 */ /* 0x000fe200078e0018 */
[----:B------:R1:W-:Y:S01]  /*1e60*/  STG.E.64 desc[UR6][R28.64], RZ ;  /* 0x000000ff1c007986 */ /* 0x0003e2000c101b06 */
[----:B------:R-:W-:-:S02]  /*1e70*/  LEA R33, R10, R33, 0x3 ;  /* 0x000000210a217211 */ /* 0x000fc400078e18ff */
[--C-:B------:R-:W-:Y:S01]  /*1e80*/  IMAD.WIDE.U32 R20, R35, 0x8, R24.reuse ;  /* 0x0000000823147825 */ /* 0x100fe200078e0018 */
[----:B------:R1:W-:Y:S03]  /*1e90*/  STG.E.64 desc[UR6][R22.64], RZ ;  /* 0x000000ff16007986 */ /* 0x0003e6000c101b06 */
[--C-:B------:R-:W-:Y:S01]  /*1ea0*/  IMAD.WIDE.U32 R18, R37, 0x8, R24.reuse ;  /* 0x0000000825127825 */ /* 0x100fe200078e0018 */
[----:B------:R1:W-:Y:S01]  /*1eb0*/  STG.E.64 desc[UR6][R20.64], RZ ;  /* 0x000000ff14007986 */ /* 0x0003e2000c101b06 */
[----:B------:R-:W-:Y:S02]  /*1ec0*/  LEA R37, R10, R37, 0x3 ;  /* 0x000000250a257211 */ /* 0x000fe400078e18ff */
[--C-:B0-----:R-:W-:Y:S01]  /*1ed0*/  IMAD.WIDE.U32 R16, R12, 0x8, R24.reuse ;  /* 0x000000080c107825 */ /* 0x101fe200078e0018 */
[----:B------:R1:W-:Y:S03]  /*1ee0*/  STG.E.64 desc[UR6][R18.64], RZ ;  /* 0x000000ff12007986 */ /* 0x0003e6000c101b06 */
[----:B------:R-:W-:Y:S01]  /*1ef0*/  IMAD.WIDE.U32 R24, R14, 0x8, R24 ;  /* 0x000000080e187825 */ /* 0x000fe200078e0018 */
[----:B------:R1:W-:Y:S01]  /*1f00*/  STG.E.64 desc[UR6][R16.64], RZ ;  /* 0x000000ff10007986 */ /* 0x0003e2000c101b06 */
[----:B------:R-:W-:-:S02]  /*1f10*/  LEA R14, R10, R14, 0x3 ;  /* 0x0000000e0a0e7211 */ /* 0x000fc400078e18ff */
[C---:B------:R-:W-:Y:S01]  /*1f20*/  IMAD R15, R10.reuse, 0x8, R15 ;  /* 0x000000080a0f7824 */ /* 0x040fe200078e020f */
[----:B------:R1:W-:Y:S01]  /*1f30*/  STG.E.64 desc[UR6][R24.64], RZ ;  /* 0x000000ff18007986 */ /* 0x0003e2000c101b06 */
[C---:B------:R-:W-:Y:S02]  /*1f40*/  IMAD R27, R10.reuse, 0x8, R27 ;  /* 0x000000080a1b7824 */ /* 0x040fe400078e021b */
[C---:B------:R-:W-:Y:S02]  /*1f50*/  IMAD R35, R10.reuse, 0x8, R35 ;  /* 0x000000080a237824 */ /* 0x040fe400078e0223 */
[----:B------:R-:W-:Y:S01]  /*1f60*/  IMAD R12, R10, 0x8, R12 ;  /* 0x000000080a0c7824 */ /* 0x000fe200078e020c */
[----:B------:R-:W-:Y:S06]  /*1f70*/  @P0 BRA `(.L_x_140) ;  /* 0xfffffffc008c0947 */ /* 0x000fec000383ffff */
[----:B------:R-:W-:Y:S05]  /*1f80*/  BSYNC.RECONVERGENT B2 ;  /* 0x0000000000027941 */ /* 0x000fea0003800200 */
.L_x_139:
[----:B-1----:R-:W-:-:S07]  /*1f90*/  VIADD R18, R26, 0x1 ;  /* 0x000000011a127836 */ /* 0x002fce0000000000 */
.L_x_138:
[----:B------:R-:W-:Y:S05]  /*1fa0*/  BSYNC.RECONVERGENT B1 ;  /* 0x0000000000017941 */ /* 0x000fea0003800200 */
.L_x_137:
[----:B------:R-:W-:-:S13]  /*1fb0*/  LOP3.LUT P0, RZ, R11, 0x7, RZ, 0xc0, !PT ;  /* 0x000000070bff7812 */ /* 0x000fda000780c0ff */
[----:B------:R-:W-:Y:S05]  /*1fc0*/  @!P0 BRA `(.L_x_136) ;  /* 0x0000000000c48947 */ /* 0x000fea0003800000 */
[----:B------:R-:W-:Y:S01]  /*1fd0*/  PRMT R19, R2, 0x9910, RZ ;  /* 0x0000991002137816 */ /* 0x000fe200000000ff */
[----:B------:R-:W-:Y:S01]  /*1fe0*/  BSSY.RECONVERGENT B1, `(.L_x_141) ;  /* 0x0000019000017945 */ /* 0x000fe20003800200 */
[----:B0-----:R-:W-:-:S05]  /*1ff0*/  PRMT R12, R6, 0x9910, RZ ;  /* 0x00009910060c7816 */ /* 0x001fca00000000ff */
[----:B------:R-:W-:-:S05]  /*2000*/  IMAD R11, R19, R12, RZ ;  /* 0x0000000c130b7224 */ /* 0x000fca00078e02ff */
[----:B------:R-:W-:-:S04]  /*2010*/  IADD3 R11, PT, PT, RZ, -R11, RZ ;  /* 0x8000000bff0b7210 */ /* 0x000fc80007ffe0ff */
[----:B------:R-:W-:-:S05]  /*2020*/  PRMT R11, R11, 0x7710, RZ ;  /* 0x000077100b0b7816 */ /* 0x000fca00000000ff */
[----:B------:R-:W-:-:S05]  /*2030*/  IMAD.IADD R11, R8, 0x1, R11 ;  /* 0x00000001080b7824 */ /* 0x000fca00078e020b */
[----:B------:R-:W-:-:S04]  /*2040*/  LOP3.LUT R11, R11, 0x7, RZ, 0xc0, !PT ;  /* 0x000000070b0b7812 */ /* 0x000fc800078ec0ff */
[C---:B------:R-:W-:Y:S02]  /*2050*/  IADD3 R12, PT, PT, R11.reuse, -0x1, RZ ;  /* 0xffffffff0b0c7810 */ /* 0x040fe40007ffe0ff */
[----:B------:R-:W-:Y:S02]  /*2060*/  LOP3.LUT P1, RZ, R11, 0x3, RZ, 0xc0, !PT ;  /* 0x000000030bff7812 */ /* 0x000fe4000782c0ff */
[----:B------:R-:W-:-:S13]  /*2070*/  ISETP.GE.U32.AND P0, PT, R12, 0x3, PT ;  /* 0x000000030c00780c */ /* 0x000fda0003f06070 */
[----:B------:R-:W-:Y:S05]  /*2080*/  @!P0 BRA `(.L_x_142) ;  /* 0x0000000000388947 */ /* 0x000fea0003800000 */
[----:B------:R-:W0:Y:S01]  /*2090*/  LDC.64 R14, c[0x0][0x388] ;  /* 0x0000e200ff0e7b82 */ /* 0x000e220000000a00 */
[C---:B------:R-:W-:Y:S01]  /*20a0*/  IMAD R13, R18.reuse, R10, R7 ;  /* 0x0000000a120d7224 */ /* 0x040fe200078e0207 */
[----:B------:R-:W-:-:S03]  /*20b0*/  IADD3 R18, PT, PT, R18, 0x4, RZ ;  /* 0x0000000412127810 */ /* 0x000fc60007ffe0ff */
[----:B------:R-:W-:-:S05]  /*20c0*/  IMAD.IADD R17, R13, 0x1, R10 ;  /* 0x000000010d117824 */ /* 0x000fca00078e020a */
[----:B------:R-:W-:-:S05]  /*20d0*/  IADD3 R21, PT, PT, R17, R10, RZ ;  /* 0x0000000a11157210 */ /* 0x000fca0007ffe0ff */
[----:B------:R-:W-:Y:S02]  /*20e0*/  IMAD.IADD R11, R21, 0x1, R10 ;  /* 0x00000001150b7824 */ /* 0x000fe400078e020a */
        /* <DEDUP_REMOVED lines=8> */
.L_x_142:
[----:B------:R-:W-:Y:S05]  /*2170*/  BSYNC.RECONVERGENT B1 ;  /* 0x0000000000017941 */ /* 0x000fea0003800200 */
.L_x_141:
[----:B------:R-:W-:Y:S05]  /*2180*/  @!P1 BRA `(.L_x_136) ;  /* 0x0000000000549947 */ /* 0x000fea0003800000 */
[----:B0-----:R-:W-:-:S05]  /*2190*/  PRMT R12, R4, 0x9910, RZ ;  /* 0x00009910040c7816 */ /* 0x001fca00000000ff */
[----:B------:R-:W-:-:S04]  /*21a0*/  IMAD R11, R19, R12, RZ ;  /* 0x0000000c130b7224 */ /* 0x000fc800078e02ff */
[----:B------:R-:W-:-:S05]  /*21b0*/  IMAD.MOV R11, RZ, RZ, -R11 ;  /* 0x000000ffff0b7224 */ /* 0x000fca00078e0a0b */
[----:B------:R-:W-:-:S04]  /*21c0*/  PRMT R12, R11, 0x7710, RZ ;  /* 0x000077100b0c7816 */ /* 0x000fc800000000ff */
[----:B------:R-:W-:-:S04]  /*21d0*/  IADD3 R12, PT, PT, R9, R12, RZ ;  /* 0x0000000c090c7210 */ /* 0x000fc80007ffe0ff */
[C---:B------:R-:W-:Y:S02]  /*21e0*/  LOP3.LUT R13, R12.reuse, 0x3, RZ, 0xc0, !PT ;  /* 0x000000030c0d7812 */ /* 0x040fe400078ec0ff */
[----:B------:R-:W-:Y:S02]  /*21f0*/  LOP3.LUT R11, R12, 0x1, RZ, 0xc0, !PT ;  /* 0x000000010c0b7812 */ /* 0x000fe400078ec0ff */
[----:B------:R-:W-:Y:S02]  /*2200*/  ISETP.NE.AND P0, PT, R13, 0x1, PT ;  /* 0x000000010d00780c */ /* 0x000fe40003f05270 */
[----:B------:R-:W-:-:S11]  /*2210*/  ISETP.NE.U32.AND P1, PT, R11, 0x1, PT ;  /* 0x000000010b00780c */ /* 0x000fd60003f25070 */
[----:B------:R-:W0:Y:S01]  /*2220*/  @P0 LDC.64 R12, c[0x0][0x388] ;  /* 0x0000e200ff0c0b82 */ /* 0x000e220000000a00 */
[C---:B------:R-:W-:Y:S02]  /*2230*/  @P0 IMAD R15, R18.reuse, R10, R7 ;  /* 0x0000000a120f0224 */ /* 0x040fe400078e0207 */
[----:B------:R-:W-:-:S03]  /*2240*/  @P0 VIADD R18, R18, 0x2 ;  /* 0x0000000212120836 */ /* 0x000fc60000000000 */
[CC--:B------:R-:W-:Y:S01]  /*2250*/  @P0 IADD3 R17, PT, PT, R15.reuse, R10.reuse, RZ ;  /* 0x0000000a0f110210 */ /* 0x0c0fe20007ffe0ff */
[----:B------:R-:W-:Y:S01]  /*2260*/  @!P1 IMAD R11, R18, R10, R7 ;  /* 0x0000000a120b9224 */ /* 0x000fe200078e0207 */
[----:B------:R-:W1:Y:S01]  /*2270*/  @!P1 LDC.64 R20, c[0x0][0x388] ;  /* 0x0000e200ff149b82 */ /* 0x000e620000000a00 */
[----:B0-----:R-:W-:-:S04]  /*2280*/  @P0 IMAD.WIDE.U32 R14, R15, 0x8, R12 ;  /* 0x000000080f0e0825 */ /* 0x001fc800078e000c */
[----:B------:R-:W-:Y:S01]  /*2290*/  @P0 IMAD.WIDE.U32 R16, R17, 0x8, R12 ;  /* 0x0000000811100825 */ /* 0x000fe200078e000c */
[----:B------:R2:W-:Y:S03]  /*22a0*/  @P0 STG.E.64 desc[UR6][R14.64], RZ ;  /* 0x000000ff0e000986 */ /* 0x0005e6000c101b06 */
[----:B-1----:R-:W-:Y:S01]  /*22b0*/  @!P1 IMAD.WIDE.U32 R12, R11, 0x8, R20 ;  /* 0x000000080b0c9825 */ /* 0x002fe200078e0014 */
[----:B------:R2:W-:Y:S04]  /*22c0*/  @P0 STG.E.64 desc[UR6][R16.64], RZ ;  /* 0x000000ff10000986 */ /* 0x0005e8000c101b06 */
[----:B------:R2:W-:Y:S02]  /*22d0*/  @!P1 STG.E.64 desc[UR6][R12.64], RZ ;  /* 0x000000ff0c009986 */ /* 0x0005e4000c101b06 */
.L_x_136:
[----:B------:R-:W-:Y:S05]  /*22e0*/  BSYNC.RECONVERGENT B0 ;  /* 0x0000000000007941 */ /* 0x000fea0003800200 */
.L_x_135:
[----:B------:R-:W-:Y:S01]  /*22f0*/  IMAD.IADD R7, R2, 0x1, R7 ;  /* 0x0000000102077824 */ /* 0x000fe200078e0207 */
[----:B------:R-:W-:Y:S01]  /*2300*/  IADD3 R6, PT, PT, R6, 0x1, RZ ;  /* 0x0000000106067810 */ /* 0x000fe20007ffe0ff */
[----:B------:R-:W-:Y:S01]  /*2310*/  VIADD R4, R4, 0x1 ;  /* 0x0000000104047836 */ /* 0x000fe20000000000 */
[----:B------:R-:W-:Y:S02]  /*2320*/  IADD3 R5, PT, PT, R5, 0x1, RZ ;  /* 0x0000000105057810 */ /* 0x000fe40007ffe0ff */
[----:B------:R-:W-:-:S13]  /*2330*/  ISETP.GE.U32.AND P0, PT, R7, R10, PT ;  /* 0x0000000a0700720c */ /* 0x000fda0003f06070 */
[----:B------:R-:W-:Y:S05]  /*2340*/  @!P0 BRA `(.L_x_143) ;  /* 0xfffffff8001c8947 */ /* 0x000fea000383ffff */
[----:B------:R-:W-:Y:S05]  /*2350*/  EXIT ;  /* 0x000000000000794d */ /* 0x000fea0003800000 */
        .weak           $__internal_3_$__cuda_sm20_div_rn_f64_full
        .type           $__internal_3_$__cuda_sm20_div_rn_f64_full,@function
        .size           $__internal_3_$__cuda_sm20_div_rn_f64_full,($__internal_4_$__cuda_sm20_dsqrt_rn_f64_mediumpath_v1 - $__internal_3_$__cuda_sm20_div_rn_f64_full)
$__internal_3_$__cuda_sm20_div_rn_f64_full:
[C---:B------:R-:W-:Y:S01]  /*2360*/  FSETP.GEU.AND P0, PT, |R35|.reuse, 1.469367938527859385e-39, PT ;  /* 0x001000002300780b */ /* 0x040fe20003f0e200 */
[--C-:B------:R-:W-:Y:S01]  /*2370*/  IMAD.MOV.U32 R16, RZ, RZ, R34.reuse ;  /* 0x000000ffff107224 */ /* 0x100fe200078e0022 */
[----:B------:R-:W-:Y:S01]  /*2380*/  LOP3.LUT R14, R35, 0x800fffff, RZ, 0xc0, !PT ;  /* 0x800fffff230e7812 */ /* 0x000fe200078ec0ff */
[----:B------:R-:W-:Y:S01]  /*2390*/  IMAD.MOV.U32 R32, RZ, RZ, 0x1ca00000 ;  /* 0x1ca00000ff207424 */ /* 0x000fe200078e00ff */
[----:B------:R-:W-:Y:S01]  /*23a0*/  MOV R17, R35 ;  /* 0x0000002300117202 */ /* 0x000fe20000000f00 */
[----:B------:R-:W-:Y:S01]  /*23b0*/  BSSY.RECONVERGENT B2, `(.L_x_144) ;  /* 0x0000054000027945 */ /* 0x000fe20003800200 */
[----:B------:R-:W-:Y:S01]  /*23c0*/  LOP3.LUT R15, R14, 0x3ff00000, RZ, 0xfc, !PT ;  /* 0x3ff000000e0f7812 */ /* 0x000fe200078efcff */
[----:B------:R-:W-:Y:S01]  /*23d0*/  IMAD.MOV.U32 R14, RZ, RZ, R34 ;  /* 0x000000ffff0e7224 */ /* 0x000fe200078e0022 */
[----:B------:R-:W-:Y:S02]  /*23e0*/  MOV R20, 0x1 ;  /* 0x0000000100147802 */ /* 0x000fe40000000f00 */
[----:B------:R-:W-:-:S02]  /*23f0*/  FSETP.GEU.AND P2, PT, |R19|, 1.469367938527859385e-39, PT ;  /* 0x001000001300780b */ /* 0x000fc40003f4e200 */
[----:B------:R-:W-:Y:S01]  /*2400*/  LOP3.LUT R31, R19, 0x7ff00000, RZ, 0xc0, !PT ;  /* 0x7ff00000131f7812 */ /* 0x000fe200078ec0ff */
[----:B------:R-:W-:Y:S01]  /*2410*/  @!P0 DMUL R14, R16, 8.98846567431157953865e+307 ;  /* 0x7fe00000100e8828 */ /* 0x000fe20000000000 */
[----:B------:R-:W-:-:S04]  /*2420*/  LOP3.LUT R34, R35, 0x7ff00000, RZ, 0xc0, !PT ;  /* 0x7ff0000023227812 */ /* 0x000fc800078ec0ff */
[----:B------:R-:W-:Y:S01]  /*2430*/  ISETP.GE.U32.AND P1, PT, R31, R34, PT ;  /* 0x000000221f00720c */ /* 0x000fe20003f26070 */
[----:B------:R-:W0:Y:S04]  /*2440*/  MUFU.RCP64H R21, R15 ;  /* 0x0000000f00157308 */ /* 0x000e280000001800 */
[----:B------:R-:W-:Y:S02]  /*2450*/  @!P2 LOP3.LUT R24, R17, 0x7ff00000, RZ, 0xc0, !PT ;  /* 0x7ff000001118a812 */ /* 0x000fe400078ec0ff */
[----:B------:R-:W-:Y:S02]  /*2460*/  @!P0 LOP3.LUT R34, R15, 0x7ff00000, RZ, 0xc0, !PT ;  /* 0x7ff000000f228812 */ /* 0x000fe400078ec0ff */
[----:B------:R-:W-:-:S04]  /*2470*/  @!P2 ISETP.GE.U32.AND P3, PT, R31, R24, PT ;  /* 0x000000181f00a20c */ /* 0x000fc80003f66070 */
[----:B------:R-:W-:-:S04]  /*2480*/  @!P2 SEL R25, R32, 0x63400000, !P3 ;  /* 0x634000002019a807 */ /* 0x000fc80005800000 */
[----:B------:R-:W-:Y:S01]  /*2490*/  @!P2 LOP3.LUT R26, R25, 0x80000000, R19, 0xf8, !PT ;  /* 0x80000000191aa812 */ /* 0x000fe200078ef813 */
[----:B0-----:R-:W-:-:S03]  /*24a0*/  DFMA R22, R20, -R14, 1 ;  /* 0x3ff000001416742b */ /* 0x001fc6000000080e */
[----:B------:R-:W-:Y:S01]  /*24b0*/  @!P2 LOP3.LUT R27, R26, 0x100000, RZ, 0xfc, !PT ;  /* 0x001000001a1ba812 */ /* 0x000fe200078efcff */
[----:B------:R-:W-:-:S04]  /*24c0*/  @!P2 IMAD.MOV.U32 R26, RZ, RZ, RZ ;  /* 0x000000ffff1aa224 */ /* 0x000fc800078e00ff */
[----:B------:R-:W-:-:S08]  /*24d0*/  DFMA R22, R22, R22, R22 ;  /* 0x000000161616722b */ /* 0x000fd00000000016 */
[----:B------:R-:W-:Y:S01]  /*24e0*/  DFMA R22, R20, R22, R20 ;  /* 0x000000161416722b */ /* 0x000fe20000000014 */
[----:B------:R-:W-:Y:S02]  /*24f0*/  SEL R21, R32, 0x63400000, !P1 ;  /* 0x6340000020157807 */ /* 0x000fe40004800000 */
[----:B------:R-:W-:Y:S02]  /*2500*/  MOV R20, R18 ;  /* 0x0000001200147202 */ /* 0x000fe40000000f00 */
[----:B------:R-:W-:-:S03]  /*2510*/  LOP3.LUT R21, R21, 0x800fffff, R19, 0xf8, !PT ;  /* 0x800fffff15157812 */ /* 0x000fc600078ef813 */
[----:B------:R-:W-:-:S03]  /*2520*/  DFMA R24, R22, -R14, 1 ;  /* 0x3ff000001618742b */ /* 0x000fc6000000080e */
[----:B------:R-:W-:-:S05]  /*2530*/  @!P2 DFMA R20, R20, 2, -R26 ;  /* 0x400000001414a82b */ /* 0x000fca000000081a */
[----:B------:R-:W-:-:S08]  /*2540*/  DFMA R22, R22, R24, R22 ;  /* 0x000000181616722b */ /* 0x000fd00000000016 */
[----:B------:R-:W-:-:S08]  /*2550*/  DMUL R24, R22, R20 ;  /* 0x0000001416187228 */ /* 0x000fd00000000000 */
[----:B------:R-:W-:-:S08]  /*2560*/  DFMA R26, R24, -R14, R20 ;  /* 0x8000000e181a722b */ /* 0x000fd00000000014 */
[----:B------:R-:W-:Y:S01]  /*2570*/  DFMA R26, R22, R26, R24 ;  /* 0x0000001a161a722b */ /* 0x000fe20000000018 */
[----:B------:R-:W-:Y:S02]  /*2580*/  MOV R25, R31 ;  /* 0x0000001f00197202 */ /* 0x000fe40000000f00 */
[----:B------:R-:W-:Y:S02]  /*2590*/  @!P2 LOP3.LUT R25, R21, 0x7ff00000, RZ, 0xc0, !PT ;  /* 0x7ff000001519a812 */ /* 0x000fe400078ec0ff */
[----:B------:R-:W-:-:S03]  /*25a0*/  IADD3 R23, PT, PT, R34, -0x1, RZ ;  /* 0xffffffff22177810 */ /* 0x000fc60007ffe0ff */
[----:B------:R-:W-:-:S05]  /*25b0*/  VIADD R22, R25, 0xffffffff ;  /* 0xffffffff19167836 */ /* 0x000fca0000000000 */
[----:B------:R-:W-:-:S04]  /*25c0*/  ISETP.GT.U32.AND P0, PT, R22, 0x7feffffe, PT ;  /* 0x7feffffe1600780c */ /* 0x000fc80003f04070 */
[----:B------:R-:W-:-:S13]  /*25d0*/  ISETP.GT.U32.OR P0, PT, R23, 0x7feffffe, P0 ;  /* 0x7feffffe1700780c */ /* 0x000fda0000704470 */
[----:B------:R-:W-:Y:S05]  /*25e0*/  @P0 BRA `(.L_x_145) ;  /* 0x00000000006c0947 */ /* 0x000fea0003800000 */
[----:B------:R-:W-:-:S04]  /*25f0*/  LOP3.LUT R22, R17, 0x7ff00000, RZ, 0xc0, !PT ;  /* 0x7ff0000011167812 */ /* 0x000fc800078ec0ff */
[CC--:B------:R-:W-:Y:S02]  /*2600*/  VIADDMNMX R18, R31.reuse, -R22.reuse, 0xb9600000, !PT ;  /* 0xb96000001f127446 */ /* 0x0c0fe40007800916 */
[----:B------:R-:W-:Y:S02]  /*2610*/  ISETP.GE.U32.AND P0, PT, R31, R22, PT ;  /* 0x000000161f00720c */ /* 0x000fe40003f06070 */
[----:B------:R-:W-:Y:S02]  /*2620*/  VIMNMX R18, PT, PT, R18, 0x46a00000, PT ;  /* 0x46a0000012127848 */ /* 0x000fe40003fe0100 */
[----:B------:R-:W-:-:S05]  /*2630*/  SEL R19, R32, 0x63400000, !P0 ;  /* 0x6340000020137807 */ /* 0x000fca0004000000 */
[----:B------:R-:W-:Y:S02]  /*2640*/  IMAD.IADD R24, R18, 0x1, -R19 ;  /* 0x0000000112187824 */ /* 0x000fe400078e0a13 */
[----:B------:R-:W-:-:S03]  /*2650*/  IMAD.MOV.U32 R18, RZ, RZ, RZ ;  /* 0x000000ffff127224 */ /* 0x000fc600078e00ff */
[----:B------:R-:W-:-:S06]  /*2660*/  IADD3 R19, PT, PT, R24, 0x7fe00000, RZ ;  /* 0x7fe0000018137810 */ /* 0x000fcc0007ffe0ff */
[----:B------:R-:W-:-:S10]  /*2670*/  DMUL R22, R26, R18 ;  /* 0x000000121a167228 */ /* 0x000fd40000000000 */
[----:B------:R-:W-:-:S13]  /*2680*/  FSETP.GTU.AND P0, PT, |R23|, 1.469367938527859385e-39, PT ;  /* 0x001000001700780b */ /* 0x000fda0003f0c200 */
[----:B------:R-:W-:Y:S05]  /*2690*/  @P0 BRA `(.L_x_146) ;  /* 0x0000000000940947 */ /* 0x000fea0003800000 */
[----:B------:R-:W-:Y:S01]  /*26a0*/  DFMA R14, R26, -R14, R20 ;  /* 0x8000000e1a0e722b */ /* 0x000fe20000000014 */
[----:B------:R-:W-:-:S09]  /*26b0*/  MOV R18, RZ ;  /* 0x000000ff00127202 */ /* 0x000fd20000000f00 */
[C---:B------:R-:W-:Y:S02]  /*26c0*/  FSETP.NEU.AND P0, PT, R15.reuse, RZ, PT ;  /* 0x000000ff0f00720b */ /* 0x040fe40003f0d000 */
[----:B------:R-:W-:-:S04]  /*26d0*/  LOP3.LUT R17, R15, 0x80000000, R17, 0x48, !PT ;  /* 0x800000000f117812 */ /* 0x000fc800078e4811 */
[----:B------:R-:W-:-:S07]  /*26e0*/  LOP3.LUT R19, R17, R19, RZ, 0xfc, !PT ;  /* 0x0000001311137212 */ /* 0x000fce00078efcff */
[----:B------:R-:W-:Y:S05]  /*26f0*/  @!P0 BRA `(.L_x_146) ;  /* 0x00000000007c8947 */ /* 0x000fea0003800000 */
[----:B------:R-:W-:Y:S01]  /*2700*/  IMAD.MOV R15, RZ, RZ, -R24 ;  /* 0x000000ffff0f7224 */ /* 0x000fe200078e0a18 */
[----:B------:R-:W-:Y:S01]  /*2710*/  MOV R14, RZ ;  /* 0x000000ff000e7202 */ /* 0x000fe20000000f00 */
[----:B------:R-:W-:-:S05]  /*2720*/  DMUL.RP R18, R26, R18 ;  /* 0x000000121a127228 */ /* 0x000fca0000008000 */
[----:B------:R-:W-:-:S05]  /*2730*/  DFMA R14, R22, -R14, R26 ;  /* 0x8000000e160e722b */ /* 0x000fca000000001a */
[----:B------:R-:W-:Y:S02]  /*2740*/  LOP3.LUT R17, R19, R17, RZ, 0x3c, !PT ;  /* 0x0000001113117212 */ /* 0x000fe400078e3cff */
[----:B------:R-:W-:-:S04]  /*2750*/  IADD3 R14, PT, PT, -R24, -0x43300000, RZ ;  /* 0xbcd00000180e7810 */ /* 0x000fc80007ffe1ff */
[----:B------:R-:W-:-:S04]  /*2760*/  FSETP.NEU.AND P0, PT, |R15|, R14, PT ;  /* 0x0000000e0f00720b */ /* 0x000fc80003f0d200 */
[----:B------:R-:W-:Y:S02]  /*2770*/  FSEL R22, R18, R22, !P0 ;  /* 0x0000001612167208 */ /* 0x000fe40004000000 */
[----:B------:R-:W-:Y:S01]  /*2780*/  FSEL R23, R17, R23, !P0 ;  /* 0x0000001711177208 */ /* 0x000fe20004000000 */
[----:B------:R-:W-:Y:S06]  /*2790*/  BRA `(.L_x_146) ;  /* 0x0000000000547947 */ /* 0x000fec0003800000 */
.L_x_145:
[----:B------:R-:W-:-:S14]  /*27a0*/  DSETP.NAN.AND P0, PT, R18, R18, PT ;  /* 0x000000121200722a */ /* 0x000fdc0003f08000 */
[----:B------:R-:W-:Y:S05]  /*27b0*/  @P0 BRA `(.L_x_147) ;  /* 0x0000000000440947 */ /* 0x000fea0003800000 */
[----:B------:R-:W-:-:S14]  /*27c0*/  DSETP.NAN.AND P0, PT, R16, R16, PT ;  /* 0x000000101000722a */ /* 0x000fdc0003f08000 */
[----:B------:R-:W-:Y:S05]  /*27d0*/  @P0 BRA `(.L_x_148) ;  /* 0x0000000000300947 */ /* 0x000fea0003800000 */
[----:B------:R-:W-:Y:S01]  /*27e0*/  ISETP.NE.AND P0, PT, R25, R34, PT ;  /* 0x000000221900720c */ /* 0x000fe20003f05270 */
[----:B------:R-:W-:Y:S01]  /*27f0*/  IMAD.MOV.U32 R22, RZ, RZ, 0x0 ;  /* 0x00000000ff167424 */ /* 0x000fe200078e00ff */
[----:B------:R-:W-:-:S11]  /*2800*/  MOV R23, 0xfff80000 ;  /* 0xfff8000000177802 */ /* 0x000fd60000000f00 */
[----:B------:R-:W-:Y:S05]  /*2810*/  @!P0 BRA `(.L_x_146) ;  /* 0x0000000000348947 */ /* 0x000fea0003800000 */
[----:B------:R-:W-:Y:S02]  /*2820*/  ISETP.NE.AND P0, PT, R25, 0x7ff00000, PT ;  /* 0x7ff000001900780c */ /* 0x000fe40003f05270 */
[----:B------:R-:W-:Y:S02]  /*2830*/  LOP3.LUT R23, R19, 0x80000000, R17, 0x48, !PT ;  /* 0x8000000013177812 */ /* 0x000fe400078e4811 */
[----:B------:R-:W-:-:S13]  /*2840*/  ISETP.EQ.OR P0, PT, R34, RZ, !P0 ;  /* 0x000000ff2200720c */ /* 0x000fda0004702670 */
[----:B------:R-:W-:Y:S01]  /*2850*/  @P0 LOP3.LUT R14, R23, 0x7ff00000, RZ, 0xfc, !PT ;  /* 0x7ff00000170e0812 */ /* 0x000fe200078efcff */
[----:B------:R-:W-:Y:S01]  /*2860*/  @!P0 IMAD.MOV.U32 R22, RZ, RZ, RZ ;  /* 0x000000ffff168224 */ /* 0x000fe200078e00ff */
[----:B------:R-:W-:-:S03]  /*2870*/  @P0 MOV R22, RZ ;  /* 0x000000ff00160202 */ /* 0x000fc60000000f00 */
[----:B------:R-:W-:Y:S01]  /*2880*/  @P0 IMAD.MOV.U32 R23, RZ, RZ, R14 ;  /* 0x000000ffff170224 */ /* 0x000fe200078e000e */
[----:B------:R-:W-:Y:S06]  /*2890*/  BRA `(.L_x_146) ;  /* 0x0000000000147947 */ /* 0x000fec0003800000 */
.L_x_148:
[----:B------:R-:W-:Y:S02]  /*28a0*/  LOP3.LUT R23, R17, 0x80000, RZ, 0xfc, !PT ;  /* 0x0008000011177812 */ /* 0x000fe400078efcff */
[----:B------:R-:W-:Y:S01]  /*28b0*/  MOV R22, R16 ;  /* 0x0000001000167202 */ /* 0x000fe20000000f00 */
[----:B------:R-:W-:Y:S06]  /*28c0*/  BRA `(.L_x_146) ;  /* 0x0000000000087947 */ /* 0x000fec0003800000 */
.L_x_147:
[----:B------:R-:W-:Y:S01]  /*28d0*/  LOP3.LUT R23, R19, 0x80000, RZ, 0xfc, !PT ;  /* 0x0008000013177812 */ /* 0x000fe200078efcff */
[----:B------:R-:W-:-:S07]  /*28e0*/  IMAD.MOV.U32 R22, RZ, RZ, R18 ;  /* 0x000000ffff167224 */ /* 0x000fce00078e0012 */
.L_x_146:
[----:B------:R-:W-:Y:S05]  /*28f0*/  BSYNC.RECONVERGENT B2 ;  /* 0x0000000000027941 */ /* 0x000fea0003800200 */
.L_x_144:
[----:B------:R-:W-:Y:S01]  /*2900*/  MOV R14, R0 ;  /* 0x00000000000e7202 */ /* 0x000fe20000000f00 */
[----:B------:R-:W-:-:S04]  /*2910*/  IMAD.MOV.U32 R15, RZ, RZ, 0x0 ;  /* 0x00000000ff0f7424 */ /* 0x000fc800078e00ff */
[----:B------:R-:W-:Y:S05]  /*2920*/  RET.REL.NODEC R14 `(_Z25choleskyMatrixCalculationPdS_j) ;  /* 0xffffffd40eb47950 */ /* 0x000fea0003c3ffff */
        .weak           $__internal_4_$__cuda_sm20_dsqrt_rn_f64_mediumpath_v1
        .type           $__internal_4_$__cuda_sm20_dsqrt_rn_f64_mediumpath_v1,@function
        .size           $__internal_4_$__cuda_sm20_dsqrt_rn_f64_mediumpath_v1,(.L_x_301 - $__internal_4_$__cuda_sm20_dsqrt_rn_f64_mediumpath_v1)
$__internal_4_$__cuda_sm20_dsqrt_rn_f64_mediumpath_v1:
[----:B------:R-:W-:Y:S01]  /*2930*/  ISETP.GE.U32.AND P0, PT, R24, -0x3400000, PT ;  /* 0xfcc000001800780c */ /* 0x000fe20003f06070 */
[----:B------:R-:W-:Y:S01]  /*2940*/  BSSY.RECONVERGENT B1, `(.L_x_149) ;  /* 0x0000026000017945 */ /* 0x000fe20003800200 */
[----:B------:R-:W-:Y:S01]  /*2950*/  MOV R15, R21 ;  /* 0x00000015000f7202 */ /* 0x000fe20000000f00 */
[----:B------:R-:W-:Y:S01]  /*2960*/  IMAD.MOV.U32 R20, RZ, RZ, R32 ;  /* 0x000000ffff147224 */ /* 0x000fe200078e0020 */
[----:B------:R-:W-:-:S09]  /*2970*/  MOV R21, R33 ;  /* 0x0000002100157202 */ /* 0x000fd20000000f00 */
        /* <DEDUP_REMOVED lines=9> */
.L_x_150:
        /* <DEDUP_REMOVED lines=9> */
[----:B------:R-:W-:Y:S01]  /*2aa0*/  MOV R14, RZ ;  /* 0x000000ff000e7202 */ /* 0x000fe20000000f00 */
[----:B------:R-:W-:Y:S01]  /*2ab0*/  IMAD.MOV.U32 R18, RZ, RZ, 0x0 ;  /* 0x00000000ff127424 */ /* 0x000fe200078e00ff */
[----:B------:R-:W-:-:S03]  /*2ac0*/  MOV R19, 0x3fd80000 ;  /* 0x3fd8000000137802 */ /* 0x000fc60000000f00 */
        /* <DEDUP_REMOVED lines=12> */
.L_x_152:
[----:B------:R-:W-:-:S11]  /*2b90*/  DADD R14, R20, R20 ;  /* 0x00000000140e7229 */ /* 0x000fd60000000014 */
.L_x_151:
[----:B------:R-:W-:Y:S05]  /*2ba0*/  BSYNC.RECONVERGENT B1 ;  /* 0x0000000000017941 */ /* 0x000fea0003800200 */
.L_x_149:
[----:B------:R-:W-:Y:S01]  /*2bb0*/  MOV R23, R15 ;  /* 0x0000000f00177202 */ /* 0x000fe20000000f00 */
[----:B------:R-:W-:Y:S02]  /*2bc0*/  HFMA2 R15, -RZ, RZ, 0, 0 ;  /* 0x00000000ff0f7431 */ /* 0x000fe400000001ff */
[----:B------:R-:W-:Y:S02]  /*2bd0*/  IMAD.MOV.U32 R22, RZ, RZ, R14 ;  /* 0x000000ffff167224 */ /* 0x000fe400078e000e */
[----:B------:R-:W-:-:S04]  /*2be0*/  IMAD.MOV.U32 R14, RZ, RZ, R0 ;  /* 0x000000ffff0e7224 */ /* 0x000fc800078e0000 */
[----:B------:R-:W-:Y:S05]  /*2bf0*/  RET.REL.NODEC R14 `(_Z25choleskyMatrixCalculationPdS_j) ;  /* 0xffffffd40e007950 */ /* 0x000fea0003c3ffff */
.L_x_153:
        /* <DEDUP_REMOVED lines=16> */
.L_x_301:


//--------------------- .text._Z9transposePdS_j   --------------------------
	.section	.text._Z9transposePdS_j,"ax",@progbits
	.align	128
        .global         _Z9transposePdS_j
        .type           _Z9transposePdS_j,@function
        .size           _Z9transposePdS_j,(.L_x_315 - _Z9transposePdS_j)
        .other          _Z9transposePdS_j,@"STO_CUDA_ENTRY STV_DEFAULT"
_Z9transposePdS_j:
.text._Z9transposePdS_j:
[----:B------:R-:W-:Y:S01]  /*0000*/  LDC R1, c[0x0][0x37c] ;  /* 0x0000df00ff017b82 */ /* 0x000fe20000000800 */
[----:B------:R-:W0:Y:S07]  /*0010*/  S2R R0, SR_TID.X ;  /* 0x0000000000007919 */ /* 0x000e2e0000002100 */
[----:B------:R-:W0:Y:S01]  /*0020*/  LDC R3, c[0x0][0x360] ;  /* 0x0000d800ff037b82 */ /* 0x000e220000000800 */
[----:B------:R-:W1:Y:S01]  /*0030*/  LDCU UR6, c[0x0][0x390] ;  /* 0x00007200ff0677ac */ /* 0x000e620008000800 */
[----:B------:R-:W2:Y:S06]  /*0040*/  S2R R7, SR_TID.Y ;  /* 0x0000000000077919 */ /* 0x000eac0000002200 */
[----:B------:R-:W0:Y:S08]  /*0050*/  S2UR UR4, SR_CTAID.X ;  /* 0x00000000000479c3 */ /* 0x000e300000002500 */
[----:B------:R-:W2:Y:S08]  /*0060*/  S2UR UR5, SR_CTAID.Y ;  /* 0x00000000000579c3 */ /* 0x000eb00000002600 */
[----:B------:R-:W2:Y:S01]  /*0070*/  LDC R2, c[0x0][0x364] ;  /* 0x0000d900ff027b82 */ /* 0x000ea20000000800 */
[----:B0-----:R-:W-:-:S02]  /*0080*/  IMAD R0, R3, UR4, R0 ;  /* 0x0000000403007c24 */ /* 0x001fc4000f8e0200 */
[----:B--2---:R-:W-:-:S05]  /*0090*/  IMAD R7, R2, UR5, R7 ;  /* 0x0000000502077c24 */ /* 0x004fca000f8e0207 */
[----:B------:R-:W-:-:S04]  /*00a0*/  VIMNMX.U32 R2, PT, PT, R0, R7, !PT ;  /* 0x0000000700027248 */ /* 0x000fc80007fe0000 */
[----:B-1----:R-:W-:-:S13]  /*00b0*/  ISETP.GE.U32.AND P0, PT, R2, UR6, PT ;  /* 0x0000000602007c0c */ /* 0x002fda000bf06070 */
[----:B------:R-:W-:Y:S05]  /*00c0*/  @P0 EXIT ;  /* 0x000000000000094d */ /* 0x000fea0003800000 */
[----:B------:R-:W0:Y:S01]  /*00d0*/  LDC.64 R2, c[0x0][0x380] ;  /* 0x0000e000ff027b82 */ /* 0x000e220000000a00 */
[----:B------:R-:W1:Y:S01]  /*00e0*/  LDCU.64 UR4, c[0x0][0x358] ;  /* 0x00006b00ff0477ac */ /* 0x000e620008000a00 */
[----:B------:R-:W-:-:S04]  /*00f0*/  IMAD R5, R0, UR6, R7 ;  /* 0x0000000600057c24 */ /* 0x000fc8000f8e0207 */
[----:B0-----:R-:W-:Y:S02]  /*0100*/  IMAD.WIDE.U32 R2, R5, 0x8, R2 ;  /* 0x0000000805027825 */ /* 0x001fe400078e0002 */
[----:B------:R-:W0:Y:S04]  /*0110*/  LDC.64 R4, c[0x0][0x388] ;  /* 0x0000e200ff047b82 */ /* 0x000e280000000a00 */
[----:B-1----:R-:W2:Y:S01]  /*0120*/  LDG.E.64 R2, desc[UR4][R2.64] ;  /* 0x0000000402027981 */ /* 0x002ea2000c1e1b00 */
[----:B------:R-:W-:-:S04]  /*0130*/  IMAD R7, R7, UR6, R0 ;  /* 0x0000000607077c24 */ /* 0x000fc8000f8e0200 */
[----:B0-----:R-:W-:-:S05]  /*0140*/  IMAD.WIDE.U32 R4, R7, 0x8, R4 ;  /* 0x0000000807047825 */ /* 0x001fca00078e0004 */
[----:B--2---:R-:W-:Y:S01]  /*0150*/  STG.E.64 desc[UR4][R4.64], R2 ;  /* 0x0000000204007986 */ /* 0x004fe2000c101b04 */
[----:B------:R-:W-:Y:S05]  /*0160*/  EXIT ;  /* 0x000000000000794d */ /* 0x000fea0003800000 */
.L_x_154:
        /* <DEDUP_REMOVED lines=9> */
.L_x_315:


//--------------------- .text._Z18matrixMCalculationPddi --------------------------
	.section	.text._Z18matrixMCalculationPddi,"ax",@progbits
	.align	128
        .global         _Z18matrixMCalculationPddi
        .type           _Z18matrixMCalculationPddi,@function
        .size           _Z18matrixMCalculationPddi,(.L_x_316 - _Z18matrixMCalculationPddi)
        .other          _Z18matrixMCalculationPddi,@"STO_CUDA_ENTRY STV_DEFAULT"
_Z18matrixMCalculationPddi:
.text._Z18matrixMCalculationPddi:
[----:B------:R-:W-:Y:S01]  /*0000*/  LDC R1, c[0x0][0x37c] ;  /* 0x0000df00ff017b82 */ /* 0x000fe20000000800 */
[----:B------:R-:W0:Y:S07]  /*0010*/  S2R R0, SR_TID.X ;  /* 0x0000000000007919 */ /* 0x000e2e0000002100 */
[----:B------:R-:W0:Y:S01]  /*0020*/  S2UR UR4, SR_CTAID.X ;  /* 0x00000000000479c3 */ /* 0x000e220000002500 */
[----:B------:R-:W1:Y:S07]  /*0030*/  LDCU UR6, c[0x0][0x390] ;  /* 0x00007200ff0677ac */ /* 0x000e6e0008000800 */
[----:B------:R-:W0:Y:S02]  /*0040*/  LDC R3, c[0x0][0x360] ;  /* 0x0000d800ff037b82 */ /* 0x000e240000000800 */
[----:B0-----:R-:W-:-:S05]  /*0050*/  IMAD R0, R3, UR4, R0 ;  /* 0x0000000403007c24 */ /* 0x001fca000f8e0200 */
[----:B-1----:R-:W-:-:S13]  /*0060*/  ISETP.GE.AND P0, PT, R0, UR6, PT ;  /* 0x0000000600007c0c */ /* 0x002fda000bf06270 */
[----:B------:R-:W-:Y:S05]  /*0070*/  @P0 EXIT ;  /* 0x000000000000094d */ /* 0x000fea0003800000 */
[----:B------:R-:W0:Y:S01]  /*0080*/  LDC.64 R2, c[0x0][0x380] ;  /* 0x0000e000ff027b82 */ /* 0x000e220000000a00 */
[----:B------:R-:W1:Y:S01]  /*0090*/  LDCU.64 UR4, c[0x0][0x358] ;  /* 0x00006b00ff0477ac */ /* 0x000e620008000a00 */
[----:B------:R-:W-:-:S06]  /*00a0*/  IMAD R5, R0, UR6, R0 ;  /* 0x0000000600057c24 */ /* 0x000fcc000f8e0200 */
[----:B------:R-:W2:Y:S01]  /*00b0*/  LDC.64 R6, c[0x0][0x388] ;  /* 0x0000e200ff067b82 */ /* 0x000ea20000000a00 */
[----:B0-----:R-:W-:-:S05]  /*00c0*/  IMAD.WIDE R2, R5, 0x8, R2 ;  /* 0x0000000805027825 */ /* 0x001fca00078e0202 */
[----:B-1----:R-:W2:Y:S02]  /*00d0*/  LDG.E.64 R4, desc[UR4][R2.64] ;  /* 0x0000000402047981 */ /* 0x002ea4000c1e1b00 */
[----:B--2---:R-:W-:-:S07]  /*00e0*/  DADD R4, R4, -R6 ;  /* 0x0000000004047229 */ /* 0x004fce0000000806 */
[----:B------:R-:W-:Y:S01]  /*00f0*/  STG.E.64 desc[UR4][R2.64], R4 ;  /* 0x0000000402007986 */ /* 0x000fe2000c101b04 */
[----:B------:R-:W-:Y:S05]  /*0100*/  EXIT ;  /* 0x000000000000794d */ /* 0x000fea0003800000 */
.L_x_155:
        /* <DEDUP_REMOVED lines=15> */
.L_x_316:


//--------------------- .text._Z15jacobiIterationPdiP16jacobiParameters --------------------------
	.section	.text._Z15jacobiIterationPdiP16jacobiParameters,"ax",@progbits
	.align	128
        .global         _Z15jacobiIterationPdiP16jacobiParameters
        .type           _Z15jacobiIterationPdiP16jacobiParameters,@function
        .size           _Z15jacobiIterationPdiP16jacobiParameters,(.L_x_304 - _Z15jacobiIterationPdiP16jacobiParameters)
        .other          _Z15jacobiIterationPdiP16jacobiParameters,@"STO_CUDA_ENTRY STV_DEFAULT"
_Z15jacobiIterationPdiP16jacobiParameters:
.text._Z15jacobiIterationPdiP16jacobiParameters:
        /* <DEDUP_REMOVED lines=8> */
[----:B------:R-:W-:Y:S01]  /*0080*/  ISETP.NE.AND P0, PT, R0, RZ, PT ;  /* 0x000000ff0000720c */ /* 0x000fe20003f05270 */
[----:B------:R-:W0:Y:S01]  /*0090*/  LDCU.64 UR6, c[0x0][0x358] ;  /* 0x00006b00ff0677ac */ /* 0x000e220008000a00 */
[----:B------:R-:W-:Y:S11]  /*00a0*/  BSSY.RECONVERGENT B0, `(.L_x_156) ;  /* 0x0000097000007945 */ /* 0x000ff60003800200 */
[----:B------:R-:W-:Y:S05]  /*00b0*/  @P0 BRA `(.L_x_157) ;  /* 0x0000000800540947 */ /* 0x000fea0003800000 */
[----:B------:R-:W0:Y:S08]  /*00c0*/  LDC.64 R2, c[0x0][0x390] ;  /* 0x0000e400ff027b82 */ /* 0x000e300000000a00 */
[----:B------:R-:W1:Y:S01]  /*00d0*/  LDC.64 R6, c[0x0][0x380] ;  /* 0x0000e000ff067b82 */ /* 0x000e620000000a00 */
[----:B0-----:R-:W2:Y:S04]  /*00e0*/  LDG.E.64 R8, desc[UR6][R2.64] ;  /* 0x0000000602087981 */ /* 0x001ea8000c1e1b00 */
[----:B------:R0:W3:Y:S02]  /*00f0*/  LDG.E.64 R12, desc[UR6][R2.64+0x8] ;  /* 0x00000806020c7981 */ /* 0x0000e4000c1e1b00 */
[----:B0-----:R-:W-:-:S02]  /*0100*/  IMAD.MOV.U32 R2, RZ, RZ, 0x1 ;  /* 0x00000001ff027424 */ /* 0x001fc400078e00ff */
[----:B--2---:R-:W-:Y:S02]  /*0110*/  IMAD R11, R8, UR8, R8 ;  /* 0x00000008080b7c24 */ /* 0x004fe4000f8e0208 */
[----:B------:R-:W-:Y:S02]  /*0120*/  IMAD R5, R9, UR8, R9 ;  /* 0x0000000809057c24 */ /* 0x000fe4000f8e0209 */
[----:B-1----:R-:W-:-:S04]  /*0130*/  IMAD.WIDE R10, R11, 0x8, R6 ;  /* 0x000000080b0a7825 */ /* 0x002fc800078e0206 */
[----:B------:R-:W-:Y:S02]  /*0140*/  IMAD.WIDE R4, R5, 0x8, R6 ;  /* 0x0000000805047825 */ /* 0x000fe400078e0206 */
[----:B------:R-:W2:Y:S04]  /*0150*/  LDG.E.64 R10, desc[UR6][R10.64] ;  /* 0x000000060a0a7981 */ /* 0x000ea8000c1e1b00 */
[----:B------:R-:W4:Y:S01]  /*0160*/  LDG.E.64 R4, desc[UR6][R4.64] ;  /* 0x0000000604047981 */ /* 0x000f22000c1e1b00 */
[----:B------:R-:W-:-:S04]  /*0170*/  IMAD R15, R8, UR8, R9 ;  /* 0x00000008080f7c24 */ /* 0x000fc8000f8e0209 */
[----:B------:R-:W-:-:S06]  /*0180*/  IMAD.WIDE R6, R15, 0x8, R6 ;  /* 0x000000080f067825 */ /* 0x000fcc00078e0206 */
[----:B------:R-:W5:Y:S01]  /*0190*/  LDG.E.64 R6, desc[UR6][R6.64] ;  /* 0x0000000606067981 */ /* 0x000f62000c1e1b00 */
[----:B---3--:R-:W-:Y:S01]  /*01a0*/  DADD R12, R12, R12 ;  /* 0x000000000c0c7229 */ /* 0x008fe2000000000c */
[----:B------:R-:W0:Y:S01]  /*01b0*/  S2UR UR5, SR_CgaCtaId ;  /* 0x00000000000579c3 */ /* 0x000e220000008800 */
[----:B------:R-:W-:-:S04]  /*01c0*/  UMOV UR4, 0x400 ;  /* 0x0000040000047882 */ /* 0x000fc80000000000 */
[----:B------:R-:W1:Y:S02]  /*01d0*/  MUFU.RCP64H R3, R13 ;  /* 0x0000000d00037308 */ /* 0x000e640000001800 */
[----:B-1----:R-:W-:Y:S01]  /*01e0*/  DFMA R14, -R12, R2, 1 ;  /* 0x3ff000000c0e742b */ /* 0x002fe20000000102 */
[----:B0-----:R-:W-:-:S07]  /*01f0*/  ULEA UR4, UR5, UR4, 0x18 ;  /* 0x0000000405047291 */ /* 0x001fce000f8ec0ff */
[----:B------:R-:W-:Y:S02]  /*0200*/  DFMA R14, R14, R14, R14 ;  /* 0x0000000e0e0e722b */ /* 0x000fe4000000000e */
[----:B------:R0:W-:Y:S06]  /*0210*/  STS.64 [UR4], R8 ;  /* 0x00000008ff007988 */ /* 0x0001ec0008000a04 */
[----:B------:R-:W-:-:S08]  /*0220*/  DFMA R14, R2, R14, R2 ;  /* 0x0000000e020e722b */ /* 0x000fd00000000002 */
[----:B------:R-:W-:-:S08]  /*0230*/  DFMA R2, -R12, R14, 1 ;  /* 0x3ff000000c02742b */ /* 0x000fd0000000010e */
[----:B------:R-:W-:Y:S01]  /*0240*/  DFMA R2, R14, R2, R14 ;  /* 0x000000020e02722b */ /* 0x000fe2000000000e */
[----:B--2---:R0:W-:Y:S01]  /*0250*/  STS.64 [UR4+0x18], R10 ;  /* 0x0000180aff007988 */ /* 0x0041e20008000a04 */
[----:B----4-:R-:W-:-:S08]  /*0260*/  DADD R14, R10, -R4 ;  /* 0x000000000a0e7229 */ /* 0x010fd00000000804 */
[----:B------:R-:W-:Y:S02]  /*0270*/  DMUL R16, R14, R2 ;  /* 0x000000020e107228 */ /* 0x000fe40000000000 */
[----:B------:R-:W-:Y:S01]  /*0280*/  FSETP.GEU.AND P1, PT, |R15|, 6.5827683646048100446e-37, PT ;  /* 0x036000000f00780b */ /* 0x000fe20003f2e200 */
[----:B-----5:R0:W-:Y:S05]  /*0290*/  STS.128 [UR4+0x20], R4 ;  /* 0x00002004ff007988 */ /* 0x0201ea0008000c04 */
[----:B------:R-:W-:-:S08]  /*02a0*/  DFMA R18, -R12, R16, R14 ;  /* 0x000000100c12722b */ /* 0x000fd0000000010e */
[----:B------:R-:W-:-:S10]  /*02b0*/  DFMA R2, R2, R18, R16 ;  /* 0x000000120202722b */ /* 0x000fd40000000010 */
[----:B------:R-:W-:-:S05]  /*02c0*/  FFMA R16, RZ, R13, R3 ;  /* 0x0000000dff107223 */ /* 0x000fca0000000003 */
[----:B------:R-:W-:-:S13]  /*02d0*/  FSETP.GT.AND P0, PT, |R16|, 1.469367938527859385e-39, PT ;  /* 0x001000001000780b */ /* 0x000fda0003f04200 */
[----:B0-----:R-:W-:Y:S05]  /*02e0*/  @P0 BRA P1, `(.L_x_158) ;  /* 0x0000000000080947 */ /* 0x001fea0000800000 */
[----:B------:R-:W-:-:S07]  /*02f0*/  MOV R8, 0x310 ;  /* 0x0000031000087802 */ /* 0x000fce0000000f00 */
[----:B------:R-:W-:Y:S05]  /*0300*/  CALL.REL.NOINC `($__internal_6_$__cuda_sm20_div_rn_f64_full) ;  /* 0x0000000c00487944 */ /* 0x000fea0003c00000 */
.L_x_158:
[----:B------:R-:W-:Y:S01]  /*0310*/  DSETP.GE.AND P0, PT, R2, RZ, PT ;  /* 0x000000ff0200722a */ /* 0x000fe20003f06000 */
[----:B------:R-:W-:-:S13]  /*0320*/  BSSY.RECONVERGENT B1, `(.L_x_159) ;  /* 0x000003c000017945 */ /* 0x000fda0003800200 */
[----:B------:R-:W-:Y:S05]  /*0330*/  @!P0 BRA `(.L_x_160) ;  /* 0x0000000000748947 */ /* 0x000fea0003800000 */
[----:B------:R-:W-:Y:S01]  /*0340*/  DFMA R4, R2, R2, 1 ;  /* 0x3ff000000204742b */ /* 0x000fe20000000002 */
[----:B------:R-:W-:Y:S01]  /*0350*/  IMAD.MOV.U32 R8, RZ, RZ, 0x0 ;  /* 0x00000000ff087424 */ /* 0x000fe200078e00ff */
[----:B------:R-:W-:Y:S01]  /*0360*/  MOV R9, 0x3fd80000 ;  /* 0x3fd8000000097802 */ /* 0x000fe20000000f00 */
[----:B------:R-:W-:Y:S03]  /*0370*/  BSSY.RECONVERGENT B2, `(.L_x_161) ;  /* 0x0000018000027945 */ /* 0x000fe60003800200 */
[----:B------:R-:W0:Y:S04]  /*0380*/  MUFU.RSQ64H R13, R5 ;  /* 0x00000005000d7308 */ /* 0x000e280000001c00 */
[----:B------:R-:W-:-:S05]  /*0390*/  VIADD R12, R5, 0xfcb00000 ;  /* 0xfcb00000050c7836 */ /* 0x000fca0000000000 */
[----:B------:R-:W-:Y:S01]  /*03a0*/  ISETP.GE.U32.AND P0, PT, R12, 0x7ca00000, PT ;  /* 0x7ca000000c00780c */ /* 0x000fe20003f06070 */
[----:B0-----:R-:W-:-:S08]  /*03b0*/  DMUL R6, R12, R12 ;  /* 0x0000000c0c067228 */ /* 0x001fd00000000000 */
        /* <DEDUP_REMOVED lines=10> */
[----:B------:R-:W-:Y:S01]  /*0460*/  IMAD.MOV.U32 R8, RZ, RZ, R14 ;  /* 0x000000ffff087224 */ /* 0x000fe200078e000e */
[----:B------:R-:W-:Y:S01]  /*0470*/  MOV R7, R5 ;  /* 0x0000000500077202 */ /* 0x000fe20000000f00 */
[----:B------:R-:W-:Y:S01]  /*0480*/  IMAD.MOV.U32 R6, RZ, RZ, R10 ;  /* 0x000000ffff067224 */ /* 0x000fe200078e000a */
[----:B------:R-:W-:Y:S01]  /*0490*/  MOV R11, R15 ;  /* 0x0000000f000b7202 */ /* 0x000fe20000000f00 */
[----:B------:R-:W-:Y:S01]  /*04a0*/  IMAD.MOV.U32 R14, RZ, RZ, R12 ;  /* 0x000000ffff0e7224 */ /* 0x000fe200078e000c */
[----:B------:R-:W-:Y:S01]  /*04b0*/  MOV R12, 0x4f0 ;  /* 0x000004f0000c7802 */ /* 0x000fe20000000f00 */
[----:B------:R-:W-:Y:S02]  /*04c0*/  IMAD.MOV.U32 R10, RZ, RZ, R16 ;  /* 0x000000ffff0a7224 */ /* 0x000fe400078e0010 */
[----:B------:R-:W-:-:S07]  /*04d0*/  IMAD.MOV.U32 R5, RZ, RZ, R17 ;  /* 0x000000ffff057224 */ /* 0x000fce00078e0011 */
[----:B------:R-:W-:Y:S05]  /*04e0*/  CALL.REL.NOINC `($__internal_7_$__cuda_sm20_dsqrt_rn_f64_mediumpath_v1) ;  /* 0x0000001000487944 */ /* 0x000fea0003c00000 */
.L_x_162:
[----:B------:R-:W-:Y:S05]  /*04f0*/  BSYNC.RECONVERGENT B2 ;  /* 0x0000000000027941 */ /* 0x000fea0003800200 */
.L_x_161:
[----:B------:R-:W-:Y:S05]  /*0500*/  BRA `(.L_x_163) ;  /* 0x0000000000747947 */ /* 0x000fea0003800000 */
.L_x_160:
        /* <DEDUP_REMOVED lines=27> */
.L_x_165:
[----:B------:R-:W-:Y:S05]  /*06c0*/  BSYNC.RECONVERGENT B2 ;  /* 0x0000000000027941 */ /* 0x000fea0003800200 */
.L_x_164:
[----:B------:R-:W-:-:S11]  /*06d0*/  DADD R6, -RZ, -R6 ;  /* 0x00000000ff067229 */ /* 0x000fd60000000906 */
.L_x_163:
[----:B------:R-:W-:Y:S05]  /*06e0*/  BSYNC.RECONVERGENT B1 ;  /* 0x0000000000017941 */ /* 0x000fea0003800200 */
.L_x_159:
[----:B------:R-:W-:Y:S01]  /*06f0*/  DADD R2, R6, -R2 ;  /* 0x0000000006027229 */ /* 0x000fe20000000802 */
[----:B------:R-:W-:Y:S01]  /*0700*/  IMAD.MOV.U32 R8, RZ, RZ, 0x0 ;  /* 0x00000000ff087424 */ /* 0x000fe200078e00ff */
[----:B------:R-:W-:Y:S01]  /*0710*/  MOV R9, 0x3fd80000 ;  /* 0x3fd8000000097802 */ /* 0x000fe20000000f00 */
[----:B------:R-:W-:Y:S05]  /*0720*/  BSSY.RECONVERGENT B1, `(.L_x_166) ;  /* 0x0000019000017945 */ /* 0x000fea0003800200 */
[----:B------:R-:W-:-:S06]  /*0730*/  DFMA R4, R2, R2, 1 ;  /* 0x3ff000000204742b */ /* 0x000fcc0000000002 */
        /* <DEDUP_REMOVED lines=23> */
.L_x_167:
[----:B------:R-:W-:Y:S05]  /*08b0*/  BSYNC.RECONVERGENT B1 ;  /* 0x0000000000017941 */ /* 0x000fea0003800200 */
.L_x_166:
[----:B------:R-:W0:Y:S01]  /*08c0*/  MUFU.RCP64H R5, R7 ;  /* 0x0000000700057308 */ /* 0x000e220000001800 */
[----:B------:R-:W-:Y:S01]  /*08d0*/  VIADD R4, R7, 0x300402 ;  /* 0x0030040207047836 */ /* 0x000fe20000000000 */
[----:B------:R-:W-:Y:S04]  /*08e0*/  BSSY.RECONVERGENT B1, `(.L_x_168) ;  /* 0x000000c000017945 */ /* 0x000fe80003800200 */
[----:B------:R-:W-:Y:S01]  /*08f0*/  FSETP.GEU.AND P0, PT, |R4|, 5.8789094863358348022e-39, PT ;  /* 0x004004020400780b */ /* 0x000fe20003f0e200 */
[----:B0-----:R-:W-:-:S08]  /*0900*/  DFMA R8, R4, -R6, 1 ;  /* 0x3ff000000408742b */ /* 0x001fd00000000806 */
[----:B------:R-:W-:-:S08]  /*0910*/  DFMA R8, R8, R8, R8 ;  /* 0x000000080808722b */ /* 0x000fd00000000008 */
[----:B------:R-:W-:-:S08]  /*0920*/  DFMA R8, R4, R8, R4 ;  /* 0x000000080408722b */ /* 0x000fd00000000004 */
[----:B------:R-:W-:-:S08]  /*0930*/  DFMA R10, R8, -R6, 1 ;  /* 0x3ff00000080a742b */ /* 0x000fd00000000806 */
[----:B------:R-:W-:Y:S01]  /*0940*/  DFMA R8, R8, R10, R8 ;  /* 0x0000000a0808722b */ /* 0x000fe20000000008 */
[----:B------:R-:W-:Y:S10]  /*0950*/  @P0 BRA `(.L_x_169) ;  /* 0x0000000000100947 */ /* 0x000ff40003800000 */
[----:B------:R-:W-:-:S05]  /*0960*/  LOP3.LUT R4, R7, 0x7fffffff, RZ, 0xc0, !PT ;  /* 0x7fffffff07047812 */ /* 0x000fca00078ec0ff */
[----:B------:R-:W-:Y:S01]  /*0970*/  VIADD R10, R4, 0xfff00000 ;  /* 0xfff00000040a7836 */ /* 0x000fe20000000000 */
[----:B------:R-:W-:-:S07]  /*0980*/  MOV R4, 0x9a0 ;  /* 0x000009a000047802 */ /* 0x000fce0000000f00 */
[----:B------:R-:W-:Y:S05]  /*0990*/  CALL.REL.NOINC `($__internal_5_$__cuda_sm20_dblrcp_rn_slowpath_v3) ;  /* 0x0000000400087944 */ /* 0x000fea0003c00000 */
.L_x_169:
[----:B------:R-:W-:Y:S05]  /*09a0*/  BSYNC.RECONVERGENT B1 ;  /* 0x0000000000017941 */ /* 0x000fea0003800200 */
.L_x_168:
[----:B------:R-:W0:Y:S01]  /*09b0*/  S2UR UR5, SR_CgaCtaId ;  /* 0x00000000000579c3 */ /* 0x000e220000008800 */
[----:B------:R-:W-:Y:S01]  /*09c0*/  UMOV UR4, 0x400 ;  /* 0x0000040000047882 */ /* 0x000fe20000000000 */
[----:B------:R-:W-:Y:S01]  /*09d0*/  DMUL R2, R2, R8 ;  /* 0x0000000802027228 */ /* 0x000fe20000000000 */
[----:B0-----:R-:W-:-:S09]  /*09e0*/  ULEA UR4, UR5, UR4, 0x18 ;  /* 0x0000000405047291 */ /* 0x001fd2000f8ec0ff */
[----:B------:R1:W-:Y:S04]  /*09f0*/  STS.64 [UR4+0x8], R8 ;  /* 0x00000808ff007988 */ /* 0x0003e80008000a04 */
[----:B------:R1:W-:Y:S02]  /*0a00*/  STS.64 [UR4+0x10], R2 ;  /* 0x00001002ff007988 */ /* 0x0003e40008000a04 */
.L_x_157:
[----:B0-----:R-:W-:Y:S05]  /*0a10*/  BSYNC.RECONVERGENT B0 ;  /* 0x0000000000007941 */ /* 0x001fea0003800200 */
.L_x_156:
[----:B------:R-:W0:Y:S08]  /*0a20*/  S2UR UR5, SR_CgaCtaId ;  /* 0x00000000000579c3 */ /* 0x000e300000008800 */
[----:B------:R-:W-:Y:S06]  /*0a30*/  BAR.SYNC.DEFER_BLOCKING 0x0 ;  /* 0x0000000000007b1d */ /* 0x000fec0000010000 */
[----:B------:R-:W-:-:S02]  /*0a40*/  UMOV UR4, 0x400 ;  /* 0x0000040000047882 */ /* 0x000fc40000000000 */
[----:B-1----:R-:W1:Y:S01]  /*0a50*/  LDC.64 R2, c[0x0][0x380] ;  /* 0x0000e000ff027b82 */ /* 0x002e620000000a00 */
[----:B0-----:R-:W-:Y:S01]  /*0a60*/  ULEA UR4, UR5, UR4, 0x18 ;  /* 0x0000000405047291 */ /* 0x001fe2000f8ec0ff */
[----:B------:R-:W0:Y:S08]  /*0a70*/  LDCU UR5, c[0x0][0x388] ;  /* 0x00007100ff0577ac */ /* 0x000e300008000800 */
[----:B------:R-:W0:Y:S04]  /*0a80*/  LDS.64 R8, [UR4] ;  /* 0x00000004ff087984 */ /* 0x000e280008000a00 */
[----:B------:R-:W2:Y:S04]  /*0a90*/  LDS.64 R16, [UR4+0x10] ;  /* 0x00001004ff107984 */ /* 0x000ea80008000a00 */
[----:B------:R-:W3:Y:S01]  /*0aa0*/  LDS.64 R14, [UR4+0x8] ;  /* 0x00000804ff0e7984 */ /* 0x000ee20008000a00 */
[----:B0-----:R-:W-:-:S02]  /*0ab0*/  IMAD R7, R0, UR5, R8 ;  /* 0x0000000500077c24 */ /* 0x001fc4000f8e0208 */
[----:B------:R-:W-:Y:S02]  /*0ac0*/  IMAD R5, R0, UR5, R9 ;  /* 0x0000000500057c24 */ /* 0x000fe4000f8e0209 */
[----:B-1----:R-:W-:-:S04]  /*0ad0*/  IMAD.WIDE R6, R7, 0x8, R2 ;  /* 0x0000000807067825 */ /* 0x002fc800078e0202 */
[----:B------:R-:W-:Y:S01]  /*0ae0*/  IMAD.WIDE R4, R5, 0x8, R2 ;  /* 0x0000000805047825 */ /* 0x000fe200078e0202 */
[----:B------:R-:W2:Y:S04]  /*0af0*/  LDG.E.64 R10, desc[UR6][R6.64] ;  /* 0x00000006060a7981 */ /* 0x000ea8000c1e1b00 */
[----:B------:R-:W4:Y:S01]  /*0b00*/  LDG.E.64 R12, desc[UR6][R4.64] ;  /* 0x00000006040c7981 */ /* 0x000f22000c1e1b00 */
[----:B------:R-:W-:Y:S01]  /*0b10*/  ISETP.NE.AND P0, PT, R0, RZ, PT ;  /* 0x000000ff0000720c */ /* 0x000fe20003f05270 */
[-C--:B--2---:R-:W-:Y:S02]  /*0b20*/  DMUL R18, R10, R16.reuse ;  /* 0x000000100a127228 */ /* 0x084fe40000000000 */
[----:B----4-:R-:W-:-:S06]  /*0b30*/  DMUL R16, R12, R16 ;  /* 0x000000100c107228 */ /* 0x010fcc0000000000 */
[-C--:B---3--:R-:W-:Y:S01]  /*0b40*/  DFMA R18, R12, R14.reuse, -R18 ;  /* 0x0000000e0c12722b */ /* 0x088fe20000000812 */
[--C-:B------:R-:W-:Y:S01]  /*0b50*/  IMAD R13, R8, UR5, R0.reuse ;  /* 0x00000005080d7c24 */ /* 0x100fe2000f8e0200 */
[----:B------:R-:W-:Y:S01]  /*0b60*/  DFMA R16, R10, R14, R16 ;  /* 0x0000000e0a10722b */ /* 0x000fe20000000010 */
[----:B------:R-:W-:Y:S02]  /*0b70*/  IMAD R11, R9, UR5, R0 ;  /* 0x00000005090b7c24 */ /* 0x000fe4000f8e0200 */
[----:B------:R-:W-:-:S04]  /*0b80*/  IMAD.WIDE R8, R13, 0x8, R2 ;  /* 0x000000080d087825 */ /* 0x000fc800078e0202 */
[----:B------:R0:W-:Y:S01]  /*0b90*/  STG.E.64 desc[UR6][R6.64], R16 ;  /* 0x0000001006007986 */ /* 0x0001e2000c101b06 */
[----:B------:R-:W-:-:S03]  /*0ba0*/  IMAD.WIDE R10, R11, 0x8, R2 ;  /* 0x000000080b0a7825 */ /* 0x000fc600078e0202 */
[----:B------:R0:W-:Y:S04]  /*0bb0*/  STG.E.64 desc[UR6][R4.64], R18 ;  /* 0x0000001204007986 */ /* 0x0001e8000c101b06 */
[----:B------:R0:W-:Y:S04]  /*0bc0*/  STG.E.64 desc[UR6][R8.64], R16 ;  /* 0x0000001008007986 */ /* 0x0001e8000c101b06 */
[----:B------:R0:W-:Y:S01]  /*0bd0*/  STG.E.64 desc[UR6][R10.64], R18 ;  /* 0x000000120a007986 */ /* 0x0001e2000c101b06 */
[----:B------:R-:W-:Y:S06]  /*0be0*/  BAR.SYNC.DEFER_BLOCKING 0x0 ;  /* 0x0000000000007b1d */ /* 0x000fec0000010000 */
[----:B------:R-:W-:Y:S05]  /*0bf0*/  @P0 EXIT ;  /* 0x000000000000094d */ /* 0x000fea0003800000 */
[----:B0-----:R-:W0:Y:S04]  /*0c00*/  LDS.128 R8, [UR4+0x20] ;  /* 0x00002004ff087984 */ /* 0x001e280008000c00 */
[----:B------:R-:W1:Y:S04]  /*0c10*/  LDS.64 R14, [UR4+0x8] ;  /* 0x00000804ff0e7984 */ /* 0x000e680008000a00 */
[----:B------:R-:W2:Y:S04]  /*0c20*/  LDS.128 R4, [UR4+0x10] ;  /* 0x00001004ff047984 */ /* 0x000ea80008000c00 */
[----:B------:R-:W3:Y:S01]  /*0c30*/  LDS.64 R12, [UR4] ;  /* 0x00000004ff0c7984 */ /* 0x000ee20008000a00 */
[----:B0-----:R-:W-:-:S02]  /*0c40*/  DADD R10, R10, R10 ;  /* 0x000000000a0a7229 */ /* 0x001fc4000000000a */
[----:B-1----:R-:W-:-:S06]  /*0c50*/  DMUL R18, R14, R8 ;  /* 0x000000080e127228 */ /* 0x002fcc0000000000 */
[----:B------:R-:W-:Y:S02]  /*0c60*/  DMUL R16, R14, R10 ;  /* 0x0000000a0e107228 */ /* 0x000fe40000000000 */
[----:B--2---:R-:W-:Y:S02]  /*0c70*/  DMUL R10, R6, R14 ;  /* 0x0000000e060a7228 */ /* 0x004fe40000000000 */
[----:B------:R-:W-:-:S04]  /*0c80*/  DMUL R8, R4, R8 ;  /* 0x0000000804087228 */ /* 0x000fc80000000000 */
[----:B------:R-:W-:-:S08]  /*0c90*/  DMUL R16, R16, R4 ;  /* 0x0000000410107228 */ /* 0x000fd00000000000 */
[C-C-:B------:R-:W-:Y:S02]  /*0ca0*/  DFMA R10, R14.reuse, R10, R16.reuse ;  /* 0x0000000a0e0a722b */ /* 0x140fe40000000010 */
[----:B------:R-:W-:Y:S02]  /*0cb0*/  DFMA R18, R14, R18, -R16 ;  /* 0x000000120e12722b */ /* 0x000fe40000000810 */
[----:B------:R-:W-:Y:S01]  /*0cc0*/  DMUL R14, R6, R4 ;  /* 0x00000004060e7228 */ /* 0x000fe20000000000 */
[----:B---3--:R-:W-:-:S03]  /*0cd0*/  IMAD R17, R12, UR5, R13 ;  /* 0x000000050c117c24 */ /* 0x008fc6000f8e020d */
[-C--:B------:R-:W-:Y:S01]  /*0ce0*/  DFMA R6, R8, R4.reuse, R10 ;  /* 0x000000040806722b */ /* 0x080fe2000000000a */
[--C-:B------:R-:W-:Y:S02]  /*0cf0*/  IMAD R9, R12, UR5, R12.reuse ;  /* 0x000000050c097c24 */ /* 0x100fe4000f8e020c */
[C---:B------:R-:W-:Y:S01]  /*0d00*/  IMAD R11, R13.reuse, UR5, R13 ;  /* 0x000000050d0b7c24 */ /* 0x040fe2000f8e020d */
[----:B------:R-:W-:Y:S01]  /*0d10*/  DFMA R14, R14, R4, R18 ;  /* 0x000000040e0e722b */ /* 0x000fe20000000012 */
[----:B------:R-:W-:Y:S02]  /*0d20*/  IMAD R13, R13, UR5, R12 ;  /* 0x000000050d0d7c24 */ /* 0x000fe4000f8e020c */
[----:B------:R-:W-:-:S04]  /*0d30*/  IMAD.WIDE R4, R9, 0x8, R2 ;  /* 0x0000000809047825 */ /* 0x000fc800078e0202 */
[--C-:B------:R-:W-:Y:S01]  /*0d40*/  IMAD.WIDE R8, R11, 0x8, R2.reuse ;  /* 0x000000080b087825 */ /* 0x100fe200078e0202 */
[----:B------:R-:W-:Y:S03]  /*0d50*/  STG.E.64 desc[UR6][R4.64], R6 ;  /* 0x0000000604007986 */ /* 0x000fe6000c101b06 */
[--C-:B------:R-:W-:Y:S01]  /*0d60*/  IMAD.WIDE R10, R17, 0x8, R2.reuse ;  /* 0x00000008110a7825 */ /* 0x100fe200078e0202 */
[----:B------:R-:W-:Y:S03]  /*0d70*/  STG.E.64 desc[UR6][R8.64], R14 ;  /* 0x0000000e08007986 */ /* 0x000fe6000c101b06 */
[----:B------:R-:W-:Y:S01]  /*0d80*/  IMAD.WIDE R2, R13, 0x8, R2 ;  /* 0x000000080d027825 */ /* 0x000fe200078e0202 */
[----:B------:R-:W-:Y:S04]  /*0d90*/  STG.E.64 desc[UR6][R10.64], RZ ;  /* 0x000000ff0a007986 */ /* 0x000fe8000c101b06 */
[----:B------:R-:W-:Y:S01]  /*0da0*/  STG.E.64 desc[UR6][R2.64], RZ ;  /* 0x000000ff02007986 */ /* 0x000fe2000c101b06 */
[----:B------:R-:W-:Y:S05]  /*0db0*/  EXIT ;  /* 0x000000000000794d */ /* 0x000fea0003800000 */
        .weak           $__internal_5_$__cuda_sm20_dblrcp_rn_slowpath_v3
        .type           $__internal_5_$__cuda_sm20_dblrcp_rn_slowpath_v3,@function
        .size           $__internal_5_$__cuda_sm20_dblrcp_rn_slowpath_v3,($__internal_6_$__cuda_sm20_div_rn_f64_full - $__internal_5_$__cuda_sm20_dblrcp_rn_slowpath_v3)
$__internal_5_$__cuda_sm20_dblrcp_rn_slowpath_v3:
[----:B------:R-:W-:Y:S01]  /*0dc0*/  DSETP.GTU.AND P0, PT, |R6|, +INF , PT ;  /* 0x7ff000000600742a */ /* 0x000fe20003f0c200 */
[----:B------:R-:W-:-:S13]  /*0dd0*/  BSSY.RECONVERGENT B2, `(.L_x_170) ;  /* 0x0000023000027945 */ /* 0x000fda0003800200 */
[----:B------:R-:W-:Y:S05]  /*0de0*/  @P0 BRA `(.L_x_171) ;  /* 0x00000000007c0947 */ /* 0x000fea0003800000 */
[----:B------:R-:W-:-:S04]  /*0df0*/  LOP3.LUT R11, R7, 0x7fffffff, RZ, 0xc0, !PT ;  /* 0x7fffffff070b7812 */ /* 0x000fc800078ec0ff */
[----:B------:R-:W-:-:S04]  /*0e00*/  IADD3 R5, PT, PT, R11, -0x1, RZ ;  /* 0xffffffff0b057810 */ /* 0x000fc80007ffe0ff */
[----:B------:R-:W-:-:S13]  /*0e10*/  ISETP.GE.U32.AND P0, PT, R5, 0x7fefffff, PT ;  /* 0x7fefffff0500780c */ /* 0x000fda0003f06070 */
[----:B------:R-:W-:Y:S01]  /*0e20*/  @P0 LOP3.LUT R9, R7, 0x7ff00000, RZ, 0x3c, !PT ;  /* 0x7ff0000007090812 */ /* 0x000fe200078e3cff */
[----:B------:R-:W-:Y:S01]  /*0e30*/  @P0 IMAD.MOV.U32 R8, RZ, RZ, RZ ;  /* 0x000000ffff080224 */ /* 0x000fe200078e00ff */
[----:B------:R-:W-:Y:S06]  /*0e40*/  @P0 BRA `(.L_x_172) ;  /* 0x00000000006c0947 */ /* 0x000fec0003800000 */
[----:B------:R-:W-:-:S13]  /*0e50*/  ISETP.GE.U32.AND P0, PT, R11, 0x1000001, PT ;  /* 0x010000010b00780c */ /* 0x000fda0003f06070 */
[----:B------:R-:W-:Y:S05]  /*0e60*/  @!P0 BRA `(.L_x_173) ;  /* 0x0000000000348947 */ /* 0x000fea0003800000 */
[----:B------:R-:W-:Y:S02]  /*0e70*/  VIADD R9, R7, 0xc0200000 ;  /* 0xc020000007097836 */ /* 0x000fe40000000000 */
[----:B------:R-:W-:Y:S02]  /*0e80*/  IMAD.MOV.U32 R8, RZ, RZ, R6 ;  /* 0x000000ffff087224 */ /* 0x000fe400078e0006 */
[----:B------:R-:W0:Y:S04]  /*0e90*/  MUFU.RCP64H R11, R9 ;  /* 0x00000009000b7308 */ /* 0x000e280000001800 */
        /* <DEDUP_REMOVED lines=10> */
.L_x_173:
        /* <DEDUP_REMOVED lines=10> */
.L_x_171:
[----:B------:R-:W-:Y:S01]  /*0fe0*/  LOP3.LUT R9, R7, 0x80000, RZ, 0xfc, !PT ;  /* 0x0008000007097812 */ /* 0x000fe200078efcff */
[----:B------:R-:W-:-:S07]  /*0ff0*/  IMAD.MOV.U32 R8, RZ, RZ, R6 ;  /* 0x000000ffff087224 */ /* 0x000fce00078e0006 */
.L_x_172:
[----:B------:R-:W-:Y:S05]  /*1000*/  BSYNC.RECONVERGENT B2 ;  /* 0x0000000000027941 */ /* 0x000fea0003800200 */
.L_x_170:
[----:B------:R-:W-:-:S04]  /*1010*/  IMAD.MOV.U32 R5, RZ, RZ, 0x0 ;  /* 0x00000000ff057424 */ /* 0x000fc800078e00ff */
[----:B------:R-:W-:Y:S05]  /*1020*/  RET.REL.NODEC R4 `(_Z15jacobiIterationPdiP16jacobiParameters) ;  /* 0xffffffec04f47950 */ /* 0x000fea0003c3ffff */
        .weak           $__internal_6_$__cuda_sm20_div_rn_f64_full
        .type           $__internal_6_$__cuda_sm20_div_rn_f64_full,@function
        .size           $__internal_6_$__cuda_sm20_div_rn_f64_full,($__internal_7_$__cuda_sm20_dsqrt_rn_f64_mediumpath_v1 - $__internal_6_$__cuda_sm20_div_rn_f64_full)
$__internal_6_$__cuda_sm20_div_rn_f64_full:
[C---:B------:R-:W-:Y:S01]  /*1030*/  FSETP.GEU.AND P0, PT, |R13|.reuse, 1.469367938527859385e-39, PT ;  /* 0x001000000d00780b */ /* 0x040fe20003f0e200 */
[--C-:B------:R-:W-:Y:S01]  /*1040*/  IMAD.MOV.U32 R4, RZ, RZ, R12.reuse ;  /* 0x000000ffff047224 */ /* 0x100fe200078e000c */
[C---:B------:R-:W-:Y:S01]  /*1050*/  LOP3.LUT R2, R13.reuse, 0x800fffff, RZ, 0xc0, !PT ;  /* 0x800fffff0d027812 */ /* 0x040fe200078ec0ff */
[----:B------:R-:W-:Y:S01]  /*1060*/  IMAD.MOV.U32 R6, RZ, RZ, 0x1 ;  /* 0x00000001ff067424 */ /* 0x000fe200078e00ff */
[----:B------:R-:W-:Y:S01]  /*1070*/  MOV R5, R13 ;  /* 0x0000000d00057202 */ /* 0x000fe20000000f00 */
[----:B------:R-:W-:Y:S01]  /*1080*/  IMAD.MOV.U32 R9, RZ, RZ, 0x1ca00000 ;  /* 0x1ca00000ff097424 */ /* 0x000fe200078e00ff */
[----:B------:R-:W-:Y:S01]  /*1090*/  LOP3.LUT R3, R2, 0x3ff00000, RZ, 0xfc, !PT ;  /* 0x3ff0000002037812 */ /* 0x000fe200078efcff */
[----:B------:R-:W-:Y:S01]  /*10a0*/  IMAD.MOV.U32 R2, RZ, RZ, R12 ;  /* 0x000000ffff027224 */ /* 0x000fe200078e000c */
[----:B------:R-:W-:Y:S02]  /*10b0*/  LOP3.LUT R13, R13, 0x7ff00000, RZ, 0xc0, !PT ;  /* 0x7ff000000d0d7812 */ /* 0x000fe400078ec0ff */
[----:B------:R-:W-:-:S03]  /*10c0*/  LOP3.LUT R12, R15, 0x7ff00000, RZ, 0xc0, !PT ;  /* 0x7ff000000f0c7812 */ /* 0x000fc600078ec0ff */
[----:B------:R-:W-:Y:S01]  /*10d0*/  @!P0 DMUL R2, R4, 8.98846567431157953865e+307 ;  /* 0x7fe0000004028828 */ /* 0x000fe20000000000 */
[----:B------:R-:W-:Y:S02]  /*10e0*/  ISETP.GE.U32.AND P1, PT, R12, R13, PT ;  /* 0x0000000d0c00720c */ /* 0x000fe40003f26070 */
[----:B------:R-:W-:-:S03]  /*10f0*/  MOV R21, R12 ;  /* 0x0000000c00157202 */ /* 0x000fc60000000f00 */
[----:B------:R-:W0:Y:S02]  /*1100*/  MUFU.RCP64H R7, R3 ;  /* 0x0000000300077308 */ /* 0x000e240000001800 */
[----:B0-----:R-:W-:-:S08]  /*1110*/  DFMA R10, R6, -R2, 1 ;  /* 0x3ff00000060a742b */ /* 0x001fd00000000802 */
[----:B------:R-:W-:-:S08]  /*1120*/  DFMA R10, R10, R10, R10 ;  /* 0x0000000a0a0a722b */ /* 0x000fd0000000000a */
[----:B------:R-:W-:Y:S01]  /*1130*/  DFMA R10, R6, R10, R6 ;  /* 0x0000000a060a722b */ /* 0x000fe20000000006 */
[----:B------:R-:W-:Y:S01]  /*1140*/  SEL R7, R9, 0x63400000, !P1 ;  /* 0x6340000009077807 */ /* 0x000fe20004800000 */
[----:B------:R-:W-:Y:S01]  /*1150*/  IMAD.MOV.U32 R6, RZ, RZ, R14 ;  /* 0x000000ffff067224 */ /* 0x000fe200078e000e */
[----:B------:R-:W-:Y:S02]  /*1160*/  FSETP.GEU.AND P1, PT, |R15|, 1.469367938527859385e-39, PT ;  /* 0x001000000f00780b */ /* 0x000fe40003f2e200 */
[----:B------:R-:W-:-:S03]  /*1170*/  LOP3.LUT R7, R7, 0x800fffff, R15, 0xf8, !PT ;  /* 0x800fffff07077812 */ /* 0x000fc600078ef80f */
[----:B------:R-:W-:-:S08]  /*1180*/  DFMA R16, R10, -R2, 1 ;  /* 0x3ff000000a10742b */ /* 0x000fd00000000802 */
[----:B------:R-:W-:Y:S01]  /*1190*/  DFMA R10, R10, R16, R10 ;  /* 0x000000100a0a722b */ /* 0x000fe2000000000a */
[----:B------:R-:W-:Y:S10]  /*11a0*/  @P1 BRA `(.L_x_174) ;  /* 0x0000000000201947 */ /* 0x000ff40003800000 */
[----:B------:R-:W-:Y:S01]  /*11b0*/  LOP3.LUT R17, R5, 0x7ff00000, RZ, 0xc0, !PT ;  /* 0x7ff0000005117812 */ /* 0x000fe200078ec0ff */
[----:B------:R-:W-:-:S03]  /*11c0*/  IMAD.MOV.U32 R16, RZ, RZ, RZ ;  /* 0x000000ffff107224 */ /* 0x000fc600078e00ff */
[----:B------:R-:W-:-:S04]  /*11d0*/  ISETP.GE.U32.AND P1, PT, R12, R17, PT ;  /* 0x000000110c00720c */ /* 0x000fc80003f26070 */
[----:B------:R-:W-:-:S04]  /*11e0*/  SEL R17, R9, 0x63400000, !P1 ;  /* 0x6340000009117807 */ /* 0x000fc80004800000 */
[----:B------:R-:W-:-:S04]  /*11f0*/  LOP3.LUT R17, R17, 0x80000000, R15, 0xf8, !PT ;  /* 0x8000000011117812 */ /* 0x000fc800078ef80f */
[----:B------:R-:W-:-:S06]  /*1200*/  LOP3.LUT R17, R17, 0x100000, RZ, 0xfc, !PT ;  /* 0x0010000011117812 */ /* 0x000fcc00078efcff */
[----:B------:R-:W-:-:S10]  /*1210*/  DFMA R6, R6, 2, -R16 ;  /* 0x400000000606782b */ /* 0x000fd40000000810 */
[----:B------:R-:W-:-:S07]  /*1220*/  LOP3.LUT R21, R7, 0x7ff00000, RZ, 0xc0, !PT ;  /* 0x7ff0000007157812 */ /* 0x000fce00078ec0ff */
.L_x_174:
[----:B------:R-:W-:Y:S01]  /*1230*/  MOV R20, R13 ;  /* 0x0000000d00147202 */ /* 0x000fe20000000f00 */
[----:B------:R-:W-:Y:S01]  /*1240*/  VIADD R13, R21, 0xffffffff ;  /* 0xffffffff150d7836 */ /* 0x000fe20000000000 */
[----:B------:R-:W-:Y:S01]  /*1250*/  @!P0 LOP3.LUT R20, R3, 0x7ff00000, RZ, 0xc0, !PT ;  /* 0x7ff0000003148812 */ /* 0x000fe200078ec0ff */
[----:B------:R-:W-:-:S03]  /*1260*/  DMUL R16, R10, R6 ;  /* 0x000000060a107228 */ /* 0x000fc60000000000 */
[----:B------:R-:W-:Y:S01]  /*1270*/  ISETP.GT.U32.AND P0, PT, R13, 0x7feffffe, PT ;  /* 0x7feffffe0d00780c */ /* 0x000fe20003f04070 */
[----:B------:R-:W-:-:S04]  /*1280*/  VIADD R22, R20, 0xffffffff ;  /* 0xffffffff14167836 */ /* 0x000fc80000000000 */
[----:B------:R-:W-:Y:S01]  /*1290*/  DFMA R18, R16, -R2, R6 ;  /* 0x800000021012722b */ /* 0x000fe20000000006 */
[----:B------:R-:W-:-:S07]  /*12a0*/  ISETP.GT.U32.OR P0, PT, R22, 0x7feffffe, P0 ;  /* 0x7feffffe1600780c */ /* 0x000fce0000704470 */
[----:B------:R-:W-:-:S06]  /*12b0*/  DFMA R10, R10, R18, R16 ;  /* 0x000000120a0a722b */ /* 0x000fcc0000000010 */
[----:B------:R-:W-:Y:S05]  /*12c0*/  @P0 BRA `(.L_x_175) ;  /* 0x00000000006c0947 */ /* 0x000fea0003800000 */
[----:B------:R-:W-:Y:S01]  /*12d0*/  LOP3.LUT R15, R5, 0x7ff00000, RZ, 0xc0, !PT ;  /* 0x7ff00000050f7812 */ /* 0x000fe200078ec0ff */
[----:B------:R-:W-:-:S03]  /*12e0*/  IMAD.MOV.U32 R14, RZ, RZ, RZ ;  /* 0x000000ffff0e7224 */ /* 0x000fc600078e00ff */
[CC--:B------:R-:W-:Y:S02]  /*12f0*/  VIADDMNMX R13, R12.reuse, -R15.reuse, 0xb9600000, !PT ;  /* 0xb96000000c0d7446 */ /* 0x0c0fe4000780090f */
[----:B------:R-:W-:Y:S02]  /*1300*/  ISETP.GE.U32.AND P0, PT, R12, R15, PT ;  /* 0x0000000f0c00720c */ /* 0x000fe40003f06070 */
[----:B------:R-:W-:Y:S02]  /*1310*/  VIMNMX R13, PT, PT, R13, 0x46a00000, PT ;  /* 0x46a000000d0d7848 */ /* 0x000fe40003fe0100 */
[----:B------:R-:W-:-:S04]  /*1320*/  SEL R12, R9, 0x63400000, !P0 ;  /* 0x63400000090c7807 */ /* 0x000fc80004000000 */
[----:B------:R-:W-:-:S05]  /*1330*/  IADD3 R9, PT, PT, -R12, R13, RZ ;  /* 0x0000000d0c097210 */ /* 0x000fca0007ffe1ff */
[----:B------:R-:W-:-:S06]  /*1340*/  VIADD R15, R9, 0x7fe00000 ;  /* 0x7fe00000090f7836 */ /* 0x000fcc0000000000 */
        /* <DEDUP_REMOVED lines=10> */
[----:B------:R-:W-:Y:S01]  /*13f0*/  IADD3 R9, PT, PT, -R9, -0x43300000, RZ ;  /* 0xbcd0000009097810 */ /* 0x000fe20007ffe1ff */
[----:B------:R-:W-:-:S06]  /*1400*/  IMAD.MOV.U32 R2, RZ, RZ, RZ ;  /* 0x000000ffff027224 */ /* 0x000fcc00078e00ff */
[----:B------:R-:W-:Y:S02]  /*1410*/  DFMA R2, R12, -R2, R10 ;  /* 0x800000020c02722b */ /* 0x000fe4000000000a */
[----:B------:R-:W-:-:S08]  /*1420*/  DMUL.RP R10, R10, R14 ;  /* 0x0000000e0a0a7228 */ /* 0x000fd00000008000 */
[----:B------:R-:W-:Y:S02]  /*1430*/  FSETP.NEU.AND P0, PT, |R3|, R9, PT ;  /* 0x000000090300720b */ /* 0x000fe40003f0d200 */
[----:B------:R-:W-:Y:S02]  /*1440*/  LOP3.LUT R5, R11, R5, RZ, 0x3c, !PT ;  /* 0x000000050b057212 */ /* 0x000fe400078e3cff */
[----:B------:R-:W-:Y:S02]  /*1450*/  FSEL R12, R10, R12, !P0 ;  /* 0x0000000c0a0c7208 */ /* 0x000fe40004000000 */
[----:B------:R-:W-:Y:S01]  /*1460*/  FSEL R13, R5, R13, !P0 ;  /* 0x0000000d050d7208 */ /* 0x000fe20004000000 */
[----:B------:R-:W-:Y:S06]  /*1470*/  BRA `(.L_x_176) ;  /* 0x0000000000547947 */ /* 0x000fec0003800000 */
.L_x_175:
[----:B------:R-:W-:-:S14]  /*1480*/  DSETP.NAN.AND P0, PT, R14, R14, PT ;  /* 0x0000000e0e00722a */ /* 0x000fdc0003f08000 */
[----:B------:R-:W-:Y:S05]  /*1490*/  @P0 BRA `(.L_x_177) ;  /* 0x0000000000440947 */ /* 0x000fea0003800000 */
[----:B------:R-:W-:-:S14]  /*14a0*/  DSETP.NAN.AND P0, PT, R4, R4, PT ;  /* 0x000000040400722a */ /* 0x000fdc0003f08000 */
[----:B------:R-:W-:Y:S05]  /*14b0*/  @P0 BRA `(.L_x_178) ;  /* 0x0000000000300947 */ /* 0x000fea0003800000 */
[----:B------:R-:W-:Y:S01]  /*14c0*/  ISETP.NE.AND P0, PT, R21, R20, PT ;  /* 0x000000141500720c */ /* 0x000fe20003f05270 */
[----:B------:R-:W-:Y:S01]  /*14d0*/  IMAD.MOV.U32 R13, RZ, RZ, -0x80000 ;  /* 0xfff80000ff0d7424 */ /* 0x000fe200078e00ff */
        /* <DEDUP_REMOVED lines=10> */
.L_x_178:
[----:B------:R-:W-:Y:S01]  /*1580*/  LOP3.LUT R13, R5, 0x80000, RZ, 0xfc, !PT ;  /* 0x00080000050d7812 */ /* 0x000fe200078efcff */
[----:B------:R-:W-:Y:S01]  /*1590*/  IMAD.MOV.U32 R12, RZ, RZ, R4 ;  /* 0x000000ffff0c7224 */ /* 0x000fe200078e0004 */
[----:B------:R-:W-:Y:S06]  /*15a0*/  BRA `(.L_x_176) ;  /* 0x0000000000087947 */ /* 0x000fec0003800000 */
.L_x_177:
[----:B------:R-:W-:Y:S02]  /*15b0*/  LOP3.LUT R13, R15, 0x80000, RZ, 0xfc, !PT ;  /* 0x000800000f0d7812 */ /* 0x000fe400078efcff */
[----:B------:R-:W-:-:S07]  /*15c0*/  MOV R12, R14 ;  /* 0x0000000e000c7202 */ /* 0x000fce0000000f00 */
.L_x_176:
[----:B------:R-:W-:Y:S01]  /*15d0*/  MOV R9, 0x0 ;  /* 0x0000000000097802 */ /* 0x000fe20000000f00 */
[----:B------:R-:W-:Y:S02]  /*15e0*/  IMAD.MOV.U32 R2, RZ, RZ, R12 ;  /* 0x000000ffff027224 */ /* 0x000fe400078e000c */
[----:B------:R-:W-:Y:S01]  /*15f0*/  IMAD.MOV.U32 R3, RZ, RZ, R13 ;  /* 0x000000ffff037224 */ /* 0x000fe200078e000d */
[----:B------:R-:W-:Y:S06]  /*1600*/  RET.REL.NODEC R8 `(_Z15jacobiIterationPdiP16jacobiParameters) ;  /* 0xffffffe8087c7950 */ /* 0x000fec0003c3ffff */
        .weak           $__internal_7_$__cuda_sm20_dsqrt_rn_f64_mediumpath_v1
        .type           $__internal_7_$__cuda_sm20_dsqrt_rn_f64_mediumpath_v1,@function
        .size           $__internal_7_$__cuda_sm20_dsqrt_rn_f64_mediumpath_v1,(.L_x_304 - $__internal_7_$__cuda_sm20_dsqrt_rn_f64_mediumpath_v1)
$__internal_7_$__cuda_sm20_dsqrt_rn_f64_mediumpath_v1:
[----:B------:R-:W-:Y:S01]  /*1610*/  ISETP.GE.U32.AND P0, PT, R14, -0x3400000, PT ;  /* 0xfcc000000e00780c */ /* 0x000fe20003f06070 */
[----:B------:R-:W-:Y:S01]  /*1620*/  BSSY.RECONVERGENT B3, `(.L_x_179) ;  /* 0x0000028000037945 */ /* 0x000fe20003800200 */
[----:B------:R-:W-:Y:S02]  /*1630*/  IMAD.MOV.U32 R15, RZ, RZ, R7 ;  /* 0x000000ffff0f7224 */ /* 0x000fe400078e0007 */
[----:B------:R-:W-:Y:S01]  /*1640*/  IMAD.MOV.U32 R14, RZ, RZ, R4 ;  /* 0x000000ffff0e7224 */ /* 0x000fe200078e0004 */
[----:B------:R-:W-:Y:S01]  /*1650*/  MOV R4, R10 ;  /* 0x0000000a00047202 */ /* 0x000fe20000000f00 */
[----:B------:R-:W-:Y:S02]  /*1660*/  IMAD.MOV.U32 R7, RZ, RZ, R9 ;  /* 0x000000ffff077224 */ /* 0x000fe400078e0009 */
[----:B------:R-:W-:-:S05]  /*1670*/  IMAD.MOV.U32 R9, RZ, RZ, R11 ;  /* 0x000000ffff097224 */ /* 0x000fca00078e000b */
[----:B------:R-:W-:Y:S05]  /*1680*/  @!P0 BRA `(.L_x_180) ;  /* 0x0000000000208947 */ /* 0x000fea0003800000 */
[----:B------:R-:W-:-:S10]  /*1690*/  DFMA.RM R4, R4, R6, R8 ;  /* 0x000000060404722b */ /* 0x000fd40000004008 */
[----:B------:R-:W-:-:S04]  /*16a0*/  IADD3 R6, P0, PT, R4, 0x1, RZ ;  /* 0x0000000104067810 */ /* 0x000fc80007f1e0ff */
[----:B------:R-:W-:-:S06]  /*16b0*/  IADD3.X R7, PT, PT, RZ, R5, RZ, P0, !PT ;  /* 0x00000005ff077210 */ /* 0x000fcc00007fe4ff */
[----:B------:R-:W-:-:S08]  /*16c0*/  DFMA.RP R14, -R4, R6, R14 ;  /* 0x00000006040e722b */ /* 0x000fd0000000810e */
[----:B------:R-:W-:-:S06]  /*16d0*/  DSETP.GT.AND P0, PT, R14, RZ, PT ;  /* 0x000000ff0e00722a */ /* 0x000fcc0003f04000 */
[----:B------:R-:W-:Y:S02]  /*16e0*/  FSEL R4, R6, R4, P0 ;  /* 0x0000000406047208 */ /* 0x000fe40000000000 */
[----:B------:R-:W-:Y:S01]  /*16f0*/  FSEL R5, R7, R5, P0 ;  /* 0x0000000507057208 */ /* 0x000fe20000000000 */
[----:B------:R-:W-:Y:S06]  /*1700*/  BRA `(.L_x_181) ;  /* 0x0000000000647947 */ /* 0x000fec0003800000 */
.L_x_180:
[----:B------:R-:W-:-:S14]  /*1710*/  DSETP.NE.AND P0, PT, R14, RZ, PT ;  /* 0x000000ff0e00722a */ /* 0x000fdc0003f05000 */
[----:B------:R-:W-:Y:S05]  /*1720*/  @!P0 BRA `(.L_x_182) ;  /* 0x0000000000588947 */ /* 0x000fea0003800000 */
[----:B------:R-:W-:-:S13]  /*1730*/  ISETP.GE.AND P0, PT, R15, RZ, PT ;  /* 0x000000ff0f00720c */ /* 0x000fda0003f06270 */
[----:B------:R-:W-:Y:S02]  /*1740*/  @!P0 IMAD.MOV.U32 R4, RZ, RZ, 0x0 ;  /* 0x00000000ff048424 */ /* 0x000fe400078e00ff */
[----:B------:R-:W-:Y:S01]  /*1750*/  @!P0 IMAD.MOV.U32 R5, RZ, RZ, -0x80000 ;  /* 0xfff80000ff058424 */ /* 0x000fe200078e00ff */
[----:B------:R-:W-:Y:S06]  /*1760*/  @!P0 BRA `(.L_x_181) ;  /* 0x00000000004c8947 */ /* 0x000fec0003800000 */
[----:B------:R-:W-:-:S13]  /*1770*/  ISETP.GT.AND P0, PT, R15, 0x7fefffff, PT ;  /* 0x7fefffff0f00780c */ /* 0x000fda0003f04270 */
[----:B------:R-:W-:Y:S05]  /*1780*/  @P0 BRA `(.L_x_182) ;  /* 0x0000000000400947 */ /* 0x000fea0003800000 */
[----:B------:R-:W-:Y:S01]  /*1790*/  DMUL R14, R14, 8.11296384146066816958e+31 ;  /* 0x469000000e0e7828 */ /* 0x000fe20000000000 */
[----:B------:R-:W-:Y:S01]  /*17a0*/  MOV R4, RZ ;  /* 0x000000ff00047202 */ /* 0x000fe20000000f00 */
[----:B------:R-:W-:Y:S02]  /*17b0*/  IMAD.MOV.U32 R8, RZ, RZ, 0x0 ;  /* 0x00000000ff087424 */ /* 0x000fe400078e00ff */
[----:B------:R-:W-:Y:S02]  /*17c0*/  IMAD.MOV.U32 R9, RZ, RZ, 0x3fd80000 ;  /* 0x3fd80000ff097424 */ /* 0x000fe400078e00ff */
[----:B------:R-:W0:Y:S02]  /*17d0*/  MUFU.RSQ64H R5, R15 ;  /* 0x0000000f00057308 */ /* 0x000e240000001c00 */
[----:B0-----:R-:W-:-:S08]  /*17e0*/  DMUL R6, R4, R4 ;  /* 0x0000000404067228 */ /* 0x001fd00000000000 */
[----:B------:R-:W-:-:S08]  /*17f0*/  DFMA R6, R14, -R6, 1 ;  /* 0x3ff000000e06742b */ /* 0x000fd00000000806 */
[----:B------:R-:W-:Y:S02]  /*1800*/  DFMA R8, R6, R8, 0.5 ;  /* 0x3fe000000608742b */ /* 0x000fe40000000008 */
[----:B------:R-:W-:-:S08]  /*1810*/  DMUL R6, R4, R6 ;  /* 0x0000000604067228 */ /* 0x000fd00000000000 */
[----:B------:R-:W-:-:S08]  /*1820*/  DFMA R6, R8, R6, R4 ;  /* 0x000000060806722b */ /* 0x000fd00000000004 */
[----:B------:R-:W-:Y:S02]  /*1830*/  DMUL R4, R14, R6 ;  /* 0x000000060e047228 */ /* 0x000fe40000000000 */
[----:B------:R-:W-:-:S06]  /*1840*/  IADD3 R7, PT, PT, R7, -0x100000, RZ ;  /* 0xfff0000007077810 */ /* 0x000fcc0007ffe0ff */
[----:B------:R-:W-:-:S08]  /*1850*/  DFMA R8, R4, -R4, R14 ;  /* 0x800000040408722b */ /* 0x000fd0000000000e */
[----:B------:R-:W-:-:S10]  /*1860*/  DFMA R4, R6, R8, R4 ;  /* 0x000000080604722b */ /* 0x000fd40000000004 */
[----:B------:R-:W-:Y:S01]  /*1870*/  VIADD R5, R5, 0xfcb00000 ;  /* 0xfcb0000005057836 */ /* 0x000fe20000000000 */
[----:B------:R-:W-:Y:S06]  /*1880*/  BRA `(.L_x_181) ;  /* 0x0000000000047947 */ /* 0x000fec0003800000 */
.L_x_182:
[----:B------:R-:W-:-:S11]  /*1890*/  DADD R4, R14, R14 ;  /* 0x000000000e047229 */ /* 0x000fd6000000000e */
.L_x_181:
[----:B------:R-:W-:Y:S05]  /*18a0*/  BSYNC.RECONVERGENT B3 ;  /* 0x0000000000037941 */ /* 0x000fea0003800200 */
.L_x_179:
[----:B------:R-:W-:Y:S01]  /*18b0*/  IMAD.MOV.U32 R13, RZ, RZ, 0x0 ;  /* 0x00000000ff0d7424 */ /* 0x000fe200078e00ff */
[----:B------:R-:W-:Y:S01]  /*18c0*/  MOV R7, R5 ;  /* 0x0000000500077202 */ /* 0x000fe20000000f00 */
[----:B------:R-:W-:Y:S02]  /*18d0*/  IMAD.MOV.U32 R6, RZ, RZ, R4 ;  /* 0x000000ffff067224 */ /* 0x000fe400078e0004 */
[----:B------:R-:W-:Y:S05]  /*18e0*/  RET.REL.NODEC R12 `(_Z15jacobiIterationPdiP16jacobiParameters) ;  /* 0xffffffe40cc47950 */ /* 0x000fea0003c3ffff */
.L_x_183:
        /* <DEDUP_REMOVED lines=9> */
.L_x_304:


//--------------------- .text._Z13jacobiFindMaxPdiP16jacobiParameters --------------------------
	.section	.text._Z13jacobiFindMaxPdiP16jacobiParameters,"ax",@progbits
	.align	128
        .global         _Z13jacobiFindMaxPdiP16jacobiParameters
        .type           _Z13jacobiFindMaxPdiP16jacobiParameters,@function
        .size           _Z13jacobiFindMaxPdiP16jacobiParameters,(.L_x_318 - _Z13jacobiFindMaxPdiP16jacobiParameters)
        .other          _Z13jacobiFindMaxPdiP16jacobiParameters,@"STO_CUDA_ENTRY STV_DEFAULT"
_Z13jacobiFindMaxPdiP16jacobiParameters:
.text._Z13jacobiFindMaxPdiP16jacobiParameters:
        /* <DEDUP_REMOVED lines=10> */
[----:B------:R-:W-:-:S04]  /*00a0*/  ISETP.GE.AND P0, PT, R5, R0, PT ;  /* 0x000000000500720c */ /* 0x000fc80003f06270 */
[----:B-1----:R-:W-:-:S13]  /*00b0*/  ISETP.GE.OR P0, PT, R0, UR5, P0 ;  /* 0x0000000500007c0c */ /* 0x002fda0008706670 */
[----:B------:R-:W-:Y:S05]  /*00c0*/  @P0 EXIT ;  /* 0x000000000000094d */ /* 0x000fea0003800000 */
[----:B------:R-:W0:Y:S01]  /*00d0*/  LDC.64 R2, c[0x0][0x380] ;  /* 0x0000e000ff027b82 */ /* 0x000e220000000a00 */
[----:B------:R-:W1:Y:S01]  /*00e0*/  LDCU.64 UR6, c[0x0][0x358] ;  /* 0x00006b00ff0677ac */ /* 0x000e620008000a00 */
[----:B------:R-:W-:-:S04]  /*00f0*/  IMAD R5, R5, UR5, R0 ;  /* 0x0000000505057c24 */ /* 0x000fc8000f8e0200 */
[----:B0-----:R-:W-:-:S06]  /*0100*/  IMAD.WIDE R2, R5, 0x8, R2 ;  /* 0x0000000805027825 */ /* 0x001fcc00078e0202 */
[----:B-1----:R-:W2:Y:S01]  /*0110*/  LDG.E.64 R2, desc[UR6][R2.64] ;  /* 0x0000000602027981 */ /* 0x002ea2000c1e1b00 */
[----:B------:R-:W0:Y:S01]  /*0120*/  S2UR UR5, SR_CgaCtaId ;  /* 0x00000000000579c3 */ /* 0x000e220000008800 */
[----:B------:R-:W-:Y:S01]  /*0130*/  UISETP.NE.AND UP0, UPT, UR4, UR8, UPT ;  /* 0x000000080400728c */ /* 0x000fe2000bf05270 */
[----:B------:R-:W-:-:S03]  /*0140*/  ISETP.NE.AND P2, PT, R8, RZ, PT ;  /* 0x000000ff0800720c */ /* 0x000fc60003f45270 */
[----:B------:R-:W-:-:S06]  /*0150*/  USEL UR4, URZ, 0x1, UP0 ;  /* 0x00000001ff047887 */ /* 0x000fcc0008000000 */
[----:B------:R-:W-:Y:S01]  /*0160*/  ISETP.NE.AND P1, PT, R4, UR4, PT ;  /* 0x0000000404007c0c */ /* 0x000fe2000bf25270 */
[----:B------:R-:W-:-:S03]  /*0170*/  UMOV UR4, 0x400 ;  /* 0x0000040000047882 */ /* 0x000fc60000000000 */
[----:B------:R-:W-:Y:S01]  /*0180*/  ISETP.NE.OR P0, PT, R8, RZ, P1 ;  /* 0x000000ff0800720c */ /* 0x000fe20000f05670 */
[----:B0-----:R-:W-:-:S12]  /*0190*/  ULEA UR4, UR5, UR4, 0x18 ;  /* 0x0000000405047291 */ /* 0x001fd8000f8ec0ff */
[----:B------:R-:W-:Y:S01]  /*01a0*/  @!P0 STS.64 [UR4], RZ ;  /* 0x000000ffff008988 */ /* 0x000fe20008000a04 */
[----:B------:R-:W-:Y:S06]  /*01b0*/  BAR.SYNC.DEFER_BLOCKING 0x0 ;  /* 0x0000000000007b1d */ /* 0x000fec0000010000 */
[----:B------:R-:W0:Y:S01]  /*01c0*/  LDS.64 R4, [UR4] ;  /* 0x00000004ff047984 */ /* 0x000e220008000a00 */
[----:B--2---:R-:W-:Y:S02]  /*01d0*/  DADD R6, -RZ, -R2 ;  /* 0x00000000ff067229 */ /* 0x004fe40000000902 */
[----:B------:R-:W-:-:S08]  /*01e0*/  DSETP.GEU.AND P0, PT, R2, RZ, PT ;  /* 0x000000ff0200722a */ /* 0x000fd00003f0e000 */
[----:B------:R-:W-:Y:S02]  /*01f0*/  FSEL R2, R6, R2, !P0 ;  /* 0x0000000206027208 */ /* 0x000fe40004000000 */
[----:B------:R-:W-:-:S04]  /*0200*/  FSEL R3, R7, R3, !P0 ;  /* 0x0000000307037208 */ /* 0x000fc80004000000 */
[----:B0-----:R1:W2:Y:S03]  /*0210*/  F2F.F32.F64 R2, R2 ;  /* 0x0000000200027310 */ /* 0x0012a60000301000 */
.L_x_184:
[----:B-1----:R-:W2:Y:S01]  /*0220*/  F2F.F32.F64 R3, R4 ;  /* 0x0000000400037310 */ /* 0x002ea20000301000 */
[----:B------:R-:W-:Y:S01]  /*0230*/  IMAD.U32 R9, RZ, RZ, UR4 ;  /* 0x00000004ff097e24 */ /* 0x000fe2000f8e00ff */
[----:B------:R-:W-:Y:S05]  /*0240*/  YIELD ;  /* 0x0000000000007946 */ /* 0x000fea0003800000 */
[----:B--2---:R-:W-:-:S04]  /*0250*/  FMNMX R3, R2, R3, !PT ;  /* 0x0000000302037209 */ /* 0x004fc80007800000 */
[----:B------:R-:W0:Y:S02]  /*0260*/  F2F.F64.F32 R6, R3 ;  /* 0x0000000300067310 */ /* 0x000e240000201800 */
[----:B0-----:R-:W0:Y:S02]  /*0270*/  ATOMS.CAS.64 R6, [R9], R4, R6 ;  /* 0x000000040906738d */ /* 0x001e240000000406 */
[----:B0-----:R-:W-:Y:S01]  /*0280*/  ISETP.NE.U32.AND P0, PT, R4, R6, PT ;  /* 0x000000060400720c */ /* 0x001fe20003f05070 */
[----:B------:R-:W-:-:S03]  /*0290*/  IMAD.MOV.U32 R4, RZ, RZ, R6 ;  /* 0x000000ffff047224 */ /* 0x000fc600078e0006 */
[----:B------:R-:W-:Y:S01]  /*02a0*/  ISETP.NE.AND.EX P0, PT, R5, R7, PT, P0 ;  /* 0x000000070500720c */ /* 0x000fe20003f05300 */
[----:B------:R-:W-:-:S12]  /*02b0*/  IMAD.MOV.U32 R5, RZ, RZ, R7 ;  /* 0x000000ffff057224 */ /* 0x000fd800078e0007 */
[----:B------:R-:W-:Y:S05]  /*02c0*/  @P0 BRA `(.L_x_184) ;  /* 0xfffffffc00d40947 */ /* 0x000fea000383ffff */
[----:B------:R-:W-:Y:S05]  /*02d0*/  WARPSYNC.ALL ;  /* 0x0000000000007948 */ /* 0x000fea0003800000 */
[----:B------:R-:W-:Y:S06]  /*02e0*/  BAR.SYNC.DEFER_BLOCKING 0x0 ;  /* 0x0000000000007b1d */ /* 0x000fec0000010000 */
[----:B------:R-:W-:Y:S05]  /*02f0*/  @P2 EXIT ;  /* 0x000000000000294d */ /* 0x000fea0003800000 */
[----:B------:R-:W-:Y:S05]  /*0300*/  @P1 EXIT ;  /* 0x000000000000194d */ /* 0x000fea0003800000 */
[----:B------:R-:W0:Y:S01]  /*0310*/  LDC.64 R4, c[0x0][0x390] ;  /* 0x0000e400ff047b82 */ /* 0x000e220000000a00 */
[----:B------:R-:W1:Y:S01]  /*0320*/  LDS.64 R2, [UR4] ;  /* 0x00000004ff027984 */ /* 0x000e620008000a00 */
[----:B------:R-:W2:Y:S03]  /*0330*/  LDCU.64 UR4, c[0x0][0x390] ;  /* 0x00007200ff0477ac */ /* 0x000ea60008000a00 */
[----:B0-----:R-:W5:Y:S01]  /*0340*/  LDG.E.64 R4, desc[UR6][R4.64+0x8] ;  /* 0x0000080604047981 */ /* 0x001f62000c1e1b00 */
[----:B--2---:R-:W-:-:S04]  /*0350*/  UIADD3 UR4, UP0, UPT, UR4, 0x8, URZ ;  /* 0x0000000804047890 */ /* 0x004fc8000ff1e0ff */
[----:B------:R-:W-:Y:S01]  /*0360*/  UIADD3.X UR5, UPT, UPT, URZ, UR5, URZ, UP0, !UPT ;  /* 0x00000005ff057290 */ /* 0x000fe200087fe4ff */
[----:B-1----:R0:W1:Y:S11]  /*0370*/  F2F.F32.F64 R0, R2 ;  /* 0x0000000200007310 */ /* 0x0020760000301000 */
.L_x_185:
[----:B0----5:R-:W1:Y:S01]  /*0380*/  F2F.F32.F64 R3, R4 ;  /* 0x0000000400037310 */ /* 0x021e620000301000 */
[----:B------:R-:W-:Y:S01]  /*0390*/  IMAD.U32 R2, RZ, RZ, UR4 ;  /* 0x00000004ff027e24 */ /* 0x000fe2000f8e00ff */
[----:B-1----:R-:W-:Y:S01]  /*03a0*/  FMNMX R8, R0, R3, !PT ;  /* 0x0000000300087209 */ /* 0x002fe20007800000 */
[----:B------:R-:W-:Y:S01]  /*03b0*/  IMAD.U32 R3, RZ, RZ, UR5 ;  /* 0x00000005ff037e24 */ /* 0x000fe2000f8e00ff */
[----:B------:R-:W-:Y:S05]  /*03c0*/  YIELD ;  /* 0x0000000000007946 */ /* 0x000fea0003800000 */
[----:B------:R-:W0:Y:S02]  /*03d0*/  F2F.F64.F32 R6, R8 ;  /* 0x0000000800067310 */ /* 0x000e240000201800 */
[----:B0-----:R-:W2:Y:S02]  /*03e0*/  ATOMG.E.CAS.64.STRONG.GPU PT, R6, [R2], R4, R6 ;  /* 0x00000004020673a9 */ /* 0x001ea400001ee506 */
[----:B--2---:R-:W-:Y:S01]  /*03f0*/  ISETP.NE.U32.AND P0, PT, R4, R6, PT ;  /* 0x000000060400720c */ /* 0x004fe20003f05070 */
[----:B------:R-:W-:-:S03]  /*0400*/  IMAD.MOV.U32 R4, RZ, RZ, R6 ;  /* 0x000000ffff047224 */ /* 0x000fc600078e0006 */
[----:B------:R-:W-:Y:S01]  /*0410*/  ISETP.NE.AND.EX P0, PT, R5, R7, PT, P0 ;  /* 0x000000070500720c */ /* 0x000fe20003f05300 */
[----:B------:R-:W-:-:S12]  /*0420*/  IMAD.MOV.U32 R5, RZ, RZ, R7 ;  /* 0x000000ffff057224 */ /* 0x000fd800078e0007 */
[----:B------:R-:W-:Y:S05]  /*0430*/  @P0 BRA `(.L_x_185) ;  /* 0xfffffffc00d00947 */ /* 0x000fea000383ffff */
[----:B------:R-:W-:Y:S05]  /*0440*/  EXIT ;  /* 0x000000000000794d */ /* 0x000fea0003800000 */
.L_x_186:
        /* <DEDUP_REMOVED lines=11> */
.L_x_318:


//--------------------- .text._Z12jacobiFindRSPdiP16jacobiParameters --------------------------
	.section	.text._Z12jacobiFindRSPdiP16jacobiParameters,"ax",@progbits
	.align	128
        .global         _Z12jacobiFindRSPdiP16jacobiParameters
        .type           _Z12jacobiFindRSPdiP16jacobiParameters,@function
        .size           _Z12jacobiFindRSPdiP16jacobiParameters,(.L_x_305 - _Z12jacobiFindRSPdiP16jacobiParameters)
        .other          _Z12jacobiFindRSPdiP16jacobiParameters,@"STO_CUDA_ENTRY STV_DEFAULT"
_Z12jacobiFindRSPdiP16jacobiParameters:
.text._Z12jacobiFindRSPdiP16jacobiParameters:
        /* <DEDUP_REMOVED lines=14> */
[----:B------:R-:W0:Y:S07]  /*00e0*/  LDCU.64 UR4, c[0x0][0x358] ;  /* 0x00006b00ff0477ac */ /* 0x000e2e0008000a00 */
[----:B------:R-:W1:Y:S01]  /*00f0*/  LDC.64 R4, c[0x0][0x380] ;  /* 0x0000e000ff047b82 */ /* 0x000e620000000a00 */
[----:B0-----:R-:W2:Y:S01]  /*0100*/  LDG.E.64 R8, desc[UR4][R8.64+0x8] ;  /* 0x0000080408087981 */ /* 0x001ea2000c1e1b00 */
[----:B------:R-:W-:-:S04]  /*0110*/  IMAD R3, R6, UR6, R7 ;  /* 0x0000000606037c24 */ /* 0x000fc8000f8e0207 */
[----:B-1----:R-:W-:-:S06]  /*0120*/  IMAD.WIDE R4, R3, 0x8, R4 ;  /* 0x0000000803047825 */ /* 0x002fcc00078e0204 */
[----:B------:R-:W3:Y:S01]  /*0130*/  LDG.E.64 R4, desc[UR4][R4.64] ;  /* 0x0000000404047981 */ /* 0x000ee2000c1e1b00 */
[----:B------:R-:W-:Y:S01]  /*0140*/  IMAD.MOV.U32 R2, RZ, RZ, 0x1 ;  /* 0x00000001ff027424 */ /* 0x000fe200078e00ff */
[----:B------:R-:W-:Y:S01]  /*0150*/  BSSY.RECONVERGENT B0, `(.L_x_187) ;  /* 0x0000017000007945 */ /* 0x000fe20003800200 */
[----:B--2---:R-:W0:Y:S01]  /*0160*/  MUFU.RCP64H R3, R9 ;  /* 0x0000000900037308 */ /* 0x004e220000001800 */
[----:B---3--:R-:W-:Y:S02]  /*0170*/  DADD R14, -RZ, -R4 ;  /* 0x00000000ff0e7229 */ /* 0x008fe40000000904 */
[----:B------:R-:W-:Y:S02]  /*0180*/  DSETP.GEU.AND P0, PT, R4, RZ, PT ;  /* 0x000000ff0400722a */ /* 0x000fe40003f0e000 */
[----:B0-----:R-:W-:-:S08]  /*0190*/  DFMA R10, -R8, R2, 1 ;  /* 0x3ff00000080a742b */ /* 0x001fd00000000102 */
[----:B------:R-:W-:-:S08]  /*01a0*/  DFMA R10, R10, R10, R10 ;  /* 0x0000000a0a0a722b */ /* 0x000fd0000000000a */
[----:B------:R-:W-:Y:S01]  /*01b0*/  DFMA R2, R2, R10, R2 ;  /* 0x0000000a0202722b */ /* 0x000fe20000000002 */
[----:B------:R-:W-:Y:S02]  /*01c0*/  FSEL R10, R14, R4, !P0 ;  /* 0x000000040e0a7208 */ /* 0x000fe40004000000 */
[----:B------:R-:W-:-:S05]  /*01d0*/  FSEL R11, R15, R5, !P0 ;  /* 0x000000050f0b7208 */ /* 0x000fca0004000000 */
[C---:B------:R-:W-:Y:S02]  /*01e0*/  DFMA R12, -R8.reuse, R2, 1 ;  /* 0x3ff00000080c742b */ /* 0x040fe40000000102 */
[----:B------:R-:W-:-:S06]  /*01f0*/  DADD R10, R8, -R10 ;  /* 0x00000000080a7229 */ /* 0x000fcc000000080a */
[----:B------:R-:W-:-:S04]  /*0200*/  DFMA R2, R2, R12, R2 ;  /* 0x0000000c0202722b */ /* 0x000fc80000000002 */
[----:B------:R-:W-:-:S04]  /*0210*/  FSETP.GEU.AND P1, PT, |R11|, 6.5827683646048100446e-37, PT ;  /* 0x036000000b00780b */ /* 0x000fc80003f2e200 */
[----:B------:R-:W-:-:S08]  /*0220*/  DMUL R12, R10, R2 ;  /* 0x000000020a0c7228 */ /* 0x000fd00000000000 */
[----:B------:R-:W-:-:S08]  /*0230*/  DFMA R14, -R8, R12, R10 ;  /* 0x0000000c080e722b */ /* 0x000fd0000000010a */
[----:B------:R-:W-:-:S10]  /*0240*/  DFMA R2, R2, R14, R12 ;  /* 0x0000000e0202722b */ /* 0x000fd4000000000c */
[----:B------:R-:W-:-:S05]  /*0250*/  FFMA R0, RZ, R9, R3 ;  /* 0x00000009ff007223 */ /* 0x000fca0000000003 */
[----:B------:R-:W-:-:S13]  /*0260*/  FSETP.GT.AND P0, PT, |R0|, 1.469367938527859385e-39, PT ;  /* 0x001000000000780b */ /* 0x000fda0003f04200 */
[----:B------:R-:W-:Y:S05]  /*0270*/  @P0 BRA P1, `(.L_x_188) ;  /* 0x0000000000100947 */ /* 0x000fea0000800000 */
[----:B------:R-:W-:-:S07]  /*0280*/  MOV R0, 0x2a0 ;  /* 0x000002a000007802 */ /* 0x000fce0000000f00 */
[----:B------:R-:W-:Y:S05]  /*0290*/  CALL.REL.NOINC `($__internal_8_$__cuda_sm20_div_rn_f64_full) ;  /* 0x00000000002c7944 */ /* 0x000fea0003c00000 */
[----:B------:R-:W-:Y:S02]  /*02a0*/  IMAD.MOV.U32 R2, RZ, RZ, R14 ;  /* 0x000000ffff027224 */ /* 0x000fe400078e000e */
[----:B------:R-:W-:-:S07]  /*02b0*/  IMAD.MOV.U32 R3, RZ, RZ, R15 ;  /* 0x000000ffff037224 */ /* 0x000fce00078e000f */
.L_x_188:
[----:B------:R-:W-:Y:S05]  /*02c0*/  BSYNC.RECONVERGENT B0 ;  /* 0x0000000000007941 */ /* 0x000fea0003800200 */
.L_x_187:
[----:B------:R-:W-:Y:S01]  /*02d0*/  UMOV UR6, 0x9abcaf48 ;  /* 0x9abcaf4800067882 */ /* 0x000fe20000000000 */
[----:B------:R-:W-:Y:S02]  /*02e0*/  UMOV UR7, 0x3e7ad7f2 ;  /* 0x3e7ad7f200077882 */ /* 0x000fe40000000000 */
[----:B------:R-:W-:-:S14]  /*02f0*/  DSETP.GEU.AND P0, PT, R2, UR6, PT ;  /* 0x0000000602007e2a */ /* 0x000fdc000bf0e000 */
[----:B------:R-:W-:Y:S05]  /*0300*/  @P0 EXIT ;  /* 0x000000000000094d */ /* 0x000fea0003800000 */
[----:B------:R-:W0:Y:S02]  /*0310*/  LDC.64 R2, c[0x0][0x390] ;  /* 0x0000e400ff027b82 */ /* 0x000e240000000a00 */
[----:B0-----:R-:W-:Y:S04]  /*0320*/  STG.E.64 desc[UR4][R2.64], R6 ;  /* 0x0000000602007986 */ /* 0x001fe8000c101b04 */
[----:B------:R-:W-:Y:S01]  /*0330*/  STG.E.64 desc[UR4][R2.64+0x8], R4 ;  /* 0x0000080402007986 */ /* 0x000fe2000c101b04 */
[----:B------:R-:W-:Y:S05]  /*0340*/  EXIT ;  /* 0x000000000000794d */ /* 0x000fea0003800000 */
        .weak           $__internal_8_$__cuda_sm20_div_rn_f64_full
        .type           $__internal_8_$__cuda_sm20_div_rn_f64_full,@function
        .size           $__internal_8_$__cuda_sm20_div_rn_f64_full,(.L_x_305 - $__internal_8_$__cuda_sm20_div_rn_f64_full)
$__internal_8_$__cuda_sm20_div_rn_f64_full:
[C---:B------:R-:W-:Y:S01]  /*0350*/  FSETP.GEU.AND P0, PT, |R9|.reuse, 1.469367938527859385e-39, PT ;  /* 0x001000000900780b */ /* 0x040fe20003f0e200 */
[----:B------:R-:W-:Y:S01]  /*0360*/  IMAD.MOV.U32 R12, RZ, RZ, 0x1 ;  /* 0x00000001ff0c7424 */ /* 0x000fe200078e00ff */
[----:B------:R-:W-:Y:S01]  /*0370*/  LOP3.LUT R2, R9, 0x800fffff, RZ, 0xc0, !PT ;  /* 0x800fffff09027812 */ /* 0x000fe200078ec0ff */
[----:B------:R-:W-:Y:S01]  /*0380*/  BSSY.RECONVERGENT B1, `(.L_x_189) ;  /* 0x0000055000017945 */ /* 0x000fe20003800200 */
[C---:B------:R-:W-:Y:S02]  /*0390*/  FSETP.GEU.AND P2, PT, |R11|.reuse, 1.469367938527859385e-39, PT ;  /* 0x001000000b00780b */ /* 0x040fe40003f4e200 */
[----:B------:R-:W-:Y:S01]  /*03a0*/  LOP3.LUT R3, R2, 0x3ff00000, RZ, 0xfc, !PT ;  /* 0x3ff0000002037812 */ /* 0x000fe200078efcff */
[----:B------:R-:W-:Y:S01]  /*03b0*/  IMAD.MOV.U32 R2, RZ, RZ, R8 ;  /* 0x000000ffff027224 */ /* 0x000fe200078e0008 */
[----:B------:R-:W-:-:S05]  /*03c0*/  LOP3.LUT R14, R11, 0x7ff00000, RZ, 0xc0, !PT ;  /* 0x7ff000000b0e7812 */ /* 0x000fca00078ec0ff */
[----:B------:R-:W-:-:S04]  /*03d0*/  @!P0 DMUL R2, R8, 8.98846567431157953865e+307 ;  /* 0x7fe0000008028828 */ /* 0x000fc80000000000 */
[----:B------:R-:W-:Y:S01]  /*03e0*/  @!P2 LOP3.LUT R15, R9, 0x7ff00000, RZ, 0xc0, !PT ;  /* 0x7ff00000090fa812 */ /* 0x000fe200078ec0ff */
[----:B------:R-:W-:Y:S01]  /*03f0*/  @!P2 IMAD.MOV.U32 R20, RZ, RZ, RZ ;  /* 0x000000ffff14a224 */ /* 0x000fe200078e00ff */
[----:B------:R-:W0:Y:S02]  /*0400*/  MUFU.RCP64H R13, R3 ;  /* 0x00000003000d7308 */ /* 0x000e240000001800 */
[----:B------:R-:W-:Y:S01]  /*0410*/  @!P2 ISETP.GE.U32.AND P3, PT, R14, R15, PT ;  /* 0x0000000f0e00a20c */ /* 0x000fe20003f66070 */
[----:B------:R-:W-:-:S05]  /*0420*/  IMAD.MOV.U32 R15, RZ, RZ, 0x1ca00000 ;  /* 0x1ca00000ff0f7424 */ /* 0x000fca00078e00ff */
[----:B------:R-:W-:-:S04]  /*0430*/  @!P2 SEL R21, R15, 0x63400000, !P3 ;  /* 0x634000000f15a807 */ /* 0x000fc80005800000 */
[----:B------:R-:W-:-:S04]  /*0440*/  @!P2 LOP3.LUT R21, R21, 0x80000000, R11, 0xf8, !PT ;  /* 0x800000001515a812 */ /* 0x000fc800078ef80b */
[----:B------:R-:W-:Y:S01]  /*0450*/  @!P2 LOP3.LUT R21, R21, 0x100000, RZ, 0xfc, !PT ;  /* 0x001000001515a812 */ /* 0x000fe200078efcff */
[----:B0-----:R-:W-:-:S08]  /*0460*/  DFMA R16, R12, -R2, 1 ;  /* 0x3ff000000c10742b */ /* 0x001fd00000000802 */
[----:B------:R-:W-:Y:S01]  /*0470*/  DFMA R18, R16, R16, R16 ;  /* 0x000000101012722b */ /* 0x000fe20000000010 */
[----:B------:R-:W-:-:S04]  /*0480*/  LOP3.LUT R17, R9, 0x7ff00000, RZ, 0xc0, !PT ;  /* 0x7ff0000009117812 */ /* 0x000fc800078ec0ff */
[----:B------:R-:W-:-:S03]  /*0490*/  ISETP.GE.U32.AND P1, PT, R14, R17, PT ;  /* 0x000000110e00720c */ /* 0x000fc60003f26070 */
[----:B------:R-:W-:Y:S01]  /*04a0*/  DFMA R18, R12, R18, R12 ;  /* 0x000000120c12722b */ /* 0x000fe2000000000c */
[----:B------:R-:W-:Y:S01]  /*04b0*/  SEL R13, R15, 0x63400000, !P1 ;  /* 0x634000000f0d7807 */ /* 0x000fe20004800000 */
[----:B------:R-:W-:-:S03]  /*04c0*/  IMAD.MOV.U32 R12, RZ, RZ, R10 ;  /* 0x000000ffff0c7224 */ /* 0x000fc600078e000a */
[----:B------:R-:W-:-:S03]  /*04d0*/  LOP3.LUT R13, R13, 0x800fffff, R11, 0xf8, !PT ;  /* 0x800fffff0d0d7812 */ /* 0x000fc600078ef80b */
[----:B------:R-:W-:-:S03]  /*04e0*/  DFMA R22, R18, -R2, 1 ;  /* 0x3ff000001216742b */ /* 0x000fc60000000802 */
[----:B------:R-:W-:-:S05]  /*04f0*/  @!P2 DFMA R12, R12, 2, -R20 ;  /* 0x400000000c0ca82b */ /* 0x000fca0000000814 */
[----:B------:R-:W-:Y:S01]  /*0500*/  DFMA R18, R18, R22, R18 ;  /* 0x000000161212722b */ /* 0x000fe20000000012 */
[----:B------:R-:W-:Y:S02]  /*0510*/  IMAD.MOV.U32 R22, RZ, RZ, R14 ;  /* 0x000000ffff167224 */ /* 0x000fe400078e000e */
[----:B------:R-:W-:Y:S01]  /*0520*/  IMAD.MOV.U32 R23, RZ, RZ, R17 ;  /* 0x000000ffff177224 */ /* 0x000fe200078e0011 */
[----:B------:R-:W-:Y:S02]  /*0530*/  @!P0 LOP3.LUT R23, R3, 0x7ff00000, RZ, 0xc0, !PT ;  /* 0x7ff0000003178812 */ /* 0x000fe400078ec0ff */
[----:B------:R-:W-:Y:S02]  /*0540*/  @!P2 LOP3.LUT R22, R13, 0x7ff00000, RZ, 0xc0, !PT ;  /* 0x7ff000000d16a812 */ /* 0x000fe400078ec0ff */
[----:B------:R-:W-:Y:S01]  /*0550*/  DMUL R20, R18, R12 ;  /* 0x0000000c12147228 */ /* 0x000fe20000000000 */
[----:B------:R-:W-:Y:S02]  /*0560*/  VIADD R25, R23, 0xffffffff ;  /* 0xffffffff17197836 */ /* 0x000fe40000000000 */
[----:B------:R-:W-:-:S05]  /*0570*/  VIADD R24, R22, 0xffffffff ;  /* 0xffffffff16187836 */ /* 0x000fca0000000000 */
[----:B------:R-:W-:Y:S01]  /*0580*/  DFMA R16, R20, -R2, R12 ;  /* 0x800000021410722b */ /* 0x000fe2000000000c */
[----:B------:R-:W-:-:S04]  /*0590*/  ISETP.GT.U32.AND P0, PT, R24, 0x7feffffe, PT ;  /* 0x7feffffe1800780c */ /* 0x000fc80003f04070 */
[----:B------:R-:W-:-:S03]  /*05a0*/  ISETP.GT.U32.OR P0, PT, R25, 0x7feffffe, P0 ;  /* 0x7feffffe1900780c */ /* 0x000fc60000704470 */
[----:B------:R-:W-:-:S10]  /*05b0*/  DFMA R16, R18, R16, R20 ;  /* 0x000000101210722b */ /* 0x000fd40000000014 */
[----:B------:R-:W-:Y:S05]  /*05c0*/  @P0 BRA `(.L_x_190) ;  /* 0x00000000006c0947 */ /* 0x000fea0003800000 */
        /* <DEDUP_REMOVED lines=11> */
[----:B------:R-:W-:Y:S01]  /*0680*/  DFMA R2, R16, -R2, R12 ;  /* 0x800000021002722b */ /* 0x000fe2000000000c */
[----:B------:R-:W-:-:S09]  /*0690*/  IMAD.MOV.U32 R10, RZ, RZ, RZ ;  /* 0x000000ffff0a7224 */ /* 0x000fd200078e00ff */
[C---:B------:R-:W-:Y:S02]  /*06a0*/  FSETP.NEU.AND P0, PT, R3.reuse, RZ, PT ;  /* 0x000000ff0300720b */ /* 0x040fe40003f0d000 */
[----:B------:R-:W-:-:S04]  /*06b0*/  LOP3.LUT R9, R3, 0x80000000, R9, 0x48, !PT ;  /* 0x8000000003097812 */ /* 0x000fc800078e4809 */
[----:B------:R-:W-:-:S07]  /*06c0*/  LOP3.LUT R11, R9, R11, RZ, 0xfc, !PT ;  /* 0x0000000b090b7212 */ /* 0x000fce00078efcff */
[----:B------:R-:W-:Y:S05]  /*06d0*/  @!P0 BRA `(.L_x_191) ;  /* 0x00000000007c8947 */ /* 0x000fea0003800000 */
[----:B------:R-:W-:Y:S01]  /*06e0*/  IMAD.MOV R3, RZ, RZ, -R18 ;  /* 0x000000ffff037224 */ /* 0x000fe200078e0a12 */
[----:B------:R-:W-:Y:S01]  /*06f0*/  DMUL.RP R10, R16, R10 ;  /* 0x0000000a100a7228 */ /* 0x000fe20000008000 */
[----:B------:R-:W-:-:S06]  /*0700*/  IMAD.MOV.U32 R2, RZ, RZ, RZ ;  /* 0x000000ffff027224 */ /* 0x000fcc00078e00ff */
[----:B------:R-:W-:-:S03]  /*0710*/  DFMA R2, R14, -R2, R16 ;  /* 0x800000020e02722b */ /* 0x000fc60000000010 */
[----:B------:R-:W-:-:S03]  /*0720*/  LOP3.LUT R9, R11, R9, RZ, 0x3c, !PT ;  /* 0x000000090b097212 */ /* 0x000fc600078e3cff */
[----:B------:R-:W-:-:S04]  /*0730*/  IADD3 R2, PT, PT, -R18, -0x43300000, RZ ;  /* 0xbcd0000012027810 */ /* 0x000fc80007ffe1ff */
[----:B------:R-:W-:-:S04]  /*0740*/  FSETP.NEU.AND P0, PT, |R3|, R2, PT ;  /* 0x000000020300720b */ /* 0x000fc80003f0d200 */
[----:B------:R-:W-:Y:S02]  /*0750*/  FSEL R14, R10, R14, !P0 ;  /* 0x0000000e0a0e7208 */ /* 0x000fe40004000000 */
[----:B------:R-:W-:Y:S01]  /*0760*/  FSEL R15, R9, R15, !P0 ;  /* 0x0000000f090f7208 */ /* 0x000fe20004000000 */
[----:B------:R-:W-:Y:S06]  /*0770*/  BRA `(.L_x_191) ;  /* 0x0000000000547947 */ /* 0x000fec0003800000 */
.L_x_190:
        /* <DEDUP_REMOVED lines=16> */
.L_x_193:
[----:B------:R-:W-:Y:S01]  /*0880*/  LOP3.LUT R15, R9, 0x80000, RZ, 0xfc, !PT ;  /* 0x00080000090f7812 */ /* 0x000fe200078efcff */
[----:B------:R-:W-:Y:S01]  /*0890*/  IMAD.MOV.U32 R14, RZ, RZ, R8 ;  /* 0x000000ffff0e7224 */ /* 0x000fe200078e0008 */
[----:B------:R-:W-:Y:S06]  /*08a0*/  BRA `(.L_x_191) ;  /* 0x0000000000087947 */ /* 0x000fec0003800000 */
.L_x_192:
[----:B------:R-:W-:Y:S01]  /*08b0*/  LOP3.LUT R15, R11, 0x80000, RZ, 0xfc, !PT ;  /* 0x000800000b0f7812 */ /* 0x000fe200078efcff */
[----:B------:R-:W-:-:S07]  /*08c0*/  IMAD.MOV.U32 R14, RZ, RZ, R10 ;  /* 0x000000ffff0e7224 */ /* 0x000fce00078e000a */
.L_x_191:
[----:B------:R-:W-:Y:S05]  /*08d0*/  BSYNC.RECONVERGENT B1 ;  /* 0x0000000000017941 */ /* 0x000fea0003800200 */
.L_x_189:
[----:B------:R-:W-:Y:S02]  /*08e0*/  IMAD.MOV.U32 R2, RZ, RZ, R0 ;  /* 0x000000ffff027224 */ /* 0x000fe400078e0000 */
[----:B------:R-:W-:-:S04]  /*08f0*/  IMAD.MOV.U32 R3, RZ, RZ, 0x0 ;  /* 0x00000000ff037424 */ /* 0x000fc800078e00ff */
[----:B------:R-:W-:Y:S05]  /*0900*/  RET.REL.NODEC R2 `(_Z12jacobiFindRSPdiP16jacobiParameters) ;  /* 0xfffffff402bc7950 */ /* 0x000fea0003c3ffff */
.L_x_194:
        /* <DEDUP_REMOVED lines=15> */
.L_x_305:


//--------------------- .text._Z9vectorSumPdS_j   --------------------------
	.section	.text._Z9vectorSumPdS_j,"ax",@progbits
	.align	128
        .global         _Z9vectorSumPdS_j
        .type           _Z9vectorSumPdS_j,@function
        .size           _Z9vectorSumPdS_j,(.L_x_320 - _Z9vectorSumPdS_j)
        .other          _Z9vectorSumPdS_j,@"STO_CUDA_ENTRY STV_DEFAULT"
_Z9vectorSumPdS_j:
.text._Z9vectorSumPdS_j:
        /* <DEDUP_REMOVED lines=45> */
.L_x_197:
[----:B------:R0:W2:Y:S01]  /*02d0*/  LDG.E.64 R8, desc[UR6][R4.64] ;  /* 0x0000000604087981 */ /* 0x0000a2000c1e1b00 */
[----:B------:R-:W-:Y:S01]  /*02e0*/  VIADD R3, R3, 0x1 ;  /* 0x0000000103037836 */ /* 0x000fe20000000000 */
[----:B------:R-:W-:-:S04]  /*02f0*/  IADD3 R17, PT, PT, R0, R17, RZ ;  /* 0x0000001100117210 */ /* 0x000fc80007ffe0ff */
[----:B------:R-:W-:Y:S01]  /*0300*/  ISETP.NE.AND P0, PT, R3, RZ, PT ;  /* 0x000000ff0300720c */ /* 0x000fe20003f05270 */
[----:B0-----:R-:W-:Y:S01]  /*0310*/  IMAD.WIDE.U32 R4, R0, 0x8, R4 ;  /* 0x0000000800047825 */ /* 0x001fe200078e0004 */
[----:B--2---:R-:W-:-:S11]  /*0320*/  DADD R6, R8, R6 ;  /* 0x0000000008067229 */ /* 0x004fd60000000006 */
[----:B------:R-:W-:Y:S05]  /*0330*/  @P0 BRA `(.L_x_197) ;  /* 0xfffffffc00e40947 */ /* 0x000fea000383ffff */
.L_x_196:
[----:B------:R-:W-:Y:S05]  /*0340*/  BSYNC.RECONVERGENT B0 ;  /* 0x0000000000007941 */ /* 0x000fea0003800200 */
.L_x_195:
[----:B------:R-:W0:Y:S01]  /*0350*/  LDC.64 R4, c[0x0][0x380] ;  /* 0x0000e000ff047b82 */ /* 0x000e220000000a00 */
[----:B------:R-:W-:Y:S04]  /*0360*/  BSSY.RECONVERGENT B0, `(.L_x_198) ;  /* 0x0000014000007945 */ /* 0x000fe80003800200 */
[----:B------:R-:W-:Y:S05]  /*0370*/  @!P2 BRA `(.L_x_199) ;  /* 0x000000000048a947 */ /* 0x000fea0003800000 */
.L_x_200:
        /* <DEDUP_REMOVED lines=18> */
.L_x_199:
[----:B------:R-:W-:Y:S05]  /*04a0*/  BSYNC.RECONVERGENT B0 ;  /* 0x0000000000007941 */ /* 0x000fea0003800200 */
.L_x_198:
        /* <DEDUP_REMOVED lines=8> */
.L_x_201:
        /* <DEDUP_REMOVED lines=16> */
.L_x_202:
        /* <DEDUP_REMOVED lines=13> */
.L_x_320:


//--------------------- .text._Z11vectorOrderPdj  --------------------------
	.section	.text._Z11vectorOrderPdj,"ax",@progbits
	.align	128
        .global         _Z11vectorOrderPdj
        .type           _Z11vectorOrderPdj,@function
        .size           _Z11vectorOrderPdj,(.L_x_321 - _Z11vectorOrderPdj)
        .other          _Z11vectorOrderPdj,@"STO_CUDA_ENTRY STV_DEFAULT"
_Z11vectorOrderPdj:
.text._Z11vectorOrderPdj:
[----:B------:R-:W-:Y:S01]  /*0000*/  LDC R1, c[0x0][0x37c] ;  /* 0x0000df00ff017b82 */ /* 0x000fe20000000800 */
[----:B------:R-:W0:Y:S07]  /*0010*/  LDCU UR4, c[0x0][0x360] ;  /* 0x00006c00ff0477ac */ /* 0x000e2e0008000800 */
[----:B------:R-:W1:Y:S01]  /*0020*/  LDC R7, c[0x0][0x388] ;  /* 0x0000e200ff077b82 */ /* 0x000e620000000800 */
[----:B0-----:R-:W0:Y:S01]  /*0030*/  I2F.U32.RP R4, UR4 ;  /* 0x0000000400047d06 */ /* 0x001e220008209000 */
[----:B------:R-:W-:-:S02]  /*0040*/  ISETP.NE.U32.AND P2, PT, RZ, UR4, PT ;  /* 0x00000004ff007c0c */ /* 0x000fc4000bf45070 */
[----:B-1----:R-:W-:-:S05]  /*0050*/  IADD3 R0, PT, PT, R7, -0x1, RZ ;  /* 0xffffffff07007810 */ /* 0x002fca0007ffe0ff */
        /* <DEDUP_REMOVED lines=11> */
[----:B------:R-:W-:Y:S01]  /*0110*/  @P0 VIADD R0, R0, -UR4 ;  /* 0x8000000400000c36 */ /* 0x000fe20008000000 */
[----:B------:R-:W-:-:S04]  /*0120*/  @P0 IADD3 R3, PT, PT, R3, 0x1, RZ ;  /* 0x0000000103030810 */ /* 0x000fc80007ffe0ff */
[----:B------:R-:W-:Y:S02]  /*0130*/  ISETP.GE.U32.AND P1, PT, R0, UR4, PT ;  /* 0x0000000400007c0c */ /* 0x000fe4000bf26070 */
[----:B------:R-:W0:Y:S11]  /*0140*/  S2R R0, SR_TID.X ;  /* 0x0000000000007919 */ /* 0x000e360000002100 */
[----:B------:R-:W-:Y:S01]  /*0150*/  @P1 VIADD R3, R3, 0x1 ;  /* 0x0000000103031836 */ /* 0x000fe20000000000 */
[----:B------:R-:W-:-:S05]  /*0160*/  @!P2 LOP3.LUT R3, RZ, UR4, RZ, 0x33, !PT ;  /* 0x00000004ff03ac12 */ /* 0x000fca000f8e33ff */
[----:B------:R-:W-:-:S05]  /*0170*/  VIADD R5, R3, 0x1 ;  /* 0x0000000103057836 */ /* 0x000fca0000000000 */
[----:B------:R-:W-:-:S04]  /*0180*/  LOP3.LUT R2, R5, 0x80000001, RZ, 0xc0, !PT ;  /* 0x8000000105027812 */ /* 0x000fc800078ec0ff */
[----:B------:R-:W-:-:S13]  /*0190*/  ISETP.NE.AND P0, PT, R2, 0x1, PT ;  /* 0x000000010200780c */ /* 0x000fda0003f05270 */
[----:B------:R-:W-:-:S05]  /*01a0*/  @!P0 IADD3 R5, PT, PT, R3, 0x2, RZ ;  /* 0x0000000203058810 */ /* 0x000fca0007ffe0ff */
[----:B0-----:R-:W-:-:S05]  /*01b0*/  IMAD R2, R5, R0, RZ ;  /* 0x0000000005027224 */ /* 0x001fca00078e02ff */
[----:B------:R-:W-:-:S13]  /*01c0*/  ISETP.GE.U32.AND P0, PT, R2, R7, PT ;  /* 0x000000070200720c */ /* 0x000fda0003f06070 */
[----:B------:R-:W-:Y:S05]  /*01d0*/  @P0 EXIT ;  /* 0x000000000000094d */ /* 0x000fea0003800000 */
[----:B------:R-:W-:Y:S01]  /*01e0*/  IMAD.IADD R3, R5, 0x1, R2 ;  /* 0x0000000105037824 */ /* 0x000fe200078e0202 */
[----:B------:R-:W0:Y:S01]  /*01f0*/  LDC.64 R8, c[0x0][0x380] ;  /* 0x0000e000ff087b82 */ /* 0x000e220000000a00 */
[----:B------:R-:W1:Y:S01]  /*0200*/  LDCU.64 UR6, c[0x0][0x380] ;  /* 0x00007000ff0677ac */ /* 0x000e620008000a00 */
[C---:B------:R-:W-:Y:S01]  /*0210*/  IADD3 R22, PT, PT, R2.reuse, 0x2, RZ ;  /* 0x0000000202167810 */ /* 0x040fe20007ffe0ff */
[----:B------:R-:W-:Y:S02]  /*0220*/  VIADD R4, R3, 0xffffffff ;  /* 0xffffffff03047836 */ /* 0x000fe40000000000 */
[----:B------:R-:W-:Y:S01]  /*0230*/  VIADD R23, R2, 0x3 ;  /* 0x0000000302177836 */ /* 0x000fe20000000000 */
[----:B------:R-:W2:Y:S02]  /*0240*/  LDCU.64 UR8, c[0x0][0x358] ;  /* 0x00006b00ff0877ac */ /* 0x000ea40008000a00 */
[----:B------:R-:W-:Y:S02]  /*0250*/  ISETP.GE.U32.AND P0, PT, R4, R7, PT ;  /* 0x000000070400720c */ /* 0x000fe40003f06070 */
[----:B------:R-:W-:-:S02]  /*0260*/  VIMNMX.U32 R4, PT, PT, R2, 0x1, !PT ;  /* 0x0000000102047848 */ /* 0x000fc40007fe0000 */
[----:B------:R-:W-:-:S04]  /*0270*/  SEL R3, R3, R7, !P0 ;  /* 0x0000000703037207 */ /* 0x000fc80004000000 */
[C---:B------:R-:W-:Y:S01]  /*0280*/  IADD3 R5, PT, PT, R3.reuse, -0x1, RZ ;  /* 0xffffffff03057810 */ /* 0x040fe20007ffe0ff */
[----:B------:R-:W-:Y:S01]  /*0290*/  IMAD.IADD R6, R3, 0x1, -R4 ;  /* 0x0000000103067824 */ /* 0x000fe200078e0a04 */
[----:B-1----:R-:W-:Y:S02]  /*02a0*/  UIADD3 UR6, UP0, UPT, UR6, 0x10, URZ ;  /* 0x0000001006067890 */ /* 0x002fe4000ff1e0ff */
[C---:B------:R-:W-:Y:S01]  /*02b0*/  IADD3 R11, PT, PT, R5.reuse, -R4, RZ ;  /* 0x80000004050b7210 */ /* 0x040fe20007ffe0ff */
[----:B------:R-:W-:Y:S01]  /*02c0*/  IMAD.IADD R26, R5, 0x1, -R2 ;  /* 0x00000001051a7824 */ /* 0x000fe200078e0a02 */
[----:B------:R-:W-:Y:S01]  /*02d0*/  LOP3.LUT R7, R6, 0x7, RZ, 0xc0, !PT ;  /* 0x0000000706077812 */ /* 0x000fe200078ec0ff */
[----:B------:R-:W-:Y:S01]  /*02e0*/  UIADD3.X UR7, UPT, UPT, URZ, UR7, URZ, UP0, !UPT ;  /* 0x00000007ff077290 */ /* 0x000fe200087fe4ff */
[----:B------:R-:W-:Y:S01]  /*02f0*/  ISETP.GE.U32.AND P5, PT, R11, 0x7, PT ;  /* 0x000000070b00780c */ /* 0x000fe20003fa6070 */
[----:B------:R-:W-:Y:S01]  /*0300*/  VIADD R10, R26, 0xffffffff ;  /* 0xffffffff1a0a7836 */ /* 0x000fe20000000000 */
[C---:B------:R-:W-:Y:S01]  /*0310*/  LOP3.LUT R24, R6.reuse, 0x3, RZ, 0xc0, !PT ;  /* 0x0000000306187812 */ /* 0x040fe200078ec0ff */
[----:B------:R-:W-:Y:S01]  /*0320*/  VIADD R12, R7, 0xffffffff ;  /* 0xffffffff070c7836 */ /* 0x000fe20000000000 */
[----:B------:R-:W-:Y:S01]  /*0330*/  LOP3.LUT R25, R6, 0xfffffff8, RZ, 0xc0, !PT ;  /* 0xfffffff806197812 */ /* 0x000fe200078ec0ff */
[----:B0-----:R-:W-:Y:S01]  /*0340*/  IMAD.WIDE R8, R2, 0x8, R8 ;  /* 0x0000000802087825 */ /* 0x001fe200078e0208 */
[----:B------:R-:W-:-:S02]  /*0350*/  ISETP.GE.U32.AND P0, PT, R10, 0x3, PT ;  /* 0x000000030a00780c */ /* 0x000fc40003f06070 */
[----:B------:R-:W-:Y:S02]  /*0360*/  ISETP.GE.U32.AND P4, PT, R12, 0x3, PT ;  /* 0x000000030c00780c */ /* 0x000fe40003f86070 */
[----:B------:R-:W-:Y:S02]  /*0370*/  P2R R27, PR, RZ, 0x1 ;  /* 0x00000001ff1b7803 */ /* 0x000fe40000000000 */
[----:B--2---:R-:W-:-:S09]  /*0380*/  LOP3.LUT R26, R26, 0x3, RZ, 0xc0, !PT ;  /* 0x000000031a1a7812 */ /* 0x004fd200078ec0ff */
.L_x_248:
        /* <DEDUP_REMOVED lines=14> */
[----:B0-----:R-:W-:Y:S01]  /*0470*/  @P0 MOV R12, R10 ;  /* 0x0000000a000c0202 */ /* 0x001fe20000000f00 */
[----:B------:R-:W-:Y:S01]  /*0480*/  @P0 IMAD.MOV.U32 R13, RZ, RZ, R11 ;  /* 0x000000ffff0d0224 */ /* 0x000fe200078e000b */
[----:B------:R-:W-:Y:S06]  /*0490*/  @!P1 BRA `(.L_x_206) ;  /* 0x00000000003c9947 */ /* 0x000fec0003800000 */
[----:B------:R-:W2:Y:S01]  /*04a0*/  LDG.E.64 R10, desc[UR8][R8.64+0x10] ;  /* 0x00001008080a7981 */ /* 0x000ea2000c1e1b00 */
[----:B------:R-:W-:Y:S01]  /*04b0*/  ISETP.NE.AND P1, PT, R26, 0x2, PT ;  /* 0x000000021a00780c */ /* 0x000fe20003f25270 */
[----:B------:R-:W-:Y:S01]  /*04c0*/  IMAD.MOV.U32 R20, RZ, RZ, R22 ;  /* 0x000000ffff147224 */ /* 0x000fe200078e0016 */
[----:B--2---:R-:W-:-:S14]  /*04d0*/  DSETP.GT.AND P0, PT, R10, R12, PT ;  /* 0x0000000c0a00722a */ /* 0x004fdc0003f04000 */
[----:B------:R-:W-:Y:S04]  /*04e0*/  @P0 STG.E.64 desc[UR8][R8.64+0x10], R12 ;  /* 0x0000100c08000986 */ /* 0x000fe8000c101b08 */
[----:B------:R0:W-:Y:S02]  /*04f0*/  @P0 STG.E.64 desc[UR8][R8.64+0x8], R10 ;  /* 0x0000080a08000986 */ /* 0x0001e4000c101b08 */
[----:B0-----:R-:W-:Y:S01]  /*0500*/  @P0 MOV R10, R12 ;  /* 0x0000000c000a0202 */ /* 0x001fe20000000f00 */
[----:B------:R-:W-:Y:S01]  /*0510*/  @P0 IMAD.MOV.U32 R11, RZ, RZ, R13 ;  /* 0x000000ffff0b0224 */ /* 0x000fe200078e000d */
[----:B------:R-:W-:Y:S06]  /*0520*/  @!P1 BRA `(.L_x_206) ;  /* 0x0000000000189947 */ /* 0x000fec0003800000 */
[----:B------:R-:W2:Y:S01]  /*0530*/  LDG.E.64 R12, desc[UR8][R8.64+0x18] ;  /* 0x00001808080c7981 */ /* 0x000ea2000c1e1b00 */
[----:B------:R-:W-:Y:S01]  /*0540*/  MOV R20, R23 ;  /* 0x0000001700147202 */ /* 0x000fe20000000f00 */
[----:B--2---:R-:W-:-:S14]  /*0550*/  DSETP.GT.AND P0, PT, R12, R10, PT ;  /* 0x0000000a0c00722a */ /* 0x004fdc0003f04000 */
[----:B------:R0:W-:Y:S01]  /*0560*/  @P0 STG.E.64 desc[UR8][R8.64+0x10], R12 ;  /* 0x0000100c08000986 */ /* 0x0001e2000c101b08 */
[----:B------:R-:W-:-:S03]  /*0570*/  @P0 IMAD.MOV.U32 R20, RZ, RZ, R23 ;  /* 0x000000ffff140224 */ /* 0x000fc600078e0017 */
[----:B------:R0:W-:Y:S04]  /*0580*/  @P0 STG.E.64 desc[UR8][R8.64+0x18], R10 ;  /* 0x0000180a08000986 */ /* 0x0001e8000c101b08 */
.L_x_206:
[----:B------:R-:W-:Y:S05]  /*0590*/  BSYNC.RECONVERGENT B1 ;  /* 0x0000000000017941 */ /* 0x000fea0003800200 */
.L_x_205:
[----:B------:R-:W-:-:S13]  /*05a0*/  ISETP.NE.AND P0, PT, R27, RZ, PT ;  /* 0x000000ff1b00720c */ /* 0x000fda0003f05270 */
[----:B------:R-:W-:Y:S05]  /*05b0*/  @!P0 BRA `(.L_x_204) ;  /* 0x00000000008c8947 */ /* 0x000fea0003800000 */
[----:B0-----:R-:W0:Y:S02]  /*05c0*/  LDC.64 R10, c[0x0][0x380] ;  /* 0x0000e000ff0a7b82 */ /* 0x001e240000000a00 */
[----:B0-----:R-:W-:-:S05]  /*05d0*/  IMAD.WIDE R10, R20, 0x8, R10 ;  /* 0x00000008140a7825 */ /* 0x001fca00078e020a */
[----:B------:R0:W5:Y:S01]  /*05e0*/  LDG.E.64 R18, desc[UR8][R10.64] ;  /* 0x000000080a127981 */ /* 0x000162000c1e1b00 */
[----:B------:R-:W-:-:S07]  /*05f0*/  IMAD.IADD R21, R20, 0x1, -R3 ;  /* 0x0000000114157824 */ /* 0x000fce00078e0a03 */
.L_x_207:
[----:B0-----:R-:W-:Y:S01]  /*0600*/  MOV R10, UR6 ;  /* 0x00000006000a7c02 */ /* 0x001fe20008000f00 */
[----:B------:R-:W-:-:S04]  /*0610*/  IMAD.U32 R11, RZ, RZ, UR7 ;  /* 0x00000007ff0b7e24 */ /* 0x000fc8000f8e00ff */
[----:B------:R-:W-:-:S05]  /*0620*/  IMAD.WIDE R10, R20, 0x8, R10 ;  /* 0x00000008140a7825 */ /* 0x000fca00078e020a */
[----:B------:R-:W2:Y:S04]  /*0630*/  LDG.E.64 R16, desc[UR8][R10.64+-0x8] ;  /* 0xfffff8080a107981 */ /* 0x000ea8000c1e1b00 */
[----:B------:R-:W3:Y:S04]  /*0640*/  LDG.E.64 R14, desc[UR8][R10.64] ;  /* 0x000000080a0e7981 */ /* 0x000ee8000c1e1b00 */
[----:B------:R-:W4:Y:S01]  /*0650*/  LDG.E.64 R12, desc[UR8][R10.64+0x8] ;  /* 0x000008080a0c7981 */ /* 0x000f22000c1e1b00 */
[----:B--2--5:R-:W-:-:S14]  /*0660*/  DSETP.GT.AND P0, PT, R16, R18, PT ;  /* 0x000000121000722a */ /* 0x024fdc0003f04000 */
[----:B------:R0:W-:Y:S04]  /*0670*/  @P0 STG.E.64 desc[UR8][R10.64+-0x10], R16 ;  /* 0xfffff0100a000986 */ /* 0x0001e8000c101b08 */
[----:B------:R1:W-:Y:S01]  /*0680*/  @P0 STG.E.64 desc[UR8][R10.64+-0x8], R18 ;  /* 0xfffff8120a000986 */ /* 0x0003e2000c101b08 */
[----:B0-----:R-:W-:Y:S01]  /*0690*/  @P0 IMAD.MOV.U32 R16, RZ, RZ, R18 ;  /* 0x000000ffff100224 */ /* 0x001fe200078e0012 */
[----:B------:R-:W-:Y:S02]  /*06a0*/  @P0 MOV R17, R19 ;  /* 0x0000001300110202 */ /* 0x000fe40000000f00 */
[----:B-1----:R-:W2:Y:S01]  /*06b0*/  LDG.E.64 R18, desc[UR8][R10.64+0x10] ;  /* 0x000010080a127981 */ /* 0x002ea2000c1e1b00 */
[----:B------:R-:W-:-:S03]  /*06c0*/  VIADD R21, R21, 0x4 ;  /* 0x0000000415157836 */ /* 0x000fc60000000000 */
[----:B---3--:R-:W-:Y:S01]  /*06d0*/  DSETP.GT.AND P0, PT, R14, R16, PT ;  /* 0x000000100e00722a */ /* 0x008fe20003f04000 */
[----:B------:R-:W-:-:S13]  /*06e0*/  VIADD R20, R20, 0x4 ;  /* 0x0000000414147836 */ /* 0x000fda0000000000 */
[----:B------:R0:W-:Y:S04]  /*06f0*/  @P0 STG.E.64 desc[UR8][R10.64+-0x8], R14 ;  /* 0xfffff80e0a000986 */ /* 0x0001e8000c101b08 */
[----:B------:R-:W-:Y:S01]  /*0700*/  @P0 STG.E.64 desc[UR8][R10.64], R16 ;  /* 0x000000100a000986 */ /* 0x000fe2000c101b08 */
[----:B0-----:R-:W-:Y:S02]  /*0710*/  @P0 IMAD.MOV.U32 R14, RZ, RZ, R16 ;  /* 0x000000ffff0e0224 */ /* 0x001fe400078e0010 */
[----:B------:R-:W-:-:S06]  /*0720*/  @P0 IMAD.MOV.U32 R15, RZ, RZ, R17 ;  /* 0x000000ffff0f0224 */ /* 0x000fcc00078e0011 */
[----:B----4-:R-:W-:-:S14]  /*0730*/  DSETP.GT.AND P1, PT, R12, R14, PT ;  /* 0x0000000e0c00722a */ /* 0x010fdc0003f24000 */
[----:B------:R0:W-:Y:S04]  /*0740*/  @P1 STG.E.64 desc[UR8][R10.64], R12 ;  /* 0x0000000c0a001986 */ /* 0x0001e8000c101b08 */
[----:B------:R-:W-:Y:S01]  /*0750*/  @P1 STG.E.64 desc[UR8][R10.64+0x8], R14 ;  /* 0x0000080e0a001986 */ /* 0x000fe2000c101b08 */
[----:B0-----:R-:W-:Y:S01]  /*0760*/  @P1 MOV R12, R14 ;  /* 0x0000000e000c1202 */ /* 0x001fe20000000f00 */
[----:B------:R-:W-:Y:S01]  /*0770*/  @P1 IMAD.MOV.U32 R13, RZ, RZ, R15 ;  /* 0x000000ffff0d1224 */ /* 0x000fe200078e000f */
[----:B------:R-:W-:-:S05]  /*0780*/  ISETP.NE.AND P1, PT, R21, -0x1, PT ;  /* 0xffffffff1500780c */ /* 0x000fca0003f25270 */
[----:B--2---:R-:W-:-:S14]  /*0790*/  DSETP.GT.AND P0, PT, R18, R12, PT ;  /* 0x0000000c1200722a */ /* 0x004fdc0003f04000 */
[----:B------:R-:W-:Y:S04]  /*07a0*/  @P0 STG.E.64 desc[UR8][R10.64+0x10], R12 ;  /* 0x0000100c0a000986 */ /* 0x000fe8000c101b08 */
[----:B------:R0:W-:Y:S02]  /*07b0*/  @P0 STG.E.64 desc[UR8][R10.64+0x8], R18 ;  /* 0x000008120a000986 */ /* 0x0001e4000c101b08 */
[----:B0-----:R-:W-:Y:S01]  /*07c0*/  @P0 MOV R18, R12 ;  /* 0x0000000c00120202 */ /* 0x001fe20000000f00 */
[----:B------:R-:W-:Y:S01]  /*07d0*/  @P0 IMAD.MOV.U32 R19, RZ, RZ, R13 ;  /* 0x000000ffff130224 */ /* 0x000fe200078e000d */
[----:B------:R-:W-:Y:S06]  /*07e0*/  @P1 BRA `(.L_x_207) ;  /* 0xfffffffc00841947 */ /* 0x000fec000383ffff */
.L_x_204:
[----:B------:R-:W-:Y:S05]  /*07f0*/  BSYNC.RECONVERGENT B0 ;  /* 0x0000000000007941 */ /* 0x000fea0003800200 */
.L_x_203:
        /* <DEDUP_REMOVED lines=11> */
.L_x_209:
[----:B------:R-:W1:Y:S01]  /*08b0*/  S2UR UR5, SR_CgaCtaId ;  /* 0x00000000000579c3 */ /* 0x000e620000008800 */
[----:B------:R-:W-:Y:S02]  /*08c0*/  UMOV UR4, 0x400 ;  /* 0x0000040000047882 */ /* 0x000fe40000000000 */
[----:B-1----:R-:W-:-:S09]  /*08d0*/  ULEA UR4, UR5, UR4, 0x18 ;  /* 0x0000000405047291 */ /* 0x002fd2000f8ec0ff */
[----:B------:R-:W-:Y:S03]  /*08e0*/  STS [UR4], RZ ;  /* 0x000000ffff007988 */ /* 0x000fe60008000804 */
.L_x_210:
[----:B------:R-:W-:Y:S05]  /*08f0*/  BSYNC.RECONVERGENT B0 ;  /* 0x0000000000007941 */ /* 0x000fea0003800200 */
.L_x_208:
[----:B------:R-:W-:Y:S01]  /*0900*/  BAR.SYNC.DEFER_BLOCKING 0x0 ;  /* 0x0000000000007b1d */ /* 0x000fe20000010000 */
[----:B------:R-:W-:-:S05]  /*0910*/  ISETP.GT.AND P0, PT, R3, R4, PT ;  /* 0x000000040300720c */ /* 0x000fca0003f04270 */
[----:B------:R-:W-:Y:S08]  /*0920*/  BSSY.RECONVERGENT B0, `(.L_x_211) ;  /* 0x00000ac000007945 */ /* 0x000ff00003800200 */
[----:B------:R-:W-:Y:S05]  /*0930*/  @!P0 BRA `(.L_x_212) ;  /* 0x0000000800a88947 */ /* 0x000fea0003800000 */
[----:B------:R-:W-:Y:S01]  /*0940*/  BSSY.RECONVERGENT B1, `(.L_x_213) ;  /* 0x0000054000017945 */ /* 0x000fe20003800200 */
[----:B------:R-:W-:-:S03]  /*0950*/  MOV R29, R4 ;  /* 0x00000004001d7202 */ /* 0x000fc60000000f00 */
[----:B------:R-:W-:Y:S05]  /*0960*/  @!P5 BRA `(.L_x_214) ;  /* 0x000000040044d947 */ /* 0x000fea0003800000 */
[----:B01----:R-:W0:Y:S01]  /*0970*/  LDC.64 R10, c[0x0][0x380] ;  /* 0x0000e000ff0a7b82 */ /* 0x003e220000000a00 */
[----:B------:R-:W-:Y:S02]  /*0980*/  IMAD.MOV.U32 R28, RZ, RZ, RZ ;  /* 0x000000ffff1c7224 */ /* 0x000fe400078e00ff */
[----:B------:R-:W-:-:S07]  /*0990*/  IMAD.MOV.U32 R29, RZ, RZ, R4 ;  /* 0x000000ffff1d7224 */ /* 0x000fce00078e0004 */
.L_x_231:
[----:B0-----:R-:W-:-:S05]  /*09a0*/  IMAD.WIDE R18, R29, 0x8, R10 ;  /* 0x000000081d127825 */ /* 0x001fca00078e020a */
[----:B------:R-:W2:Y:S04]  /*09b0*/  LDG.E.64 R12, desc[UR8][R18.64+-0x8] ;  /* 0xfffff808120c7981 */ /* 0x000ea8000c1e1b00 */
[----:B------:R-:W2:Y:S04]  /*09c0*/  LDG.E.64 R16, desc[UR8][R18.64] ;  /* 0x0000000812107981 */ /* 0x000ea8000c1e1b00 */
[----:B------:R-:W3:Y:S04]  /*09d0*/  LDG.E.64 R14, desc[UR8][R18.64+0x10] ;  /* 0x00001008120e7981 */ /* 0x000ee8000c1e1b00 */
[----:B------:R-:W3:Y:S01]  /*09e0*/  LDG.E.64 R20, desc[UR8][R18.64+0x18] ;  /* 0x0000180812147981 */ /* 0x000ee2000c1e1b00 */
[----:B--2---:R-:W-:-:S03]  /*09f0*/  DSETP.GT.AND P1, PT, R12, R16, PT ;  /* 0x000000100c00722a */ /* 0x004fc60003f24000 */
[----:B------:R-:W2:Y:S01]  /*0a00*/  LDG.E.64 R12, desc[UR8][R18.64+0x8] ;  /* 0x00000808120c7981 */ /* 0x000ea2000c1e1b00 */
[----:B---3--:R-:W-:Y:S02]  /*0a10*/  DSETP.GT.AND P3, PT, R14, R20, PT ;  /* 0x000000140e00722a */ /* 0x008fe40003f64000 */
[----:B--2---:R-:W-:Y:S02]  /*0a20*/  DSETP.GT.AND P0, PT, R16, R12, PT ;  /* 0x0000000c1000722a */ /* 0x004fe40003f04000 */
[----:B------:R-:W-:Y:S01]  /*0a30*/  DSETP.GT.AND P6, PT, R12, R14, PT ;  /* 0x0000000e0c00722a */ /* 0x000fe20003fc4000 */
[----:B------:R0:W5:Y:S04]  /*0a40*/  LDG.E.64 R16, desc[UR8][R18.64+0x30] ;  /* 0x0000300812107981 */ /* 0x000168000c1e1b00 */
[----:B------:R-:W2:Y:S04]  /*0a50*/  LDG.E.64 R12, desc[UR8][R18.64+0x20] ;  /* 0x00002008120c7981 */ /* 0x000ea8000c1e1b00 */
[----:B------:R0:W5:Y:S04]  /*0a60*/  LDG.E.64 R14, desc[UR8][R18.64+0x28] ;  /* 0x00002808120e7981 */ /* 0x000168000c1e1b00 */
[----:B------:R-:W5:Y:S01]  /*0a70*/  LDG.E.64 R18, desc[UR8][R18.64+0x38] ;  /* 0x0000380812127981 */ /* 0x000f62000c1e1b00 */
[----:B------:R-:W-:Y:S01]  /*0a80*/  BSSY.RECONVERGENT B2, `(.L_x_215) ;  /* 0x0000008000027945 */ /* 0x000fe20003800200 */
[----:B------:R-:W-:Y:S01]  /*0a90*/  IADD3 R28, PT, PT, R28, 0x8, RZ ;  /* 0x000000081c1c7810 */ /* 0x000fe20007ffe0ff */
[----:B--2---:R-:W-:-:S02]  /*0aa0*/  DSETP.GT.AND P2, PT, R20, R12, PT ;  /* 0x0000000c1400722a */ /* 0x004fc40003f44000 */
[----:B0-----:R-:W-:-:S12]  /*0ab0*/  @P1 BRA `(.L_x_216) ;  /* 0x0000000000101947 */ /* 0x001fd80003800000 */
[----:B------:R-:W0:Y:S01]  /*0ac0*/  S2UR UR5, SR_CgaCtaId ;  /* 0x00000000000579c3 */ /* 0x000e220000008800 */
[----:B------:R-:W-:Y:S02]  /*0ad0*/  UMOV UR4, 0x400 ;  /* 0x0000040000047882 */ /* 0x000fe40000000000 */
[----:B0-----:R-:W-:-:S09]  /*0ae0*/  ULEA UR4, UR5, UR4, 0x18 ;  /* 0x0000000405047291 */ /* 0x001fd2000f8ec0ff */
[----:B------:R-:W-:Y:S03]  /*0af0*/  ATOMS.POPC.INC.32 RZ, [UR4] ;  /* 0x00000000ffff7f8c */ /* 0x000fe6000d800004 */
.L_x_216:
[----:B------:R-:W-:Y:S05]  /*0b00*/  BSYNC.RECONVERGENT B2 ;  /* 0x0000000000027941 */ /* 0x000fea0003800200 */
.L_x_215:
[----:B------:R-:W-:Y:S01]  /*0b10*/  BSSY.RECONVERGENT B2, `(.L_x_217) ;  /* 0x0000007000027945 */ /* 0x000fe20003800200 */
[----:B-----5:R-:W-:-:S03]  /*0b20*/  DSETP.GT.AND P1, PT, R12, R14, PT ;  /* 0x0000000e0c00722a */ /* 0x020fc60003f24000 */
[----:B------:R-:W-:Y:S11]  /*0b30*/  @P0 BRA `(.L_x_218) ;  /* 0x0000000000100947 */ /* 0x000ff60003800000 */
[----:B------:R-:W0:Y:S01]  /*0b40*/  S2UR UR5, SR_CgaCtaId ;  /* 0x00000000000579c3 */ /* 0x000e220000008800 */
[----:B------:R-:W-:Y:S02]  /*0b50*/  UMOV UR4, 0x400 ;  /* 0x0000040000047882 */ /* 0x000fe40000000000 */
[----:B0-----:R-:W-:-:S09]  /*0b60*/  ULEA UR4, UR5, UR4, 0x18 ;  /* 0x0000000405047291 */ /* 0x001fd2000f8ec0ff */
[----:B------:R-:W-:Y:S03]  /*0b70*/  ATOMS.POPC.INC.32 RZ, [UR4] ;  /* 0x00000000ffff7f8c */ /* 0x000fe6000d800004 */
.L_x_218:
[----:B------:R-:W-:Y:S05]  /*0b80*/  BSYNC.RECONVERGENT B2 ;  /* 0x0000000000027941 */ /* 0x000fea0003800200 */
.L_x_217:
[----:B------:R-:W-:Y:S01]  /*0b90*/  BSSY.RECONVERGENT B2, `(.L_x_219) ;  /* 0x0000007000027945 */ /* 0x000fe20003800200 */
[----:B------:R-:W-:-:S03]  /*0ba0*/  DSETP.GT.AND P0, PT, R14, R16, PT ;  /* 0x000000100e00722a */ /* 0x000fc60003f04000 */
[----:B------:R-:W-:Y:S11]  /*0bb0*/  @P6 BRA `(.L_x_220) ;  /* 0x0000000000106947 */ /* 0x000ff60003800000 */
[----:B------:R-:W0:Y:S01]  /*0bc0*/  S2UR UR5, SR_CgaCtaId ;  /* 0x00000000000579c3 */ /* 0x000e220000008800 */
[----:B------:R-:W-:Y:S02]  /*0bd0*/  UMOV UR4, 0x400 ;  /* 0x0000040000047882 */ /* 0x000fe40000000000 */
[----:B0-----:R-:W-:-:S09]  /*0be0*/  ULEA UR4, UR5, UR4, 0x18 ;  /* 0x0000000405047291 */ /* 0x001fd2000f8ec0ff */
[----:B------:R-:W-:Y:S03]  /*0bf0*/  ATOMS.POPC.INC.32 RZ, [UR4] ;  /* 0x00000000ffff7f8c */ /* 0x000fe6000d800004 */
.L_x_220:
[----:B------:R-:W-:Y:S05]  /*0c00*/  BSYNC.RECONVERGENT B2 ;  /* 0x0000000000027941 */ /* 0x000fea0003800200 */
.L_x_219:
[----:B------:R-:W-:Y:S01]  /*0c10*/  BSSY.RECONVERGENT B2, `(.L_x_221) ;  /* 0x0000007000027945 */ /* 0x000fe20003800200 */
[----:B------:R-:W-:-:S03]  /*0c20*/  DSETP.GT.AND P6, PT, R16, R18, PT ;  /* 0x000000121000722a */ /* 0x000fc60003fc4000 */
[----:B------:R-:W-:Y:S11]  /*0c30*/  @P3 BRA `(.L_x_222) ;  /* 0x0000000000103947 */ /* 0x000ff60003800000 */
[----:B------:R-:W0:Y:S01]  /*0c40*/  S2UR UR5, SR_CgaCtaId ;  /* 0x00000000000579c3 */ /* 0x000e220000008800 */
[----:B------:R-:W-:Y:S02]  /*0c50*/  UMOV UR4, 0x400 ;  /* 0x0000040000047882 */ /* 0x000fe40000000000 */
[----:B0-----:R-:W-:-:S09]  /*0c60*/  ULEA UR4, UR5, UR4, 0x18 ;  /* 0x0000000405047291 */ /* 0x001fd2000f8ec0ff */
[----:B------:R-:W-:Y:S03]  /*0c70*/  ATOMS.POPC.INC.32 RZ, [UR4] ;  /* 0x00000000ffff7f8c */ /* 0x000fe6000d800004 */
.L_x_222:
[----:B------:R-:W-:Y:S05]  /*0c80*/  BSYNC.RECONVERGENT B2 ;  /* 0x0000000000027941 */ /* 0x000fea0003800200 */
.L_x_221:
[----:B------:R-:W-:Y:S01]  /*0c90*/  BSSY.RECONVERGENT B2, `(.L_x_223) ;  /* 0x0000007000027945 */ /* 0x000fe20003800200 */
[----:B------:R-:W-:-:S03]  /*0ca0*/  ISETP.NE.AND P3, PT, R28, R25, PT ;  /* 0x000000191c00720c */ /* 0x000fc60003f65270 */
[----:B------:R-:W-:Y:S10]  /*0cb0*/  @P2 BRA `(.L_x_224) ;  /* 0x0000000000102947 */ /* 0x000ff40003800000 */
[----:B------:R-:W0:Y:S01]  /*0cc0*/  S2UR UR5, SR_CgaCtaId ;  /* 0x00000000000579c3 */ /* 0x000e220000008800 */
[----:B------:R-:W-:Y:S02]  /*0cd0*/  UMOV UR4, 0x400 ;  /* 0x0000040000047882 */ /* 0x000fe40000000000 */
[----:B0-----:R-:W-:-:S09]  /*0ce0*/  ULEA UR4, UR5, UR4, 0x18 ;  /* 0x0000000405047291 */ /* 0x001fd2000f8ec0ff */
[----:B------:R-:W-:Y:S03]  /*0cf0*/  ATOMS.POPC.INC.32 RZ, [UR4] ;  /* 0x00000000ffff7f8c */ /* 0x000fe6000d800004 */
.L_x_224:
[----:B------:R-:W-:Y:S05]  /*0d00*/  BSYNC.RECONVERGENT B2 ;  /* 0x0000000000027941 */ /* 0x000fea0003800200 */
.L_x_223:
[----:B------:R-:W-:Y:S04]  /*0d10*/  BSSY.RECONVERGENT B2, `(.L_x_225) ;  /* 0x0000006000027945 */ /* 0x000fe80003800200 */
[----:B------:R-:W-:Y:S05]  /*0d20*/  @P1 BRA `(.L_x_226) ;  /* 0x0000000000101947 */ /* 0x000fea0003800000 */
[----:B------:R-:W0:Y:S01]  /*0d30*/  S2UR UR5, SR_CgaCtaId ;  /* 0x00000000000579c3 */ /* 0x000e220000008800 */
[----:B------:R-:W-:Y:S02]  /*0d40*/  UMOV UR4, 0x400 ;  /* 0x0000040000047882 */ /* 0x000fe40000000000 */
[----:B0-----:R-:W-:-:S09]  /*0d50*/  ULEA UR4, UR5, UR4, 0x18 ;  /* 0x0000000405047291 */ /* 0x001fd2000f8ec0ff */
[----:B------:R-:W-:Y:S03]  /*0d60*/  ATOMS.POPC.INC.32 RZ, [UR4] ;  /* 0x00000000ffff7f8c */ /* 0x000fe6000d800004 */
.L_x_226:
[----:B------:R-:W-:Y:S05]  /*0d70*/  BSYNC.RECONVERGENT B2 ;  /* 0x0000000000027941 */ /* 0x000fea0003800200 */
.L_x_225:
[----:B------:R-:W-:Y:S04]  /*0d80*/  BSSY.RECONVERGENT B2, `(.L_x_227) ;  /* 0x0000006000027945 */ /* 0x000fe80003800200 */
[----:B------:R-:W-:Y:S05]  /*0d90*/  @P0 BRA `(.L_x_228) ;  /* 0x0000000000100947 */ /* 0x000fea0003800000 */
[----:B------:R-:W0:Y:S01]  /*0da0*/  S2UR UR5, SR_CgaCtaId ;  /* 0x00000000000579c3 */ /* 0x000e220000008800 */
[----:B------:R-:W-:Y:S02]  /*0db0*/  UMOV UR4, 0x400 ;  /* 0x0000040000047882 */ /* 0x000fe40000000000 */
[----:B0-----:R-:W-:-:S09]  /*0dc0*/  ULEA UR4, UR5, UR4, 0x18 ;  /* 0x0000000405047291 */ /* 0x001fd2000f8ec0ff */
[----:B------:R-:W-:Y:S03]  /*0dd0*/  ATOMS.POPC.INC.32 RZ, [UR4] ;  /* 0x00000000ffff7f8c */ /* 0x000fe6000d800004 */
.L_x_228:
[----:B------:R-:W-:Y:S05]  /*0de0*/  BSYNC.RECONVERGENT B2 ;  /* 0x0000000000027941 */ /* 0x000fea0003800200 */
.L_x_227:
[----:B------:R-:W-:Y:S04]  /*0df0*/  BSSY.RECONVERGENT B2, `(.L_x_229) ;  /* 0x0000006000027945 */ /* 0x000fe80003800200 */
[----:B------:R-:W-:Y:S05]  /*0e00*/  @P6 BRA `(.L_x_230) ;  /* 0x0000000000106947 */ /* 0x000fea0003800000 */
[----:B------:R-:W0:Y:S01]  /*0e10*/  S2UR UR5, SR_CgaCtaId ;  /* 0x00000000000579c3 */ /* 0x000e220000008800 */
[----:B------:R-:W-:Y:S02]  /*0e20*/  UMOV UR4, 0x400 ;  /* 0x0000040000047882 */ /* 0x000fe40000000000 */
[----:B0-----:R-:W-:-:S09]  /*0e30*/  ULEA UR4, UR5, UR4, 0x18 ;  /* 0x0000000405047291 */ /* 0x001fd2000f8ec0ff */
[----:B------:R-:W-:Y:S03]  /*0e40*/  ATOMS.POPC.INC.32 RZ, [UR4] ;  /* 0x00000000ffff7f8c */ /* 0x000fe6000d800004 */
.L_x_230:
[----:B------:R-:W-:Y:S05]  /*0e50*/  BSYNC.RECONVERGENT B2 ;  /* 0x0000000000027941 */ /* 0x000fea0003800200 */
.L_x_229:
[----:B------:R-:W-:Y:S01]  /*0e60*/  VIADD R29, R29, 0x8 ;  /* 0x000000081d1d7836 */ /* 0x000fe20000000000 */
[----:B------:R-:W-:Y:S06]  /*0e70*/  @P3 BRA `(.L_x_231) ;  /* 0xfffffff800c83947 */ /* 0x000fec000383ffff */
.L_x_214:
[----:B------:R-:W-:Y:S05]  /*0e80*/  BSYNC.RECONVERGENT B1 ;  /* 0x0000000000017941 */ /* 0x000fea0003800200 */
.L_x_213:
[----:B------:R-:W-:-:S13]  /*0e90*/  ISETP.NE.AND P0, PT, R7, RZ, PT ;  /* 0x000000ff0700720c */ /* 0x000fda0003f05270 */
[----:B------:R-:W-:Y:S05]  /*0ea0*/  @!P0 BRA `(.L_x_212) ;  /* 0x00000004004c8947 */ /* 0x000fea0003800000 */
[----:B------:R-:W-:Y:S04]  /*0eb0*/  BSSY.RECONVERGENT B1, `(.L_x_232) ;  /* 0x000002a000017945 */ /* 0x000fe80003800200 */
[----:B------:R-:W-:Y:S05]  /*0ec0*/  @!P4 BRA `(.L_x_233) ;  /* 0x0000000000a0c947 */ /* 0x000fea0003800000 */
[----:B------:R-:W2:Y:S02]  /*0ed0*/  LDC.64 R16, c[0x0][0x380] ;  /* 0x0000e000ff107b82 */ /* 0x000ea40000000a00 */
[----:B--2---:R-:W-:-:S05]  /*0ee0*/  IMAD.WIDE R16, R29, 0x8, R16 ;  /* 0x000000081d107825 */ /* 0x004fca00078e0210 */
[----:B------:R-:W2:Y:S04]  /*0ef0*/  LDG.E.64 R18, desc[UR8][R16.64+-0x8] ;  /* 0xfffff80810127981 */ /* 0x000ea8000c1e1b00 */
[----:B------:R-:W2:Y:S04]  /*0f00*/  LDG.E.64 R14, desc[UR8][R16.64] ;  /* 0x00000008100e7981 */ /* 0x000ea8000c1e1b00 */
[----:B01----:R-:W3:Y:S04]  /*0f10*/  LDG.E.64 R12, desc[UR8][R16.64+0x8] ;  /* 0x00000808100c7981 */ /* 0x003ee8000c1e1b00 */
[----:B------:R-:W4:Y:S04]  /*0f20*/  LDG.E.64 R10, desc[UR8][R16.64+0x10] ;  /* 0x00001008100a7981 */ /* 0x000f28000c1e1b00 */
[----:B------:R-:W5:Y:S01]  /*0f30*/  LDG.E.64 R20, desc[UR8][R16.64+0x18] ;  /* 0x0000180810147981 */ /* 0x000f62000c1e1b00 */
[----:B------:R-:W-:Y:S01]  /*0f40*/  BSSY.RECONVERGENT B2, `(.L_x_234) ;  /* 0x000000a000027945 */ /* 0x000fe20003800200 */
[----:B--2---:R-:W-:-:S02]  /*0f50*/  DSETP.GT.AND P0, PT, R18, R14, PT ;  /* 0x0000000e1200722a */ /* 0x004fc40003f04000 */
[----:B---3--:R-:W-:Y:S02]  /*0f60*/  DSETP.GT.AND P1, PT, R14, R12, PT ;  /* 0x0000000c0e00722a */ /* 0x008fe40003f24000 */
[----:B----4-:R-:W-:Y:S02]  /*0f70*/  DSETP.GT.AND P2, PT, R12, R10, PT ;  /* 0x0000000a0c00722a */ /* 0x010fe40003f44000 */
[----:B-----5:R-:W-:-:S08]  /*0f80*/  DSETP.GT.AND P3, PT, R10, R20, PT ;  /* 0x000000140a00722a */ /* 0x020fd00003f64000 */
[----:B------:R-:W-:Y:S06]  /*0f90*/  @P0 BRA `(.L_x_235) ;  /* 0x0000000000100947 */ /* 0x000fec0003800000 */
[----:B------:R-:W0:Y:S01]  /*0fa0*/  S2UR UR5, SR_CgaCtaId ;  /* 0x00000000000579c3 */ /* 0x000e220000008800 */
[----:B------:R-:W-:Y:S02]  /*0fb0*/  UMOV UR4, 0x400 ;  /* 0x0000040000047882 */ /* 0x000fe40000000000 */
[----:B0-----:R-:W-:-:S09]  /*0fc0*/  ULEA UR4, UR5, UR4, 0x18 ;  /* 0x0000000405047291 */ /* 0x001fd2000f8ec0ff */
[----:B------:R-:W-:Y:S03]  /*0fd0*/  ATOMS.POPC.INC.32 RZ, [UR4] ;  /* 0x00000000ffff7f8c */ /* 0x000fe6000d800004 */
.L_x_235:
[----:B------:R-:W-:Y:S05]  /*0fe0*/  BSYNC.RECONVERGENT B2 ;  /* 0x0000000000027941 */ /* 0x000fea0003800200 */
.L_x_234:
[----:B------:R-:W-:Y:S04]  /*0ff0*/  BSSY.RECONVERGENT B2, `(.L_x_236) ;  /* 0x0000006000027945 */ /* 0x000fe80003800200 */
[----:B------:R-:W-:Y:S05]  /*1000*/  @P1 BRA `(.L_x_237) ;  /* 0x0000000000101947 */ /* 0x000fea0003800000 */
[----:B------:R-:W0:Y:S01]  /*1010*/  S2UR UR5, SR_CgaCtaId ;  /* 0x00000000000579c3 */ /* 0x000e220000008800 */
[----:B------:R-:W-:Y:S02]  /*1020*/  UMOV UR4, 0x400 ;  /* 0x0000040000047882 */ /* 0x000fe40000000000 */
[----:B0-----:R-:W-:-:S09]  /*1030*/  ULEA UR4, UR5, UR4, 0x18 ;  /* 0x0000000405047291 */ /* 0x001fd2000f8ec0ff */
[----:B------:R-:W-:Y:S03]  /*1040*/  ATOMS.POPC.INC.32 RZ, [UR4] ;  /* 0x00000000ffff7f8c */ /* 0x000fe6000d800004 */
.L_x_237:
[----:B------:R-:W-:Y:S05]  /*1050*/  BSYNC.RECONVERGENT B2 ;  /* 0x0000000000027941 */ /* 0x000fea0003800200 */
.L_x_236:
[----:B------:R-:W-:Y:S04]  /*1060*/  BSSY.RECONVERGENT B2, `(.L_x_238) ;  /* 0x0000006000027945 */ /* 0x000fe80003800200 */
[----:B------:R-:W-:Y:S05]  /*1070*/  @P2 BRA `(.L_x_239) ;  /* 0x0000000000102947 */ /* 0x000fea0003800000 */
[----:B------:R-:W0:Y:S01]  /*1080*/  S2UR UR5, SR_CgaCtaId ;  /* 0x00000000000579c3 */ /* 0x000e220000008800 */
[----:B------:R-:W-:Y:S02]  /*1090*/  UMOV UR4, 0x400 ;  /* 0x0000040000047882 */ /* 0x000fe40000000000 */
[----:B0-----:R-:W-:-:S09]  /*10a0*/  ULEA UR4, UR5, UR4, 0x18 ;  /* 0x0000000405047291 */ /* 0x001fd2000f8ec0ff */
[----:B------:R-:W-:Y:S03]  /*10b0*/  ATOMS.POPC.INC.32 RZ, [UR4] ;  /* 0x00000000ffff7f8c */ /* 0x000fe6000d800004 */
.L_x_239:
[----:B------:R-:W-:Y:S05]  /*10c0*/  BSYNC.RECONVERGENT B2 ;  /* 0x0000000000027941 */ /* 0x000fea0003800200 */
.L_x_238:
[----:B------:R-:W-:Y:S04]  /*10d0*/  BSSY.RECONVERGENT B2, `(.L_x_240) ;  /* 0x0000006000027945 */ /* 0x000fe80003800200 */
[----:B------:R-:W-:Y:S05]  /*10e0*/  @P3 BRA `(.L_x_241) ;  /* 0x0000000000103947 */ /* 0x000fea0003800000 */
[----:B------:R-:W0:Y:S01]  /*10f0*/  S2UR UR5, SR_CgaCtaId ;  /* 0x00000000000579c3 */ /* 0x000e220000008800 */
[----:B------:R-:W-:Y:S02]  /*1100*/  UMOV UR4, 0x400 ;  /* 0x0000040000047882 */ /* 0x000fe40000000000 */
[----:B0-----:R-:W-:-:S09]  /*1110*/  ULEA UR4, UR5, UR4, 0x18 ;  /* 0x0000000405047291 */ /* 0x001fd2000f8ec0ff */
[----:B------:R-:W-:Y:S03]  /*1120*/  ATOMS.POPC.INC.32 RZ, [UR4] ;  /* 0x00000000ffff7f8c */ /* 0x000fe6000d800004 */
.L_x_241:
[----:B------:R-:W-:Y:S05]  /*1130*/  BSYNC.RECONVERGENT B2 ;  /* 0x0000000000027941 */ /* 0x000fea0003800200 */
.L_x_240:
[----:B------:R-:W-:-:S07]  /*1140*/  VIADD R29, R29, 0x4 ;  /* 0x000000041d1d7836 */ /* 0x000fce0000000000 */
.L_x_233:
[----:B------:R-:W-:Y:S05]  /*1150*/  BSYNC.RECONVERGENT B1 ;  /* 0x0000000000017941 */ /* 0x000fea0003800200 */
.L_x_232:
[----:B------:R-:W-:-:S13]  /*1160*/  ISETP.NE.AND P0, PT, R24, RZ, PT ;  /* 0x000000ff1800720c */ /* 0x000fda0003f05270 */
[----:B------:R-:W-:Y:S05]  /*1170*/  @!P0 BRA `(.L_x_212) ;  /* 0x0000000000988947 */ /* 0x000fea0003800000 */
[----:B------:R-:W-:Y:S01]  /*1180*/  ISETP.NE.AND P0, PT, R24, 0x1, PT ;  /* 0x000000011800780c */ /* 0x000fe20003f05270 */
[----:B------:R-:W-:-:S12]  /*1190*/  BSSY.RECONVERGENT B1, `(.L_x_242) ;  /* 0x0000018000017945 */ /* 0x000fd80003800200 */
[----:B------:R-:W-:Y:S05]  /*11a0*/  @!P0 BRA `(.L_x_243) ;  /* 0x0000000000588947 */ /* 0x000fea0003800000 */
[----:B01----:R-:W0:Y:S02]  /*11b0*/  LDC.64 R10, c[0x0][0x380] ;  /* 0x0000e000ff0a7b82 */ /* 0x003e240000000a00 */
[----:B0-----:R-:W-:-:S05]  /*11c0*/  IMAD.WIDE R10, R29, 0x8, R10 ;  /* 0x000000081d0a7825 */ /* 0x001fca00078e020a */
[----:B------:R-:W2:Y:S04]  /*11d0*/  LDG.E.64 R14, desc[UR8][R10.64+-0x8] ;  /* 0xfffff8080a0e7981 */ /* 0x000ea8000c1e1b00 */
[----:B------:R-:W2:Y:S04]  /*11e0*/  LDG.E.64 R12, desc[UR8][R10.64] ;  /* 0x000000080a0c7981 */ /* 0x000ea8000c1e1b00 */
[----:B------:R-:W3:Y:S01]  /*11f0*/  LDG.E.64 R16, desc[UR8][R10.64+0x8] ;  /* 0x000008080a107981 */ /* 0x000ee2000c1e1b00 */
[----:B------:R-:W-:Y:S01]  /*1200*/  BSSY.RECONVERGENT B2, `(.L_x_244) ;  /* 0x0000008000027945 */ /* 0x000fe20003800200 */
[----:B--2---:R-:W-:-:S02]  /*1210*/  DSETP.GT.AND P0, PT, R14, R12, PT ;  /* 0x0000000c0e00722a */ /* 0x004fc40003f04000 */
[----:B---3--:R-:W-:-:S12]  /*1220*/  DSETP.GT.AND P1, PT, R12, R16, PT ;  /* 0x000000100c00722a */ /* 0x008fd80003f24000 */
[----:B------:R-:W-:Y:S05]  /*1230*/  @P0 BRA `(.L_x_245) ;  /* 0x0000000000100947 */ /* 0x000fea0003800000 */
[----:B------:R-:W0:Y:S01]  /*1240*/  S2UR UR5, SR_CgaCtaId ;  /* 0x00000000000579c3 */ /* 0x000e220000008800 */
[----:B------:R-:W-:Y:S02]  /*1250*/  UMOV UR4, 0x400 ;  /* 0x0000040000047882 */ /* 0x000fe40000000000 */
[----:B0-----:R-:W-:-:S09]  /*1260*/  ULEA UR4, UR5, UR4, 0x18 ;  /* 0x0000000405047291 */ /* 0x001fd2000f8ec0ff */
[----:B------:R-:W-:Y:S03]  /*1270*/  ATOMS.POPC.INC.32 RZ, [UR4] ;  /* 0x00000000ffff7f8c */ /* 0x000fe6000d800004 */
.L_x_245:
[----:B------:R-:W-:Y:S05]  /*1280*/  BSYNC.RECONVERGENT B2 ;  /* 0x0000000000027941 */ /* 0x000fea0003800200 */
.L_x_244:
[----:B------:R-:W-:Y:S04]  /*1290*/  BSSY.RECONVERGENT B2, `(.L_x_246) ;  /* 0x0000006000027945 */ /* 0x000fe80003800200 */
[----:B------:R-:W-:Y:S05]  /*12a0*/  @P1 BRA `(.L_x_247) ;  /* 0x0000000000101947 */ /* 0x000fea0003800000 */
[----:B------:R-:W0:Y:S01]  /*12b0*/  S2UR UR5, SR_CgaCtaId ;  /* 0x00000000000579c3 */ /* 0x000e220000008800 */
[----:B------:R-:W-:Y:S02]  /*12c0*/  UMOV UR4, 0x400 ;  /* 0x0000040000047882 */ /* 0x000fe40000000000 */
[----:B0-----:R-:W-:-:S09]  /*12d0*/  ULEA UR4, UR5, UR4, 0x18 ;  /* 0x0000000405047291 */ /* 0x001fd2000f8ec0ff */
[----:B------:R-:W-:Y:S03]  /*12e0*/  ATOMS.POPC.INC.32 RZ, [UR4] ;  /* 0x00000000ffff7f8c */ /* 0x000fe6000d800004 */
.L_x_247:
[----:B------:R-:W-:Y:S05]  /*12f0*/  BSYNC.RECONVERGENT B2 ;  /* 0x0000000000027941 */ /* 0x000fea0003800200 */
.L_x_246:
[----:B------:R-:W-:-:S07]  /*1300*/  IADD3 R29, PT, PT, R29, 0x2, RZ ;  /* 0x000000021d1d7810 */ /* 0x000fce0007ffe0ff */
.L_x_243:
[----:B------:R-:W-:Y:S05]  /*1310*/  BSYNC.RECONVERGENT B1 ;  /* 0x0000000000017941 */ /* 0x000fea0003800200 */
.L_x_242:
[----:B------:R-:W-:-:S13]  /*1320*/  LOP3.LUT P0, RZ, R6, 0x1, RZ, 0xc0, !PT ;  /* 0x0000000106ff7812 */ /* 0x000fda000780c0ff */
[----:B------:R-:W-:Y:S05]  /*1330*/  @!P0 BRA `(.L_x_212) ;  /* 0x0000000000288947 */ /* 0x000fea0003800000 */
[----:B01----:R-:W0:Y:S02]  /*1340*/  LDC.64 R10, c[0x0][0x380] ;  /* 0x0000e000ff0a7b82 */ /* 0x003e240000000a00 */
[----:B0-----:R-:W-:-:S05]  /*1350*/  IMAD.WIDE R14, R29, 0x8, R10 ;  /* 0x000000081d0e7825 */ /* 0x001fca00078e020a */
[----:B------:R-:W2:Y:S04]  /*1360*/  LDG.E.64 R12, desc[UR8][R14.64+-0x8] ;  /* 0xfffff8080e0c7981 */ /* 0x000ea8000c1e1b00 */
[----:B------:R-:W2:Y:S02]  /*1370*/  LDG.E.64 R10, desc[UR8][R14.64] ;  /* 0x000000080e0a7981 */ /* 0x000ea4000c1e1b00 */
[----:B--2---:R-:W-:-:S14]  /*1380*/  DSETP.GT.AND P0, PT, R12, R10, PT ;  /* 0x0000000a0c00722a */ /* 0x004fdc0003f04000 */
[----:B------:R-:W-:Y:S05]  /*1390*/  @P0 BRA `(.L_x_212) ;  /* 0x0000000000100947 */ /* 0x000fea0003800000 */
[----:B------:R-:W0:Y:S01]  /*13a0*/  S2UR UR5, SR_CgaCtaId ;  /* 0x00000000000579c3 */ /* 0x000e220000008800 */
[----:B------:R-:W-:Y:S02]  /*13b0*/  UMOV UR4, 0x400 ;  /* 0x0000040000047882 */ /* 0x000fe40000000000 */
[----:B0-----:R-:W-:-:S09]  /*13c0*/  ULEA UR4, UR5, UR4, 0x18 ;  /* 0x0000000405047291 */ /* 0x001fd2000f8ec0ff */
[----:B------:R-:W-:Y:S03]  /*13d0*/  ATOMS.POPC.INC.32 RZ, [UR4] ;  /* 0x00000000ffff7f8c */ /* 0x000fe6000d800004 */
.L_x_212:
[----:B------:R-:W-:Y:S05]  /*13e0*/  BSYNC.RECONVERGENT B0 ;  /* 0x0000000000007941 */ /* 0x000fea0003800200 */
.L_x_211:
[----:B------:R-:W2:Y:S08]  /*13f0*/  S2UR UR5, SR_CgaCtaId ;  /* 0x00000000000579c3 */ /* 0x000eb00000008800 */
[----:B------:R-:W-:Y:S06]  /*1400*/  BAR.SYNC.DEFER_BLOCKING 0x0 ;  /* 0x0000000000007b1d */ /* 0x000fec0000010000 */
[----:B------:R-:W-:-:S02]  /*1410*/  UMOV UR4, 0x400 ;  /* 0x0000040000047882 */ /* 0x000fc40000000000 */
[----:B--2---:R-:W-:-:S09]  /*1420*/  ULEA UR4, UR5, UR4, 0x18 ;  /* 0x0000000405047291 */ /* 0x004fd2000f8ec0ff */
[----:B01----:R-:W0:Y:S02]  /*1430*/  LDS R10, [UR4] ;  /* 0x00000004ff0a7984 */ /* 0x003e240008000800 */
[----:B0-----:R-:W-:-:S13]  /*1440*/  ISETP.NE.AND P0, PT, R10, RZ, PT ;  /* 0x000000ff0a00720c */ /* 0x001fda0003f05270 */
[----:B------:R-:W-:Y:S05]  /*1450*/  @P0 BRA `(.L_x_248) ;  /* 0xffffffec00cc0947 */ /* 0x000fea000383ffff */
[----:B------:R-:W-:Y:S05]  /*1460*/  EXIT ;  /* 0x000000000000794d */ /* 0x000fea0003800000 */
.L_x_249:
        /* <DEDUP_REMOVED lines=9> */
.L_x_321:


//--------------------- .text._Z19eigenvalueEstimate2PdS_S_j --------------------------
	.section	.text._Z19eigenvalueEstimate2PdS_S_j,"ax",@progbits
	.align	128
        .global         _Z19eigenvalueEstimate2PdS_S_j
        .type           _Z19eigenvalueEstimate2PdS_S_j,@function
        .size           _Z19eigenvalueEstimate2PdS_S_j,(.L_x_322 - _Z19eigenvalueEstimate2PdS_S_j)
        .other          _Z19eigenvalueEstimate2PdS_S_j,@"STO_CUDA_ENTRY STV_DEFAULT"
_Z19eigenvalueEstimate2PdS_S_j:
.text._Z19eigenvalueEstimate2PdS_S_j:
        /* <DEDUP_REMOVED lines=26> */
.L_x_250:
        /* <DEDUP_REMOVED lines=15> */
.L_x_251:
        /* <DEDUP_REMOVED lines=9> */
.L_x_252:
        /* <DEDUP_REMOVED lines=14> */
.L_x_322:


//--------------------- .text._Z19eigenvalueEstimate1PdS_S_j --------------------------
	.section	.text._Z19eigenvalueEstimate1PdS_S_j,"ax",@progbits
	.align	128
        .global         _Z19eigenvalueEstimate1PdS_S_j
        .type           _Z19eigenvalueEstimate1PdS_S_j,@function
        .size           _Z19eigenvalueEstimate1PdS_S_j,(.L_x_323 - _Z19eigenvalueEstimate1PdS_S_j)
        .other          _Z19eigenvalueEstimate1PdS_S_j,@"STO_CUDA_ENTRY STV_DEFAULT"
_Z19eigenvalueEstimate1PdS_S_j:
.text._Z19eigenvalueEstimate1PdS_S_j:
        /* <DEDUP_REMOVED lines=25> */
.L_x_253:
        /* <DEDUP_REMOVED lines=16> */
.L_x_254:
        /* <DEDUP_REMOVED lines=9> */
.L_x_255:
        /* <DEDUP_REMOVED lines=14> */
.L_x_323:


//--------------------- .text._Z15matrixNormalizePdS_iiS_S_ --------------------------
	.section	.text._Z15matrixNormalizePdS_iiS_S_,"ax",@progbits
	.align	128
        .global         _Z15matrixNormalizePdS_iiS_S_
        .type           _Z15matrixNormalizePdS_iiS_S_,@function
        .size           _Z15matrixNormalizePdS_iiS_S_,(.L_x_306 - _Z15matrixNormalizePdS_iiS_S_)
        .other          _Z15matrixNormalizePdS_iiS_S_,@"STO_CUDA_ENTRY STV_DEFAULT"
_Z15matrixNormalizePdS_iiS_S_:
.text._Z15matrixNormalizePdS_iiS_S_:
[----:B------:R-:W-:Y:S01]  /*0000*/  LDC R1, c[0x0][0x37c] ;  /* 0x0000df00ff017b82 */ /* 0x000fe20000000800 */
[----:B------:R-:W0:Y:S07]  /*0010*/  S2R R0, SR_TID.Y ;  /* 0x0000000000007919 */ /* 0x000e2e0000002200 */
[----:B------:R-:W0:Y:S01]  /*0020*/  S2UR UR4, SR_CTAID.Y ;  /* 0x00000000000479c3 */ /* 0x000e220000002600 */
[----:B------:R-:W1:Y:S01]  /*0030*/  LDCU.64 UR6, c[0x0][0x390] ;  /* 0x00007200ff0677ac */ /* 0x000e620008000a00 */
[----:B------:R-:W2:Y:S06]  /*0040*/  S2R R7, SR_CTAID.X ;  /* 0x0000000000077919 */ /* 0x000eac0000002500 */
[----:B------:R-:W0:Y:S02]  /*0050*/  LDC R3, c[0x0][0x364] ;  /* 0x0000d900ff037b82 */ /* 0x000e240000000800 */
[----:B0-----:R-:W-:-:S05]  /*0060*/  IMAD R0, R3, UR4, R0 ;  /* 0x0000000403007c24 */ /* 0x001fca000f8e0200 */
[----:B-1----:R-:W-:-:S04]  /*0070*/  ISETP.GE.AND P0, PT, R0, UR6, PT ;  /* 0x0000000600007c0c */ /* 0x002fc8000bf06270 */
[----:B--2---:R-:W-:-:S13]  /*0080*/  ISETP.GE.OR P0, PT, R7, UR7, P0 ;  /* 0x0000000707007c0c */ /* 0x004fda0008706670 */
[----:B------:R-:W-:Y:S05]  /*0090*/  @P0 EXIT ;  /* 0x000000000000094d */ /* 0x000fea0003800000 */
[----:B------:R-:W0:Y:S01]  /*00a0*/  LDC.64 R4, c[0x0][0x398] ;  /* 0x0000e600ff047b82 */ /* 0x000e220000000a00 */
[----:B------:R-:W1:Y:S07]  /*00b0*/  LDCU.64 UR4, c[0x0][0x358] ;  /* 0x00006b00ff0477ac */ /* 0x000e6e0008000a00 */
[----:B------:R-:W2:Y:S08]  /*00c0*/  LDC.64 R2, c[0x0][0x380] ;  /* 0x0000e000ff027b82 */ /* 0x000eb00000000a00 */
[----:B------:R-:W3:Y:S01]  /*00d0*/  LDC.64 R8, c[0x0][0x3a0] ;  /* 0x0000e800ff087b82 */ /* 0x000ee20000000a00 */
[----:B0-----:R-:W-:-:S06]  /*00e0*/  IMAD.WIDE.U32 R4, R7, 0x8, R4 ;  /* 0x0000000807047825 */ /* 0x001fcc00078e0004 */
[----:B-1----:R-:W4:Y:S01]  /*00f0*/  LDG.E.64 R4, desc[UR4][R4.64] ;  /* 0x0000000404047981 */ /* 0x002f22000c1e1b00 */
[----:B------:R-:W-:-:S04]  /*0100*/  IMAD R0, R0, UR7, R7 ;  /* 0x0000000700007c24 */ /* 0x000fc8000f8e0207 */
[----:B--2---:R-:W-:-:S04]  /*0110*/  IMAD.WIDE.U32 R2, R0, 0x8, R2 ;  /* 0x0000000800027825 */ /* 0x004fc800078e0002 */
[----:B---3--:R-:W-:Y:S02]  /*0120*/  IMAD.WIDE.U32 R8, R7, 0x8, R8 ;  /* 0x0000000807087825 */ /* 0x008fe400078e0008 */
[----:B------:R-:W2:Y:S04]  /*0130*/  LDG.E.64 R2, desc[UR4][R2.64] ;  /* 0x0000000402027981 */ /* 0x000ea8000c1e1b00 */
[----:B------:R-:W2:Y:S01]  /*0140*/  LDG.E.64 R6, desc[UR4][R8.64] ;  /* 0x0000000408067981 */ /* 0x000ea2000c1e1b00 */
[----:B------:R-:W-:Y:S01]  /*0150*/  IMAD.MOV.U32 R10, RZ, RZ, 0x1 ;  /* 0x00000001ff0a7424 */ /* 0x000fe200078e00ff */
[----:B------:R-:W-:Y:S01]  /*0160*/  BSSY.RECONVERGENT B0, `(.L_x_256) ;  /* 0x0000011000007945 */ /* 0x000fe20003800200 */
[----:B----4-:R-:W0:Y:S01]  /*0170*/  MUFU.RCP64H R11, R5 ;  /* 0x00000005000b7308 */ /* 0x010e220000001800 */
[----:B--2---:R-:W-:-:S03]  /*0180*/  DADD R6, R2, -R6 ;  /* 0x0000000002067229 */ /* 0x004fc60000000806 */
[----:B0-----:R-:W-:-:S08]  /*0190*/  DFMA R12, -R4, R10, 1 ;  /* 0x3ff00000040c742b */ /* 0x001fd0000000010a */
[----:B------:R-:W-:Y:S01]  /*01a0*/  DFMA R12, R12, R12, R12 ;  /* 0x0000000c0c0c722b */ /* 0x000fe2000000000c */
[----:B------:R-:W-:-:S07]  /*01b0*/  FSETP.GEU.AND P1, PT, |R7|, 6.5827683646048100446e-37, PT ;  /* 0x036000000700780b */ /* 0x000fce0003f2e200 */
        /* <DEDUP_REMOVED lines=9> */
[----:B------:R-:W-:-:S07]  /*0250*/  MOV R10, 0x270 ;  /* 0x00000270000a7802 */ /* 0x000fce0000000f00 */
[----:B------:R-:W-:Y:S05]  /*0260*/  CALL.REL.NOINC `($__internal_9_$__cuda_sm20_div_rn_f64_full) ;  /* 0x0000000000147944 */ /* 0x000fea0003c00000 */
.L_x_257:
[----:B------:R-:W-:Y:S05]  /*0270*/  BSYNC.RECONVERGENT B0 ;  /* 0x0000000000007941 */ /* 0x000fea0003800200 */
.L_x_256:
[----:B------:R-:W0:Y:S02]  /*0280*/  LDC.64 R4, c[0x0][0x388] ;  /* 0x0000e200ff047b82 */ /* 0x000e240000000a00 */
[----:B0-----:R-:W-:-:S05]  /*0290*/  IMAD.WIDE.U32 R4, R0, 0x8, R4 ;  /* 0x0000000800047825 */ /* 0x001fca00078e0004 */
[----:B------:R-:W-:Y:S01]  /*02a0*/  STG.E.64 desc[UR4][R4.64], R2 ;  /* 0x0000000204007986 */ /* 0x000fe2000c101b04 */
[----:B------:R-:W-:Y:S05]  /*02b0*/  EXIT ;  /* 0x000000000000794d */ /* 0x000fea0003800000 */
        .weak           $__internal_9_$__cuda_sm20_div_rn_f64_full
        .type           $__internal_9_$__cuda_sm20_div_rn_f64_full,@function
        .size           $__internal_9_$__cuda_sm20_div_rn_f64_full,(.L_x_306 - $__internal_9_$__cuda_sm20_div_rn_f64_full)
$__internal_9_$__cuda_sm20_div_rn_f64_full:
[C---:B------:R-:W-:Y:S01]  /*02c0*/  FSETP.GEU.AND P0, PT, |R5|.reuse, 1.469367938527859385e-39, PT ;  /* 0x001000000500780b */ /* 0x040fe20003f0e200 */
[----:B------:R-:W-:Y:S01]  /*02d0*/  IMAD.MOV.U32 R16, RZ, RZ, 0x1 ;  /* 0x00000001ff107424 */ /* 0x000fe200078e00ff */
[----:B------:R-:W-:Y:S01]  /*02e0*/  LOP3.LUT R2, R5, 0x800fffff, RZ, 0xc0, !PT ;  /* 0x800fffff05027812 */ /* 0x000fe200078ec0ff */
[----:B------:R-:W-:Y:S01]  /*02f0*/  BSSY.RECONVERGENT B1, `(.L_x_258) ;  /* 0x0000055000017945 */ /* 0x000fe20003800200 */
[C---:B------:R-:W-:Y:S02]  /*0300*/  FSETP.GEU.AND P2, PT, |R7|.reuse, 1.469367938527859385e-39, PT ;  /* 0x001000000700780b */ /* 0x040fe40003f4e200 */
[----:B------:R-:W-:Y:S01]  /*0310*/  LOP3.LUT R3, R2, 0x3ff00000, RZ, 0xfc, !PT ;  /* 0x3ff0000002037812 */ /* 0x000fe200078efcff */
[----:B------:R-:W-:Y:S01]  /*0320*/  IMAD.MOV.U32 R2, RZ, RZ, R4 ;  /* 0x000000ffff027224 */ /* 0x000fe200078e0004 */
[----:B------:R-:W-:Y:S02]  /*0330*/  LOP3.LUT R11, R7, 0x7ff00000, RZ, 0xc0, !PT ;  /* 0x7ff00000070b7812 */ /* 0x000fe400078ec0ff */
[----:B------:R-:W-:-:S03]  /*0340*/  LOP3.LUT R14, R5, 0x7ff00000, RZ, 0xc0, !PT ;  /* 0x7ff00000050e7812 */ /* 0x000fc600078ec0ff */
[----:B------:R-:W-:Y:S01]  /*0350*/  @!P0 DMUL R2, R4, 8.98846567431157953865e+307 ;  /* 0x7fe0000004028828 */ /* 0x000fe20000000000 */
[----:B------:R-:W-:-:S03]  /*0360*/  ISETP.GE.U32.AND P1, PT, R11, R14, PT ;  /* 0x0000000e0b00720c */ /* 0x000fc60003f26070 */
        /* <DEDUP_REMOVED lines=9> */
[----:B------:R-:W-:-:S08]  /*0400*/  DFMA R8, R8, R8, R8 ;  /* 0x000000080808722b */ /* 0x000fd00000000008 */
        /* <DEDUP_REMOVED lines=38> */
[----:B------:R-:W-:Y:S01]  /*0670*/  IMAD.MOV.U32 R2, RZ, RZ, RZ ;  /* 0x000000ffff027224 */ /* 0x000fe200078e00ff */
[----:B------:R-:W-:-:S05]  /*0680*/  IADD3 R11, PT, PT, -R11, -0x43300000, RZ ;  /* 0xbcd000000b0b7810 */ /* 0x000fca0007ffe1ff */
[----:B------:R-:W-:-:S03]  /*0690*/  DFMA R2, R12, -R2, R14 ;  /* 0x800000020c02722b */ /* 0x000fc6000000000e */
[----:B------:R-:W-:-:S07]  /*06a0*/  LOP3.LUT R5, R7, R5, RZ, 0x3c, !PT ;  /* 0x0000000507057212 */ /* 0x000fce00078e3cff */
[----:B------:R-:W-:-:S04]  /*06b0*/  FSETP.NEU.AND P0, PT, |R3|, R11, PT ;  /* 0x0000000b0300720b */ /* 0x000fc80003f0d200 */
[----:B------:R-:W-:Y:S02]  /*06c0*/  FSEL R12, R6, R12, !P0 ;  /* 0x0000000c060c7208 */ /* 0x000fe40004000000 */
[----:B------:R-:W-:Y:S01]  /*06d0*/  FSEL R13, R5, R13, !P0 ;  /* 0x0000000d050d7208 */ /* 0x000fe20004000000 */
[----:B------:R-:W-:Y:S06]  /*06e0*/  BRA `(.L_x_260) ;  /* 0x0000000000547947 */ /* 0x000fec0003800000 */
.L_x_259:
        /* <DEDUP_REMOVED lines=16> */
.L_x_262:
[----:B------:R-:W-:Y:S01]  /*07f0*/  LOP3.LUT R13, R5, 0x80000, RZ, 0xfc, !PT ;  /* 0x00080000050d7812 */ /* 0x000fe200078efcff */
[----:B------:R-:W-:Y:S01]  /*0800*/  IMAD.MOV.U32 R12, RZ, RZ, R4 ;  /* 0x000000ffff0c7224 */ /* 0x000fe200078e0004 */
[----:B------:R-:W-:Y:S06]  /*0810*/  BRA `(.L_x_260) ;  /* 0x0000000000087947 */ /* 0x000fec0003800000 */
.L_x_261:
[----:B------:R-:W-:Y:S01]  /*0820*/  LOP3.LUT R13, R7, 0x80000, RZ, 0xfc, !PT ;  /* 0x00080000070d7812 */ /* 0x000fe200078efcff */
[----:B------:R-:W-:-:S07]  /*0830*/  IMAD.MOV.U32 R12, RZ, RZ, R6 ;  /* 0x000000ffff0c7224 */ /* 0x000fce00078e0006 */
.L_x_260:
[----:B------:R-:W-:Y:S05]  /*0840*/  BSYNC.RECONVERGENT B1 ;  /* 0x0000000000017941 */ /* 0x000fea0003800200 */
.L_x_258:
[----:B------:R-:W-:Y:S02]  /*0850*/  IMAD.MOV.U32 R11, RZ, RZ, 0x0 ;  /* 0x00000000ff0b7424 */ /* 0x000fe400078e00ff */
[----:B------:R-:W-:Y:S02]  /*0860*/  IMAD.MOV.U32 R2, RZ, RZ, R12 ;  /* 0x000000ffff027224 */ /* 0x000fe400078e000c */
[----:B------:R-:W-:Y:S01]  /*0870*/  IMAD.MOV.U32 R3, RZ, RZ, R13 ;  /* 0x000000ffff037224 */ /* 0x000fe200078e000d */
[----:B------:R-:W-:Y:S06]  /*0880*/  RET.REL.NODEC R10 `(_Z15matrixNormalizePdS_iiS_S_) ;  /* 0xfffffff40adc7950 */ /* 0x000fec0003c3ffff */
.L_x_263:
        /* <DEDUP_REMOVED lines=15> */
.L_x_306:


//--------------------- .text._Z15matrix_multiplyPdS_S_i --------------------------
	.section	.text._Z15matrix_multiplyPdS_S_i,"ax",@progbits
	.align	128
        .global         _Z15matrix_multiplyPdS_S_i
        .type           _Z15matrix_multiplyPdS_S_i,@function
        .size           _Z15matrix_multiplyPdS_S_i,(.L_x_325 - _Z15matrix_multiplyPdS_S_i)
        .other          _Z15matrix_multiplyPdS_S_i,@"STO_CUDA_ENTRY STV_DEFAULT"
_Z15matrix_multiplyPdS_S_i:
.text._Z15matrix_multiplyPdS_S_i:
[----:B------:R-:W-:Y:S01]  /*0000*/  LDC R1, c[0x0][0x37c] ;  /* 0x0000df00ff017b82 */ /* 0x000fe20000000800 */
[----:B------:R-:W0:Y:S01]  /*0010*/  LDCU UR6, c[0x0][0x398] ;  /* 0x00007300ff0677ac */ /* 0x000e220008000800 */
[----:B------:R-:W1:Y:S06]  /*0020*/  S2R R0, SR_TID.Y ;  /* 0x0000000000007919 */ /* 0x000e6c0000002200 */
[----:B------:R-:W1:Y:S01]  /*0030*/  S2UR UR5, SR_CTAID.Y ;  /* 0x00000000000579c3 */ /* 0x000e620000002600 */
[----:B------:R-:W-:Y:S01]  /*0040*/  CS2R R12, SRZ ;  /* 0x00000000000c7805 */ /* 0x000fe2000001ff00 */
[----:B------:R-:W2:Y:S01]  /*0050*/  LDCU.64 UR8, c[0x0][0x358] ;  /* 0x00006b00ff0877ac */ /* 0x000ea20008000a00 */
[----:B------:R-:W3:Y:S05]  /*0060*/  S2R R2, SR_TID.X ;  /* 0x0000000000027919 */ /* 0x000eea0000002100 */
[----:B------:R-:W1:Y:S08]  /*0070*/  LDC R5, c[0x0][0x364] ;  /* 0x0000d900ff057b82 */ /* 0x000e700000000800 */
[----:B------:R-:W3:Y:S01]  /*0080*/  S2UR UR4, SR_CTAID.X ;  /* 0x00000000000479c3 */ /* 0x000ee20000002500 */
[----:B0-----:R-:W-:-:S05]  /*0090*/  IMAD.U32 R3, RZ, RZ, UR6 ;  /* 0x00000006ff037e24 */ /* 0x001fca000f8e00ff */
[----:B------:R-:W-:Y:S02]  /*00a0*/  ISETP.GE.AND P0, PT, R3, -0x1e, PT ;  /* 0xffffffe20300780c */ /* 0x000fe40003f06270 */
[----:B------:R-:W3:Y:S01]  /*00b0*/  LDC R7, c[0x0][0x360] ;  /* 0x0000d800ff077b82 */ /* 0x000ee20000000800 */
[----:B-1----:R-:W-:Y:S02]  /*00c0*/  IMAD R4, R5, UR5, R0 ;  /* 0x0000000505047c24 */ /* 0x002fe4000f8e0200 */
[----:B---3--:R-:W-:-:S08]  /*00d0*/  IMAD R5, R7, UR4, R2 ;  /* 0x0000000407057c24 */ /* 0x008fd0000f8e0202 */
[----:B--2---:R-:W-:Y:S05]  /*00e0*/  @!P0 BRA `(.L_x_264) ;  /* 0x0000000400048947 */ /* 0x004fea0003800000 */
[----:B------:R-:W0:Y:S01]  /*00f0*/  S2UR UR6, SR_CgaCtaId ;  /* 0x00000000000679c3 */ /* 0x000e220000008800 */
[----:B------:R-:W-:Y:S01]  /*0100*/  UMOV UR4, 0x400 ;  /* 0x0000040000047882 */ /* 0x000fe20000000000 */
[----:B------:R-:W-:Y:S01]  /*0110*/  VIADD R6, R3, 0xffffffff ;  /* 0xffffffff03067836 */ /* 0x000fe20000000000 */
[----:B------:R-:W-:Y:S01]  /*0120*/  UIADD3 UR5, UPT, UPT, UR4, 0x2000, URZ ;  /* 0x0000200004057890 */ /* 0x000fe2000fffe0ff */
[----:B------:R-:W-:Y:S01]  /*0130*/  VIMNMX R8, PT, PT, R4, R5, !PT ;  /* 0x0000000504087248 */ /* 0x000fe20007fe0100 */
[----:B------:R-:W-:Y:S01]  /*0140*/  BSSY B0, `(.L_x_264) ;  /* 0x000003b000007945 */ /* 0x000fe20003800000 */
[----:B------:R-:W-:Y:S02]  /*0150*/  CS2R R12, SRZ ;  /* 0x00000000000c7805 */ /* 0x000fe4000001ff00 */
[----:B------:R-:W-:Y:S02]  /*0160*/  SHF.R.S32.HI R7, RZ, 0x1f, R6 ;  /* 0x0000001fff077819 */ /* 0x000fe40000011406 */
[----:B------:R-:W-:-:S02]  /*0170*/  ISETP.GE.AND P2, PT, R8, R3, PT ;  /* 0x000000030800720c */ /* 0x000fc40003f46270 */
[----:B------:R-:W-:Y:S01]  /*0180*/  LEA.HI R8, R7, R6, RZ, 0x5 ;  /* 0x0000000607087211 */ /* 0x000fe200078f28ff */
[----:B------:R-:W-:Y:S01]  /*0190*/  IMAD.MOV.U32 R7, RZ, RZ, RZ ;  /* 0x000000ffff077224 */ /* 0x000fe200078e00ff */
[----:B------:R-:W-:Y:S02]  /*01a0*/  VIMNMX R6, PT, PT, R3, 0x20, PT ;  /* 0x0000002003067848 */ /* 0x000fe40003fe0100 */
[----:B------:R-:W-:Y:S01]  /*01b0*/  SHF.R.S32.HI R8, RZ, 0x5, R8 ;  /* 0x00000005ff087819 */ /* 0x000fe20000011408 */
[----:B0-----:R-:W-:Y:S02]  /*01c0*/  ULEA UR4, UR6, UR4, 0x18 ;  /* 0x0000000406047291 */ /* 0x001fe4000f8ec0ff */
[----:B------:R-:W-:-:S04]  /*01d0*/  ULEA UR5, UR6, UR5, 0x18 ;  /* 0x0000000506057291 */ /* 0x000fc8000f8ec0ff */
[----:B------:R-:W-:Y:S02]  /*01e0*/  LEA R9, R0, UR4, 0x8 ;  /* 0x0000000400097c11 */ /* 0x000fe4000f8e40ff */
[----:B------:R-:W-:-:S03]  /*01f0*/  LEA R11, R2, UR5, 0x3 ;  /* 0x00000005020b7c11 */ /* 0x000fc6000f8e18ff */
[----:B------:R-:W-:Y:S01]  /*0200*/  IMAD R10, R2, 0x8, R9 ;  /* 0x00000008020a7824 */ /* 0x000fe200078e0209 */
[----:B------:R-:W-:-:S07]  /*0210*/  LEA R18, R0, R11, 0x8 ;  /* 0x0000000b00127211 */ /* 0x000fce00078e40ff */
.L_x_271:
[----:B0-----:R-:W0:Y:S01]  /*0220*/  LDCU UR4, c[0x0][0x398] ;  /* 0x00007300ff0477ac */ /* 0x001e220008000800 */
[C---:B------:R-:W-:Y:S01]  /*0230*/  IMAD.SHL.U32 R19, R7.reuse, 0x20, RZ ;  /* 0x0000002007137824 */ /* 0x040fe200078e00ff */
[----:B------:R-:W-:Y:S01]  /*0240*/  BSSY.RECONVERGENT B1, `(.L_x_265) ;  /* 0x0000012000017945 */ /* 0x000fe20003800200 */
[----:B------:R-:W-:Y:S02]  /*0250*/  ISETP.NE.AND P1, PT, R7, R8, PT ;  /* 0x000000080700720c */ /* 0x000fe40003f25270 */
[C---:B------:R-:W-:Y:S02]  /*0260*/  IMAD.IADD R21, R19.reuse, 0x1, R2 ;  /* 0x0000000113157824 */ /* 0x040fe400078e0202 */
[----:B------:R-:W-:-:S05]  /*0270*/  IMAD.IADD R20, R19, 0x1, R0 ;  /* 0x0000000113147824 */ /* 0x000fca00078e0200 */
[----:B------:R-:W-:Y:S02]  /*0280*/  VIMNMX R14, PT, PT, R21, R20, !PT ;  /* 0x00000014150e7248 */ /* 0x000fe40007fe0100 */
[----:B0-----:R-:W-:-:S04]  /*0290*/  MOV R3, UR4 ;  /* 0x0000000400037c02 */ /* 0x001fc80008000f00 */
[----:B------:R-:W-:-:S13]  /*02a0*/  ISETP.GE.AND P0, PT, R14, R3, PT ;  /* 0x000000030e00720c */ /* 0x000fda0003f06270 */
[----:B------:R-:W-:Y:S05]  /*02b0*/  @P0 BRA `(.L_x_266) ;  /* 0x0000000000280947 */ /* 0x000fea0003800000 */
[----:B------:R-:W0:Y:S01]  /*02c0*/  LDC.64 R14, c[0x0][0x380] ;  /* 0x0000e000ff0e7b82 */ /* 0x000e220000000a00 */
[-C--:B------:R-:W-:Y:S02]  /*02d0*/  IMAD R21, R4, R3.reuse, R21 ;  /* 0x0000000304157224 */ /* 0x080fe400078e0215 */
[----:B------:R-:W-:-:S05]  /*02e0*/  IMAD R23, R20, R3, R5 ;  /* 0x0000000314177224 */ /* 0x000fca00078e0205 */
[----:B------:R-:W1:Y:S01]  /*02f0*/  LDC.64 R16, c[0x0][0x388] ;  /* 0x0000e200ff107b82 */ /* 0x000e620000000a00 */
[----:B0-----:R-:W-:-:S06]  /*0300*/  IMAD.WIDE R14, R21, 0x8, R14 ;  /* 0x00000008150e7825 */ /* 0x001fcc00078e020e */
[----:B------:R-:W2:Y:S01]  /*0310*/  LDG.E.64 R14, desc[UR8][R14.64] ;  /* 0x000000080e0e7981 */ /* 0x000ea2000c1e1b00 */
[----:B-1----:R-:W-:-:S06]  /*0320*/  IMAD.WIDE R16, R23, 0x8, R16 ;  /* 0x0000000817107825 */ /* 0x002fcc00078e0210 */
[----:B------:R-:W3:Y:S04]  /*0330*/  LDG.E.64 R16, desc[UR8][R16.64] ;  /* 0x0000000810107981 */ /* 0x000ee8000c1e1b00 */
[----:B--2---:R0:W-:Y:S04]  /*0340*/  STS.64 [R10], R14 ;  /* 0x0000000e0a007388 */ /* 0x0041e80000000a00 */
[----:B---3--:R0:W-:Y:S02]  /*0350*/  STS.64 [R18], R16 ;  /* 0x0000001012007388 */ /* 0x0081e40000000a00 */
.L_x_266:
[----:B------:R-:W-:Y:S05]  /*0360*/  BSYNC.RECONVERGENT B1 ;  /* 0x0000000000017941 */ /* 0x000fea0003800200 */
.L_x_265:
[----:B------:R-:W-:Y:S01]  /*0370*/  VIADD R7, R7, 0x1 ;  /* 0x0000000107077836 */ /* 0x000fe20000000000 */
[----:B------:R-:W-:Y:S06]  /*0380*/  @P2 BRA `(.L_x_267) ;  /* 0x0000000000542947 */ /* 0x000fec0003800000 */
[----:B------:R-:W-:Y:S01]  /*0390*/  ISETP.GE.AND P0, PT, R19, R3, PT ;  /* 0x000000031300720c */ /* 0x000fe20003f06270 */
[----:B------:R-:W-:Y:S05]  /*03a0*/  WARPSYNC.ALL ;  /* 0x0000000000007948 */ /* 0x000fea0003800000 */
[----:B------:R-:W-:Y:S01]  /*03b0*/  BAR.SYNC.DEFER_BLOCKING 0x0 ;  /* 0x0000000000007b1d */ /* 0x000fe20000010000 */
[----:B------:R-:W-:-:S05]  /*03c0*/  ISETP.LT.OR P0, PT, R3, 0x1, P0 ;  /* 0x000000010300780c */ /* 0x000fca0000701670 */
[----:B------:R-:W-:Y:S08]  /*03d0*/  BSSY.RECONVERGENT B1, `(.L_x_268) ;  /* 0x000000f000017945 */ /* 0x000ff00003800200 */
[----:B------:R-:W-:Y:S05]  /*03e0*/  @P0 BRA `(.L_x_269) ;  /* 0x0000000000340947 */ /* 0x000fea0003800000 */
[----:B------:R-:W-:Y:S01]  /*03f0*/  IMAD.MOV.U32 R21, RZ, RZ, RZ ;  /* 0x000000ffff157224 */ /* 0x000fe200078e00ff */
[----:B------:R-:W-:Y:S01]  /*0400*/  MOV R22, R11 ;  /* 0x0000000b00167202 */ /* 0x000fe20000000f00 */
[----:B------:R-:W-:-:S07]  /*0410*/  IMAD.MOV.U32 R20, RZ, RZ, R9 ;  /* 0x000000ffff147224 */ /* 0x000fce00078e0009 */
.L_x_270:
[----:B0-----:R0:W-:Y:S01]  /*0420*/  LDS.64 R14, [R20] ;  /* 0x00000000140e7984 */ /* 0x0011e20000000a00 */
[----:B------:R-:W-:Y:S02]  /*0430*/  VIADD R21, R21, 0x1 ;  /* 0x0000000115157836 */ /* 0x000fe40000000000 */
[----:B------:R-:W-:Y:S01]  /*0440*/  VIADD R19, R19, 0x1 ;  /* 0x0000000113137836 */ /* 0x000fe20000000000 */
[----:B------:R1:W2:Y:S02]  /*0450*/  LDS.64 R16, [R22] ;  /* 0x0000000016107984 */ /* 0x0002a40000000a00 */
[----:B------:R-:W-:Y:S02]  /*0460*/  ISETP.GE.AND P0, PT, R21, R6, PT ;  /* 0x000000061500720c */ /* 0x000fe40003f06270 */
[----:B------:R-:W-:Y:S02]  /*0470*/  ISETP.LT.AND P3, PT, R19, R3, PT ;  /* 0x000000031300720c */ /* 0x000fe40003f61270 */
[----:B0-----:R-:W-:Y:S01]  /*0480*/  IADD3 R20, PT, PT, R20, 0x8, RZ ;  /* 0x0000000814147810 */ /* 0x001fe20007ffe0ff */
[----:B-1----:R-:W-:Y:S01]  /*0490*/  VIADD R22, R22, 0x100 ;  /* 0x0000010016167836 */ /* 0x002fe20000000000 */
[----:B--2---:R-:W-:-:S09]  /*04a0*/  DFMA R12, R14, R16, R12 ;  /* 0x000000100e0c722b */ /* 0x004fd2000000000c */
[----:B------:R-:W-:Y:S05]  /*04b0*/  @!P0 BRA P3, `(.L_x_270) ;  /* 0xfffffffc00d88947 */ /* 0x000fea000183ffff */
.L_x_269:
[----:B------:R-:W-:Y:S05]  /*04c0*/  BSYNC.RECONVERGENT B1 ;  /* 0x0000000000017941 */ /* 0x000fea0003800200 */
.L_x_268:
[----:B------:R-:W-:Y:S06]  /*04d0*/  BAR.SYNC.DEFER_BLOCKING 0x0 ;  /* 0x0000000000007b1d */ /* 0x000fec0000010000 */
.L_x_267:
[----:B------:R-:W-:Y:S05]  /*04e0*/  @P1 BRA `(.L_x_271) ;  /* 0xfffffffc004c1947 */ /* 0x000fea000383ffff */
[----:B------:R-:W-:Y:S05]  /*04f0*/  BSYNC B0 ;  /* 0x0000000000007941 */ /* 0x000fea0003800000 */
.L_x_264:
[----:B------:R-:W-:-:S04]  /*0500*/  VIMNMX R0, PT, PT, R4, R5, !PT ;  /* 0x0000000504007248 */ /* 0x000fc80007fe0100 */
[----:B------:R-:W-:-:S13]  /*0510*/  ISETP.GE.AND P0, PT, R0, R3, PT ;  /* 0x000000030000720c */ /* 0x000fda0003f06270 */
[----:B------:R-:W-:Y:S05]  /*0520*/  @P0 EXIT ;  /* 0x000000000000094d */ /* 0x000fea0003800000 */
[----:B------:R-:W1:Y:S01]  /*0530*/  LDC.64 R6, c[0x0][0x390] ;  /* 0x0000e400ff067b82 */ /* 0x000e620000000a00 */
[----:B------:R-:W-:-:S04]  /*0540*/  IMAD R3, R4, R3, R5 ;  /* 0x0000000304037224 */ /* 0x000fc800078e0205 */
[----:B-1----:R-:W-:-:S05]  /*0550*/  IMAD.WIDE R2, R3, 0x8, R6 ;  /* 0x0000000803027825 */ /* 0x002fca00078e0206 */
[----:B------:R-:W-:Y:S01]  /*0560*/  STG.E.64 desc[UR8][R2.64], R12 ;  /* 0x0000000c02007986 */ /* 0x000fe2000c101b08 */
[----:B------:R-:W-:Y:S05]  /*0570*/  EXIT ;  /* 0x000000000000794d */ /* 0x000fea0003800000 */
.L_x_272:
        /* <DEDUP_REMOVED lines=16> */
.L_x_325:


//--------------------- .text._Z16matrix_multiply2PdS_S_j --------------------------
	.section	.text._Z16matrix_multiply2PdS_S_j,"ax",@progbits
	.align	128
        .global         _Z16matrix_multiply2PdS_S_j
        .type           _Z16matrix_multiply2PdS_S_j,@function
        .size           _Z16matrix_multiply2PdS_S_j,(.L_x_326 - _Z16matrix_multiply2PdS_S_j)
        .other          _Z16matrix_multiply2PdS_S_j,@"STO_CUDA_ENTRY STV_DEFAULT"
_Z16matrix_multiply2PdS_S_j:
.text._Z16matrix_multiply2PdS_S_j:
[----:B------:R-:W-:Y:S01]  /*0000*/  LDC R1, c[0x0][0x37c] ;  /* 0x0000df00ff017b82 */ /* 0x000fe20000000800 */
[----:B------:R-:W0:Y:S07]  /*0010*/  S2R R0, SR_TID.Y ;  /* 0x0000000000007919 */ /* 0x000e2e0000002200 */
[----:B------:R-:W1:Y:S01]  /*0020*/  S2UR UR4, SR_CTAID.X ;  /* 0x00000000000479c3 */ /* 0x000e620000002500 */
[----:B------:R-:W2:Y:S07]  /*0030*/  S2R R9, SR_TID.X ;  /* 0x0000000000097919 */ /* 0x000eae0000002100 */
[----:B------:R-:W0:Y:S08]  /*0040*/  S2UR UR6, SR_CTAID.Y ;  /* 0x00000000000679c3 */ /* 0x000e300000002600 */
[----:B------:R-:W0:Y:S01]  /*0050*/  LDC R3, c[0x0][0x364] ;  /* 0x0000d900ff037b82 */ /* 0x000e220000000800 */
[----:B------:R-:W1:Y:S07]  /*0060*/  LDCU UR5, c[0x0][0x360] ;  /* 0x00006c00ff0577ac */ /* 0x000e6e0008000800 */
[----:B------:R-:W3:Y:S01]  /*0070*/  LDC R2, c[0x0][0x398] ;  /* 0x0000e600ff027b82 */ /* 0x000ee20000000800 */
[----:B-1----:R-:W-:Y:S01]  /*0080*/  UIMAD UR4, UR4, UR5, URZ ;  /* 0x00000005040472a4 */ /* 0x002fe2000f8e02ff */
[----:B0-----:R-:W-:-:S05]  /*0090*/  IMAD R3, R3, UR6, R0 ;  /* 0x0000000603037c24 */ /* 0x001fca000f8e0200 */
[----:B--2---:R-:W-:-:S04]  /*00a0*/  IADD3 R5, PT, PT, R9, UR4, RZ ;  /* 0x0000000409057c10 */ /* 0x004fc8000fffe0ff */
[----:B------:R-:W-:-:S04]  /*00b0*/  VIMNMX.U32 R7, PT, PT, R3, R5, !PT ;  /* 0x0000000503077248 */ /* 0x000fc80007fe0000 */
[----:B---3--:R-:W-:-:S13]  /*00c0*/  ISETP.GE.U32.AND P0, PT, R7, R2, PT ;  /* 0x000000020700720c */ /* 0x008fda0003f06070 */
[----:B------:R-:W-:Y:S05]  /*00d0*/  @P0 EXIT ;  /* 0x000000000000094d */ /* 0x000fea0003800000 */
[C---:B------:R-:W-:Y:S01]  /*00e0*/  IADD3 R0, PT, PT, R2.reuse, -0x1, RZ ;  /* 0xffffffff02007810 */ /* 0x040fe20007ffe0ff */
[----:B------:R-:W0:Y:S01]  /*00f0*/  LDCU.64 UR6, c[0x0][0x358] ;  /* 0x00006b00ff0677ac */ /* 0x000e220008000a00 */
[----:B------:R-:W-:Y:S01]  /*0100*/  LOP3.LUT R4, R2, 0x7, RZ, 0xc0, !PT ;  /* 0x0000000702047812 */ /* 0x000fe200078ec0ff */
[----:B------:R-:W-:Y:S01]  /*0110*/  HFMA2 R22, -RZ, RZ, 0, 0 ;  /* 0x00000000ff167431 */ /* 0x000fe200000001ff */
[----:B------:R-:W-:Y:S02]  /*0120*/  ISETP.GE.U32.AND P1, PT, R0, 0x7, PT ;  /* 0x000000070000780c */ /* 0x000fe40003f26070 */
[----:B------:R-:W-:Y:S02]  /*0130*/  ISETP.NE.AND P0, PT, R4, RZ, PT ;  /* 0x000000ff0400720c */ /* 0x000fe40003f05270 */
[----:B------:R-:W-:-:S09]  /*0140*/  MOV R6, RZ ;  /* 0x000000ff00067202 */ /* 0x000fd20000000f00 */
[----:B------:R-:W-:Y:S05]  /*0150*/  @!P1 BRA `(.L_x_273) ;  /* 0x0000000400649947 */ /* 0x000fea0003800000 */
[C---:B------:R-:W-:Y:S01]  /*0160*/  LOP3.LUT R6, R2.reuse, 0xfffffff8, RZ, 0xc0, !PT ;  /* 0xfffffff802067812 */ /* 0x040fe200078ec0ff */
[C---:B------:R-:W-:Y:S01]  /*0170*/  IMAD R11, R2.reuse, 0x3, R5 ;  /* 0x00000003020b7824 */ /* 0x040fe200078e0205 */
[C---:B------:R-:W-:Y:S01]  /*0180*/  IADD3 R10, PT, PT, R2.reuse, UR4, R9 ;  /* 0x00000004020a7c10 */ /* 0x040fe2000fffe009 */
[C-C-:B------:R-:W-:Y:S01]  /*0190*/  IMAD R25, R2.reuse, 0x5, R5.reuse ;  /* 0x0000000502197824 */ /* 0x140fe200078e0205 */
[CC--:B------:R-:W-:Y:S01]  /*01a0*/  LEA R9, R2.reuse, R5.reuse, 0x1 ;  /* 0x0000000502097211 */ /* 0x0c0fe200078e08ff */
[C-C-:B------:R-:W-:Y:S01]  /*01b0*/  IMAD R27, R2.reuse, 0x6, R5.reuse ;  /* 0x00000006021b7824 */ /* 0x140fe200078e0205 */
[CC--:B------:R-:W-:Y:S01]  /*01c0*/  LEA R23, R2.reuse, R5.reuse, 0x2 ;  /* 0x0000000502177211 */ /* 0x0c0fe200078e10ff */
[----:B------:R-:W-:Y:S01]  /*01d0*/  IMAD R29, R2, 0x7, R5 ;  /* 0x00000007021d7824 */ /* 0x000fe200078e0205 */
[----:B------:R-:W-:Y:S01]  /*01e0*/  MOV R22, RZ ;  /* 0x000000ff00167202 */ /* 0x000fe20000000f00 */
[----:B------:R-:W-:Y:S01]  /*01f0*/  IMAD R8, R3, R2, 0x3 ;  /* 0x0000000303087424 */ /* 0x000fe200078e0202 */
[----:B------:R-:W-:-:S02]  /*0200*/  MOV R7, R5 ;  /* 0x0000000500077202 */ /* 0x000fc40000000f00 */
[----:B------:R-:W-:-:S07]  /*0210*/  IADD3 R0, PT, PT, -R6, RZ, RZ ;  /* 0x000000ff06007210 */ /* 0x000fce0007ffe1ff */
.L_x_274:
[----:B-1----:R-:W1:Y:S01]  /*0220*/  LDC.64 R20, c[0x0][0x380] ;  /* 0x0000e000ff147b82 */ /* 0x002e620000000a00 */
[----:B------:R-:W-:-:S07]  /*0230*/  IADD3 R19, PT, PT, R8, -0x3, RZ ;  /* 0xfffffffd08137810 */ /* 0x000fce0007ffe0ff */
[----:B--2---:R-:W2:Y:S01]  /*0240*/  LDC.64 R12, c[0x0][0x388] ;  /* 0x0000e200ff0c7b82 */ /* 0x004ea20000000a00 */
[----:B-1----:R-:W-:-:S06]  /*0250*/  IMAD.WIDE.U32 R18, R19, 0x8, R20 ;  /* 0x0000000813127825 */ /* 0x002fcc00078e0014 */
[----:B0-----:R-:W3:Y:S01]  /*0260*/  LDG.E.64 R18, desc[UR6][R18.64] ;  /* 0x0000000612127981 */ /* 0x001ee2000c1e1b00 */
[----:B--2---:R-:W-:-:S06]  /*0270*/  IMAD.WIDE.U32 R16, R7, 0x8, R12 ;  /* 0x0000000807107825 */ /* 0x004fcc00078e000c */
[----:B------:R-:W3:Y:S01]  /*0280*/  LDG.E.64 R16, desc[UR6][R16.64] ;  /* 0x0000000610107981 */ /* 0x000ee2000c1e1b00 */
[----:B------:R-:W3:Y:S01]  /*0290*/  F2F.F64.F32 R14, R22 ;  /* 0x00000016000e7310 */ /* 0x000ee20000201800 */
[----:B------:R-:W-:Y:S01]  /*02a0*/  IADD3 R24, PT, PT, R8, -0x2, RZ ;  /* 0xfffffffe08187810 */ /* 0x000fe20007ffe0ff */
[----:B---3--:R-:W-:-:S04]  /*02b0*/  DFMA R14, R18, R16, R14 ;  /* 0x00000010120e722b */ /* 0x008fc8000000000e */
[----:B------:R-:W-:-:S04]  /*02c0*/  IMAD.WIDE.U32 R18, R24, 0x8, R20 ;  /* 0x0000000818127825 */ /* 0x000fc800078e0014 */
[----:B------:R-:W-:Y:S02]  /*02d0*/  IMAD.WIDE.U32 R16, R10, 0x8, R12 ;  /* 0x000000080a107825 */ /* 0x000fe400078e000c */
[----:B------:R-:W2:Y:S04]  /*02e0*/  LDG.E.64 R18, desc[UR6][R18.64] ;  /* 0x0000000612127981 */ /* 0x000ea8000c1e1b00 */
[----:B------:R-:W2:Y:S01]  /*02f0*/  LDG.E.64 R16, desc[UR6][R16.64] ;  /* 0x0000000610107981 */ /* 0x000ea2000c1e1b00 */
[----:B------:R-:W0:Y:S01]  /*0300*/  F2F.F32.F64 R24, R14 ;  /* 0x0000000e00187310 */ /* 0x000e220000301000 */
[----:B------:R-:W-:-:S07]  /*0310*/  VIADD R26, R8, 0xffffffff ;  /* 0xffffffff081a7836 */ /* 0x000fce0000000000 */
[----:B0-----:R-:W2:Y:S02]  /*0320*/  F2F.F64.F32 R14, R24 ;  /* 0x00000018000e7310 */ /* 0x001ea40000201800 */
[----:B--2---:R-:W-:Y:S01]  /*0330*/  DFMA R14, R18, R16, R14 ;  /* 0x00000010120e722b */ /* 0x004fe2000000000e */
[----:B------:R-:W-:-:S04]  /*0340*/  IMAD.WIDE.U32 R18, R26, 0x8, R20 ;  /* 0x000000081a127825 */ /* 0x000fc800078e0014 */
[----:B------:R-:W-:Y:S02]  /*0350*/  IMAD.WIDE.U32 R16, R9, 0x8, R12 ;  /* 0x0000000809107825 */ /* 0x000fe400078e000c */
[----:B------:R-:W2:Y:S04]  /*0360*/  LDG.E.64 R18, desc[UR6][R18.64] ;  /* 0x0000000612127981 */ /* 0x000ea8000c1e1b00 */
[----:B------:R-:W2:Y:S01]  /*0370*/  LDG.E.64 R16, desc[UR6][R16.64] ;  /* 0x0000000610107981 */ /* 0x000ea2000c1e1b00 */
[----:B------:R-:W0:Y:S08]  /*0380*/  F2F.F32.F64 R22, R14 ;  /* 0x0000000e00167310 */ /* 0x000e300000301000 */
[----:B0-----:R-:W2:Y:S02]  /*0390*/  F2F.F64.F32 R14, R22 ;  /* 0x00000016000e7310 */ /* 0x001ea40000201800 */
[----:B--2---:R-:W-:Y:S01]  /*03a0*/  DFMA R14, R18, R16, R14 ;  /* 0x00000010120e722b */ /* 0x004fe2000000000e */
[----:B------:R-:W-:-:S04]  /*03b0*/  IMAD.WIDE.U32 R18, R8, 0x8, R20 ;  /* 0x0000000808127825 */ /* 0x000fc800078e0014 */
[----:B------:R-:W-:Y:S02]  /*03c0*/  IMAD.WIDE.U32 R16, R11, 0x8, R12 ;  /* 0x000000080b107825 */ /* 0x000fe400078e000c */
[----:B------:R-:W2:Y:S04]  /*03d0*/  LDG.E.64 R18, desc[UR6][R18.64] ;  /* 0x0000000612127981 */ /* 0x000ea8000c1e1b00 */
[----:B------:R-:W2:Y:S01]  /*03e0*/  LDG.E.64 R16, desc[UR6][R16.64] ;  /* 0x0000000610107981 */ /* 0x000ea2000c1e1b00 */
[----:B------:R-:W0:Y:S01]  /*03f0*/  F2F.F32.F64 R24, R14 ;  /* 0x0000000e00187310 */ /* 0x000e220000301000 */
[----:B------:R-:W-:-:S07]  /*0400*/  IADD3 R26, PT, PT, R8, 0x1, RZ ;  /* 0x00000001081a7810 */ /* 0x000fce0007ffe0ff */
        /* <DEDUP_REMOVED lines=16> */
[----:B0-----:R-:W2:Y:S01]  /*0510*/  F2F.F64.F32 R14, R24 ;  /* 0x00000018000e7310 */ /* 0x001ea20000201800 */
[----:B------:R-:W-:Y:S01]  /*0520*/  IADD3 R22, PT, PT, R8, 0x4, RZ ;  /* 0x0000000408167810 */ /* 0x000fe20007ffe0ff */
[----:B--2---:R-:W-:Y:S01]  /*0530*/  DFMA R14, R18, R16, R14 ;  /* 0x00000010120e722b */ /* 0x004fe2000000000e */
[----:B------:R-:W-:-:S04]  /*0540*/  IMAD.WIDE.U32 R16, R26, 0x8, R20 ;  /* 0x000000081a107825 */ /* 0x000fc800078e0014 */
[----:B------:R-:W-:Y:S02]  /*0550*/  IMAD.WIDE.U32 R18, R27, 0x8, R12 ;  /* 0x000000081b127825 */ /* 0x000fe400078e000c */
[----:B------:R-:W2:Y:S04]  /*0560*/  LDG.E.64 R16, desc[UR6][R16.64] ;  /* 0x0000000610107981 */ /* 0x000ea8000c1e1b00 */
[----:B------:R-:W2:Y:S01]  /*0570*/  LDG.E.64 R18, desc[UR6][R18.64] ;  /* 0x0000000612127981 */ /* 0x000ea2000c1e1b00 */
[----:B------:R-:W-:-:S04]  /*0580*/  IMAD.WIDE.U32 R20, R22, 0x8, R20 ;  /* 0x0000000816147825 */ /* 0x000fc800078e0014 */
[----:B------:R-:W-:Y:S02]  /*0590*/  IMAD.WIDE.U32 R12, R29, 0x8, R12 ;  /* 0x000000081d0c7825 */ /* 0x000fe400078e000c */
[----:B------:R-:W3:Y:S04]  /*05a0*/  LDG.E.64 R20, desc[UR6][R20.64] ;  /* 0x0000000614147981 */ /* 0x000ee8000c1e1b00 */
[----:B------:R-:W3:Y:S01]  /*05b0*/  LDG.E.64 R12, desc[UR6][R12.64] ;  /* 0x000000060c0c7981 */ /* 0x000ee2000c1e1b00 */
[----:B------:R-:W0:Y:S08]  /*05c0*/  F2F.F32.F64 R24, R14 ;  /* 0x0000000e00187310 */ /* 0x000e300000301000 */
[----:B0-----:R-:W2:Y:S01]  /*05d0*/  F2F.F64.F32 R14, R24 ;  /* 0x00000018000e7310 */ /* 0x001ea20000201800 */
[----:B------:R-:W-:-:S04]  /*05e0*/  IADD3 R0, PT, PT, R0, 0x8, RZ ;  /* 0x0000000800007810 */ /* 0x000fc80007ffe0ff */
[----:B------:R-:W-:Y:S01]  /*05f0*/  ISETP.NE.AND P1, PT, R0, RZ, PT ;  /* 0x000000ff0000720c */ /* 0x000fe20003f25270 */
[----:B------:R-:W-:Y:S01]  /*0600*/  IMAD R10, R2, 0x8, R10 ;  /* 0x00000008020a7824 */ /* 0x000fe200078e020a */
[----:B------:R-:W-:Y:S02]  /*0610*/  IADD3 R8, PT, PT, R8, 0x8, RZ ;  /* 0x0000000808087810 */ /* 0x000fe40007ffe0ff */
[C---:B------:R-:W-:Y:S02]  /*0620*/  LEA R7, R2.reuse, R7, 0x3 ;  /* 0x0000000702077211 */ /* 0x040fe400078e18ff */
[C---:B------:R-:W-:Y:S02]  /*0630*/  LEA R9, R2.reuse, R9, 0x3 ;  /* 0x0000000902097211 */ /* 0x040fe400078e18ff */
[C---:B------:R-:W-:Y:S02]  /*0640*/  LEA R11, R2.reuse, R11, 0x3 ;  /* 0x0000000b020b7211 */ /* 0x040fe400078e18ff */
[----:B------:R-:W-:-:S02]  /*0650*/  LEA R23, R2, R23, 0x3 ;  /* 0x0000001702177211 */ /* 0x000fc400078e18ff */
[C---:B------:R-:W-:Y:S02]  /*0660*/  LEA R25, R2.reuse, R25, 0x3 ;  /* 0x0000001902197211 */ /* 0x040fe400078e18ff */
[C---:B------:R-:W-:Y:S02]  /*0670*/  LEA R27, R2.reuse, R27, 0x3 ;  /* 0x0000001b021b7211 */ /* 0x040fe400078e18ff */
[----:B------:R-:W-:Y:S01]  /*0680*/  LEA R29, R2, R29, 0x3 ;  /* 0x0000001d021d7211 */ /* 0x000fe200078e18ff */
[----:B--2---:R-:W-:-:S06]  /*0690*/  DFMA R14, R16, R18, R14 ;  /* 0x00000012100e722b */ /* 0x004fcc000000000e */
[----:B------:R-:W0:Y:S08]  /*06a0*/  F2F.F32.F64 R26, R14 ;  /* 0x0000000e001a7310 */ /* 0x000e300000301000 */
[----:B0-----:R-:W3:Y:S02]  /*06b0*/  F2F.F64.F32 R16, R26 ;  /* 0x0000001a00107310 */ /* 0x001ee40000201800 */
[----:B---3--:R-:W-:-:S06]  /*06c0*/  DFMA R16, R20, R12, R16 ;  /* 0x0000000c1410722b */ /* 0x008fcc0000000010 */
[----:B------:R1:W2:Y:S01]  /*06d0*/  F2F.F32.F64 R22, R16 ;  /* 0x0000001000167310 */ /* 0x0002a20000301000 */
[----:B------:R-:W-:Y:S05]  /*06e0*/  @P1 BRA `(.L_x_274) ;  /* 0xfffffff800cc1947 */ /* 0x000fea000383ffff */
.L_x_273:
[----:B------:R-:W-:Y:S05]  /*06f0*/  @!P0 BRA `(.L_x_275) ;  /* 0x00000004003c8947 */ /* 0x000fea0003800000 */
[----:B------:R-:W-:Y:S02]  /*0700*/  ISETP.GE.U32.AND P0, PT, R4, 0x4, PT ;  /* 0x000000040400780c */ /* 0x000fe40003f06070 */
[----:B------:R-:W-:-:S04]  /*0710*/  LOP3.LUT R0, R2, 0x3, RZ, 0xc0, !PT ;  /* 0x0000000302007812 */ /* 0x000fc800078ec0ff */
[----:B------:R-:W-:-:S07]  /*0720*/  ISETP.NE.AND P1, PT, R0, RZ, PT ;  /* 0x000000ff0000720c */ /* 0x000fce0003f25270 */
[----:B------:R-:W-:Y:S06]  /*0730*/  @!P0 BRA `(.L_x_276) ;  /* 0x00000000009c8947 */ /* 0x000fec0003800000 */
[----:B------:R-:W3:Y:S01]  /*0740*/  LDC.64 R24, c[0x0][0x380] ;  /* 0x0000e000ff187b82 */ /* 0x000ee20000000a00 */
[-C--:B------:R-:W-:Y:S02]  /*0750*/  IMAD R7, R3, R2.reuse, R6 ;  /* 0x0000000203077224 */ /* 0x080fe400078e0206 */
[----:B------:R-:W-:-:S05]  /*0760*/  IMAD R11, R6, R2, R5 ;  /* 0x00000002060b7224 */ /* 0x000fca00078e0205 */
[----:B------:R-:W1:Y:S01]  /*0770*/  LDC.64 R8, c[0x0][0x388] ;  /* 0x0000e200ff087b82 */ /* 0x000e620000000a00 */
[----:B---3--:R-:W-:-:S06]  /*0780*/  IMAD.WIDE.U32 R14, R7, 0x8, R24 ;  /* 0x00000008070e7825 */ /* 0x008fcc00078e0018 */
[----:B0-----:R-:W3:Y:S01]  /*0790*/  LDG.E.64 R14, desc[UR6][R14.64] ;  /* 0x000000060e0e7981 */ /* 0x001ee2000c1e1b00 */
[----:B-1----:R-:W-:-:S06]  /*07a0*/  IMAD.WIDE.U32 R16, R11, 0x8, R8 ;  /* 0x000000080b107825 */ /* 0x002fcc00078e0008 */
[----:B------:R-:W3:Y:S01]  /*07b0*/  LDG.E.64 R16, desc[UR6][R16.64] ;  /* 0x0000000610107981 */ /* 0x000ee2000c1e1b00 */
[----:B------:R-:W-:Y:S01]  /*07c0*/  IADD3 R13, PT, PT, R7, 0x1, RZ ;  /* 0x00000001070d7810 */ /* 0x000fe20007ffe0ff */
[----:B------:R-:W-:-:S04]  /*07d0*/  IMAD.IADD R23, R11, 0x1, R2 ;  /* 0x000000010b177824 */ /* 0x000fc800078e0202 */
[----:B------:R-:W-:-:S04]  /*07e0*/  IMAD.WIDE.U32 R10, R13, 0x8, R24 ;  /* 0x000000080d0a7825 */ /* 0x000fc800078e0018 */
[----:B------:R-:W-:Y:S02]  /*07f0*/  IMAD.WIDE.U32 R12, R23, 0x8, R8 ;  /* 0x00000008170c7825 */ /* 0x000fe400078e0008 */
[----:B------:R-:W4:Y:S04]  /*0800*/  LDG.E.64 R10, desc[UR6][R10.64] ;  /* 0x000000060a0a7981 */ /* 0x000f28000c1e1b00 */
[----:B------:R-:W4:Y:S01]  /*0810*/  LDG.E.64 R12, desc[UR6][R12.64] ;  /* 0x000000060c0c7981 */ /* 0x000f22000c1e1b00 */
[----:B------:R-:W-:Y:S02]  /*0820*/  IADD3 R19, PT, PT, R7, 0x2, RZ ;  /* 0x0000000207137810 */ /* 0x000fe40007ffe0ff */
[----:B------:R-:W-:-:S03]  /*0830*/  IADD3 R23, PT, PT, R23, R2, RZ ;  /* 0x0000000217177210 */ /* 0x000fc60007ffe0ff */
[----:B------:R-:W-:-:S04]  /*0840*/  IMAD.WIDE.U32 R18, R19, 0x8, R24 ;  /* 0x0000000813127825 */ /* 0x000fc800078e0018 */
[----:B------:R-:W-:Y:S02]  /*0850*/  IMAD.WIDE.U32 R20, R23, 0x8, R8 ;  /* 0x0000000817147825 */ /* 0x000fe400078e0008 */
[----:B------:R-:W5:Y:S04]  /*0860*/  LDG.E.64 R18, desc[UR6][R18.64] ;  /* 0x0000000612127981 */ /* 0x000f68000c1e1b00 */
[----:B------:R-:W5:Y:S01]  /*0870*/  LDG.E.64 R20, desc[UR6][R20.64] ;  /* 0x0000000614147981 */ /* 0x000f62000c1e1b00 */
[----:B------:R-:W-:Y:S02]  /*0880*/  IADD3 R7, PT, PT, R7, 0x3, RZ ;  /* 0x0000000307077810 */ /* 0x000fe40007ffe0ff */
[----:B------:R-:W-:-:S03]  /*0890*/  IADD3 R23, PT, PT, R23, R2, RZ ;  /* 0x0000000217177210 */ /* 0x000fc60007ffe0ff */
[----:B------:R-:W-:-:S04]  /*08a0*/  IMAD.WIDE.U32 R24, R7, 0x8, R24 ;  /* 0x0000000807187825 */ /* 0x000fc800078e0018 */
[----:B------:R-:W-:Y:S02]  /*08b0*/  IMAD.WIDE.U32 R8, R23, 0x8, R8 ;  /* 0x0000000817087825 */ /* 0x000fe400078e0008 */
[----:B------:R-:W5:Y:S04]  /*08c0*/  LDG.E.64 R24, desc[UR6][R24.64] ;  /* 0x0000000618187981 */ /* 0x000f68000c1e1b00 */
[----:B------:R-:W5:Y:S01]  /*08d0*/  LDG.E.64 R8, desc[UR6][R8.64] ;  /* 0x0000000608087981 */ /* 0x000f62000c1e1b00 */
[----:B--2---:R-:W3:Y:S01]  /*08e0*/  F2F.F64.F32 R22, R22 ;  /* 0x0000001600167310 */ /* 0x004ee20000201800 */
[----:B------:R-:W-:Y:S01]  /*08f0*/  IADD3 R6, PT, PT, R6, 0x4, RZ ;  /* 0x0000000406067810 */ /* 0x000fe20007ffe0ff */
[----:B---3--:R-:W-:-:S10]  /*0900*/  DFMA R14, R14, R16, R22 ;  /* 0x000000100e0e722b */ /* 0x008fd40000000016 */
[----:B------:R-:W0:Y:S08]  /*0910*/  F2F.F32.F64 R14, R14 ;  /* 0x0000000e000e7310 */ /* 0x000e300000301000 */
[----:B0-----:R-:W4:Y:S02]  /*0920*/  F2F.F64.F32 R16, R14 ;  /* 0x0000000e00107310 */ /* 0x001f240000201800 */
[----:B----4-:R-:W-:-:S10]  /*0930*/  DFMA R10, R10, R12, R16 ;  /* 0x0000000c0a0a722b */ /* 0x010fd40000000010 */
[----:B------:R-:W0:Y:S08]  /*0940*/  F2F.F32.F64 R10, R10 ;  /* 0x0000000a000a7310 */ /* 0x000e300000301000 */
[----:B0-----:R-:W5:Y:S02]  /*0950*/  F2F.F64.F32 R12, R10 ;  /* 0x0000000a000c7310 */ /* 0x001f640000201800 */
[----:B-----5:R-:W-:-:S10]  /*0960*/  DFMA R12, R18, R20, R12 ;  /* 0x00000014120c722b */ /* 0x020fd4000000000c */
[----:B------:R-:W0:Y:S08]  /*0970*/  F2F.F32.F64 R12, R12 ;  /* 0x0000000c000c7310 */ /* 0x000e300000301000 */
[----:B0-----:R-:W0:Y:S02]  /*0980*/  F2F.F64.F32 R16, R12 ;  /* 0x0000000c00107310 */ /* 0x001e240000201800 */
[----:B0-----:R-:W-:-:S06]  /*0990*/  DFMA R8, R24, R8, R16 ;  /* 0x000000081808722b */ /* 0x001fcc0000000010 */
[----:B------:R3:W4:Y:S05]  /*09a0*/  F2F.F32.F64 R22, R8 ;  /* 0x0000000800167310 */ /* 0x00072a0000301000 */
.L_x_276:
[----:B------:R-:W-:Y:S05]  /*09b0*/  @!P1 BRA `(.L_x_275) ;  /* 0x00000000008c9947 */ /* 0x000fea0003800000 */
[----:B------:R-:W5:Y:S01]  /*09c0*/  LDC.64 R14, c[0x0][0x380] ;  /* 0x0000e000ff0e7b82 */ /* 0x000f620000000a00 */
[----:B------:R-:W-:-:S07]  /*09d0*/  ISETP.NE.AND P0, PT, R0, 0x1, PT ;  /* 0x000000010000780c */ /* 0x000fce0003f05270 */
[----:B------:R-:W3:Y:S06]  /*09e0*/  LDC.64 R12, c[0x0][0x388] ;  /* 0x0000e200ff0c7b82 */ /* 0x000eec0000000a00 */
[-C--:B------:R-:W-:Y:S02]  /*09f0*/  @P0 IMAD R7, R3, R2.reuse, R6 ;  /* 0x0000000203070224 */ /* 0x080fe400078e0206 */
[----:B-1----:R-:W-:Y:S01]  /*0a00*/  @P0 IMAD R17, R6, R2, R5 ;  /* 0x0000000206110224 */ /* 0x002fe200078e0205 */
[----:B------:R-:W1:Y:S01]  /*0a10*/  LDC.64 R20, c[0x0][0x380] ;  /* 0x0000e000ff147b82 */ /* 0x000e620000000a00 */
[----:B-----5:R-:W-:-:S06]  /*0a20*/  @P0 IMAD.WIDE.U32 R10, R7, 0x8, R14 ;  /* 0x00000008070a0825 */ /* 0x020fcc00078e000e */
[----:B0-----:R-:W5:Y:S01]  /*0a30*/  @P0 LDG.E.64 R10, desc[UR6][R10.64] ;  /* 0x000000060a0a0981 */ /* 0x001f62000c1e1b00 */
[----:B---3--:R-:W-:-:S06]  /*0a40*/  @P0 IMAD.WIDE.U32 R8, R17, 0x8, R12 ;  /* 0x0000000811080825 */ /* 0x008fcc00078e000c */
[----:B------:R-:W5:Y:S01]  /*0a50*/  @P0 LDG.E.64 R8, desc[UR6][R8.64] ;  /* 0x0000000608080981 */ /* 0x000f62000c1e1b00 */
[----:B------:R-:W-:Y:S02]  /*0a60*/  @P0 IADD3 R19, PT, PT, R7, 0x1, RZ ;  /* 0x0000000107130810 */ /* 0x000fe40007ffe0ff */
[----:B------:R-:W-:-:S03]  /*0a70*/  @P0 IADD3 R17, PT, PT, R17, R2, RZ ;  /* 0x0000000211110210 */ /* 0x000fc60007ffe0ff */
[----:B------:R-:W-:-:S04]  /*0a80*/  @P0 IMAD.WIDE.U32 R18, R19, 0x8, R14 ;  /* 0x0000000813120825 */ /* 0x000fc800078e000e */
[----:B------:R-:W-:Y:S02]  /*0a90*/  @P0 IMAD.WIDE.U32 R14, R17, 0x8, R12 ;  /* 0x00000008110e0825 */ /* 0x000fe400078e000c */
[----:B------:R2:W3:Y:S01]  /*0aa0*/  @P0 LDG.E.64 R12, desc[UR6][R18.64] ;  /* 0x00000006120c0981 */ /* 0x0004e2000c1e1b00 */
[----:B------:R-:W0:Y:S03]  /*0ab0*/  LDC.64 R16, c[0x0][0x388] ;  /* 0x0000e200ff107b82 */ /* 0x000e260000000a00 */
[----:B------:R-:W3:Y:S01]  /*0ac0*/  @P0 LDG.E.64 R14, desc[UR6][R14.64] ;  /* 0x000000060e0e0981 */ /* 0x000ee2000c1e1b00 */
[----:B------:R-:W-:-:S04]  /*0ad0*/  LOP3.LUT R0, R2, 0x1, RZ, 0xc0, !PT ;  /* 0x0000000102007812 */ /* 0x000fc800078ec0ff */
[----:B------:R-:W-:Y:S02]  /*0ae0*/  ISETP.NE.U32.AND P1, PT, R0, 0x1, PT ;  /* 0x000000010000780c */ /* 0x000fe40003f25070 */
[----:B------:R-:W-:-:S11]  /*0af0*/  @P0 IADD3 R6, PT, PT, R6, 0x2, RZ ;  /* 0x0000000206060810 */ /* 0x000fd60007ffe0ff */
[-C--:B------:R-:W-:Y:S02]  /*0b00*/  @!P1 IMAD R7, R3, R2.reuse, R6 ;  /* 0x0000000203079224 */ /* 0x080fe400078e0206 */
[----:B------:R-:W-:Y:S02]  /*0b10*/  @!P1 IMAD R23, R6, R2, R5 ;  /* 0x0000000206179224 */ /* 0x000fe400078e0205 */
[----:B-1----:R-:W-:-:S04]  /*0b20*/  @!P1 IMAD.WIDE.U32 R6, R7, 0x8, R20 ;  /* 0x0000000807069825 */ /* 0x002fc800078e0014 */
[----:B0-----:R-:W-:Y:S02]  /*0b30*/  @!P1 IMAD.WIDE.U32 R16, R23, 0x8, R16 ;  /* 0x0000000817109825 */ /* 0x001fe400078e0010 */
[----:B------:R-:W3:Y:S04]  /*0b40*/  @!P1 LDG.E.64 R6, desc[UR6][R6.64] ;  /* 0x0000000606069981 */ /* 0x000ee8000c1e1b00 */
[----:B------:R-:W3:Y:S01]  /*0b50*/  @!P1 LDG.E.64 R16, desc[UR6][R16.64] ;  /* 0x0000000610109981 */ /* 0x000ee2000c1e1b00 */
[----:B--2-4-:R-:W5:Y:S02]  /*0b60*/  @P0 F2F.F64.F32 R18, R22 ;  /* 0x0000001600120310 */ /* 0x014f640000201800 */
[----:B-----5:R-:W-:-:S10]  /*0b70*/  @P0 DFMA R10, R10, R8, R18 ;  /* 0x000000080a0a022b */ /* 0x020fd40000000012 */
[----:B------:R-:W0:Y:S08]  /*0b80*/  @P0 F2F.F32.F64 R10, R10 ;  /* 0x0000000a000a0310 */ /* 0x000e300000301000 */
[----:B0-----:R-:W3:Y:S02]  /*0b90*/  @P0 F2F.F64.F32 R8, R10 ;  /* 0x0000000a00080310 */ /* 0x001ee40000201800 */
[----:B---3--:R-:W-:-:S06]  /*0ba0*/  @P0 DFMA R12, R12, R14, R8 ;  /* 0x0000000e0c0c022b */ /* 0x008fcc0000000008 */
[----:B------:R-:W0:Y:S08]  /*0bb0*/  @P0 F2F.F32.F64 R22, R12 ;  /* 0x0000000c00160310 */ /* 0x000e300000301000 */
[----:B0-----:R-:W0:Y:S02]  /*0bc0*/  @!P1 F2F.F64.F32 R8, R22 ;  /* 0x0000001600089310 */ /* 0x001e240000201800 */
[----:B0-----:R-:W-:-:S06]  /*0bd0*/  @!P1 DFMA R8, R6, R16, R8 ;  /* 0x000000100608922b */ /* 0x001fcc0000000008 */
[----:B------:R0:W1:Y:S05]  /*0be0*/  @!P1 F2F.F32.F64 R22, R8 ;  /* 0x0000000800169310 */ /* 0x00006a0000301000 */
.L_x_275:
[----:B------:R-:W5:Y:S01]  /*0bf0*/  LDC.64 R6, c[0x0][0x390] ;  /* 0x0000e400ff067b82 */ /* 0x000f620000000a00 */
[----:B-12-4-:R-:W0:Y:S01]  /*0c00*/  F2F.F64.F32 R22, R22 ;  /* 0x0000001600167310 */ /* 0x016e220000201800 */
[----:B------:R-:W-:-:S04]  /*0c10*/  IMAD R3, R3, R2, R5 ;  /* 0x0000000203037224 */ /* 0x000fc800078e0205 */
[----:B-----5:R-:W-:-:S05]  /*0c20*/  IMAD.WIDE.U32 R2, R3, 0x8, R6 ;  /* 0x0000000803027825 */ /* 0x020fca00078e0006 */
[----:B0-----:R-:W-:Y:S01]  /*0c30*/  STG.E.64 desc[UR6][R2.64], R22 ;  /* 0x0000001602007986 */ /* 0x001fe2000c101b06 */
[----:B------:R-:W-:Y:S05]  /*0c40*/  EXIT ;  /* 0x000000000000794d */ /* 0x000fea0003800000 */
.L_x_277:
        /* <DEDUP_REMOVED lines=11> */
.L_x_326:


//--------------------- .text._Z18matrixSelfMulNaivePdS_ii --------------------------
	.section	.text._Z18matrixSelfMulNaivePdS_ii,"ax",@progbits
	.align	128
        .global         _Z18matrixSelfMulNaivePdS_ii
        .type           _Z18matrixSelfMulNaivePdS_ii,@function
        .size           _Z18matrixSelfMulNaivePdS_ii,(.L_x_327 - _Z18matrixSelfMulNaivePdS_ii)
        .other          _Z18matrixSelfMulNaivePdS_ii,@"STO_CUDA_ENTRY STV_DEFAULT"
_Z18matrixSelfMulNaivePdS_ii:
.text._Z18matrixSelfMulNaivePdS_ii:
[----:B------:R-:W-:Y:S01]  /*0000*/  LDC R1, c[0x0][0x37c] ;  /* 0x0000df00ff017b82 */ /* 0x000fe20000000800 */
[----:B------:R-:W0:Y:S07]  /*0010*/  S2R R3, SR_TID.X ;  /* 0x0000000000037919 */ /* 0x000e2e0000002100 */
[----:B------:R-:W0:Y:S01]  /*0020*/  LDC R2, c[0x0][0x360] ;  /* 0x0000d800ff027b82 */ /* 0x000e220000000800 */
[----:B------:R-:W1:Y:S07]  /*0030*/  S2R R5, SR_TID.Y ;  /* 0x0000000000057919 */ /* 0x000e6e0000002200 */
[----:B------:R-:W0:Y:S08]  /*0040*/  S2UR UR4, SR_CTAID.X ;  /* 0x00000000000479c3 */ /* 0x000e300000002500 */
[----:B------:R-:W1:Y:S08]  /*0050*/  S2UR UR5, SR_CTAID.Y ;  /* 0x00000000000579c3 */ /* 0x000e700000002600 */
[----:B------:R-:W1:Y:S08]  /*0060*/  LDC R4, c[0x0][0x364] ;  /* 0x0000d900ff047b82 */ /* 0x000e700000000800 */
[----:B------:R-:W2:Y:S01]  /*0070*/  LDC R0, c[0x0][0x394] ;  /* 0x0000e500ff007b82 */ /* 0x000ea20000000800 */
[----:B0-----:R-:W-:-:S02]  /*0080*/  IMAD R3, R2, UR4, R3 ;  /* 0x0000000402037c24 */ /* 0x001fc4000f8e0203 */
[----:B-1----:R-:W-:-:S05]  /*0090*/  IMAD R5, R4, UR5, R5 ;  /* 0x0000000504057c24 */ /* 0x002fca000f8e0205 */
[----:B------:R-:W-:-:S04]  /*00a0*/  VIMNMX R7, PT, PT, R3, R5, !PT ;  /* 0x0000000503077248 */ /* 0x000fc80007fe0100 */
[----:B--2---:R-:W-:-:S13]  /*00b0*/  ISETP.GE.AND P0, PT, R7, R0, PT ;  /* 0x000000000700720c */ /* 0x004fda0003f06270 */
[----:B------:R-:W-:Y:S05]  /*00c0*/  @P0 EXIT ;  /* 0x000000000000094d */ /* 0x000fea0003800000 */
[----:B------:R-:W0:Y:S01]  /*00d0*/  LDC R2, c[0x0][0x390] ;  /* 0x0000e400ff027b82 */ /* 0x000e220000000800 */
[----:B------:R-:W1:Y:S01]  /*00e0*/  LDCU.64 UR4, c[0x0][0x358] ;  /* 0x00006b00ff0477ac */ /* 0x000e620008000a00 */
[----:B------:R-:W-:Y:S02]  /*00f0*/  CS2R R16, SRZ ;  /* 0x0000000000107805 */ /* 0x000fe4000001ff00 */
[----:B0-----:R-:W-:-:S13]  /*0100*/  ISETP.GE.AND P0, PT, R2, 0x1, PT ;  /* 0x000000010200780c */ /* 0x001fda0003f06270 */
[----:B-1----:R-:W-:Y:S05]  /*0110*/  @!P0 BRA `(.L_x_278) ;  /* 0x0000000400c08947 */ /* 0x002fea0003800000 */
[C---:B------:R-:W-:Y:S01]  /*0120*/  ISETP.GE.U32.AND P1, PT, R2.reuse, 0x8, PT ;  /* 0x000000080200780c */ /* 0x040fe20003f26070 */
[----:B------:R-:W-:Y:S01]  /*0130*/  HFMA2 R6, -RZ, RZ, 0, 0 ;  /* 0x00000000ff067431 */ /* 0x000fe200000001ff */
[----:B------:R-:W-:Y:S02]  /*0140*/  LOP3.LUT R4, R2, 0x7, RZ, 0xc0, !PT ;  /* 0x0000000702047812 */ /* 0x000fe400078ec0ff */
[----:B------:R-:W-:Y:S02]  /*0150*/  CS2R R16, SRZ ;  /* 0x0000000000107805 */ /* 0x000fe4000001ff00 */
[----:B------:R-:W-:-:S07]  /*0160*/  ISETP.NE.AND P0, PT, R4, RZ, PT ;  /* 0x000000ff0400720c */ /* 0x000fce0003f05270 */
[----:B------:R-:W-:Y:S06]  /*0170*/  @!P1 BRA `(.L_x_279) ;  /* 0x0000000000cc9947 */ /* 0x000fec0003800000 */
[----:B------:R-:W-:Y:S02]  /*0180*/  LOP3.LUT R6, R2, 0x7ffffff8, RZ, 0xc0, !PT ;  /* 0x7ffffff802067812 */ /* 0x000fe400078ec0ff */
[----:B------:R-:W-:Y:S02]  /*0190*/  CS2R R16, SRZ ;  /* 0x0000000000107805 */ /* 0x000fe4000001ff00 */
[----:B------:R-:W-:Y:S02]  /*01a0*/  MOV R25, R5 ;  /* 0x0000000500197202 */ /* 0x000fe40000000f00 */
[----:B------:R-:W-:Y:S02]  /*01b0*/  MOV R7, R3 ;  /* 0x0000000300077202 */ /* 0x000fe40000000f00 */
[----:B------:R-:W-:-:S07]  /*01c0*/  IADD3 R24, PT, PT, -R6, RZ, RZ ;  /* 0x000000ff06187210 */ /* 0x000fce0007ffe1ff */
.L_x_280:
[----:B------:R-:W0:Y:S02]  /*01d0*/  LDC.64 R22, c[0x0][0x380] ;  /* 0x0000e000ff167b82 */ /* 0x000e240000000a00 */
[----:B0-----:R-:W-:-:S04]  /*01e0*/  IMAD.WIDE R20, R25, 0x8, R22 ;  /* 0x0000000819147825 */ /* 0x001fc800078e0216 */
[----:B------:R-:W-:Y:S01]  /*01f0*/  IMAD.WIDE R22, R7, 0x8, R22 ;  /* 0x0000000807167825 */ /* 0x000fe200078e0216 */
[----:B------:R-:W2:Y:S04]  /*0200*/  LDG.E.64 R8, desc[UR4][R20.64] ;  /* 0x0000000414087981 */ /* 0x000ea8000c1e1b00 */
[----:B------:R-:W2:Y:S01]  /*0210*/  LDG.E.64 R14, desc[UR4][R22.64] ;  /* 0x00000004160e7981 */ /* 0x000ea2000c1e1b00 */
[----:B------:R-:W-:-:S04]  /*0220*/  IMAD.WIDE R28, R0, 0x8, R20 ;  /* 0x00000008001c7825 */ /* 0x000fc800078e0214 */
[C---:B------:R-:W-:Y:S01]  /*0230*/  IMAD.WIDE R18, R0.reuse, 0x8, R22 ;  /* 0x0000000800127825 */ /* 0x040fe200078e0216 */
[----:B------:R0:W3:Y:S04]  /*0240*/  LDG.E.64 R12, desc[UR4][R28.64] ;  /* 0x000000041c0c7981 */ /* 0x0000e8000c1e1b00 */
[----:B------:R-:W3:Y:S01]  /*0250*/  LDG.E.64 R10, desc[UR4][R18.64] ;  /* 0x00000004120a7981 */ /* 0x000ee2000c1e1b00 */
[----:B------:R-:W-:-:S04]  /*0260*/  IMAD.WIDE R26, R0, 0x8, R18 ;  /* 0x00000008001a7825 */ /* 0x000fc800078e0212 */
[----:B0-----:R-:W-:Y:S01]  /*0270*/  IMAD.WIDE R28, R0, 0x8, R28 ;  /* 0x00000008001c7825 */ /* 0x001fe200078e021c */
[----:B--2---:R-:W-:-:S04]  /*0280*/  DFMA R14, R8, R14, R16 ;  /* 0x0000000e080e722b */ /* 0x004fc80000000010 */
[----:B------:R-:W2:Y:S04]  /*0290*/  LDG.E.64 R8, desc[UR4][R28.64] ;  /* 0x000000041c087981 */ /* 0x000ea8000c1e1b00 */
[----:B------:R-:W2:Y:S01]  /*02a0*/  LDG.E.64 R16, desc[UR4][R26.64] ;  /* 0x000000041a107981 */ /* 0x000ea2000c1e1b00 */
[----:B------:R-:W-:Y:S01]  /*02b0*/  IMAD.WIDE R20, R0, 0x8, R28 ;  /* 0x0000000800147825 */ /* 0x000fe200078e021c */
[----:B---3--:R-:W-:-:S03]  /*02c0*/  DFMA R10, R12, R10, R14 ;  /* 0x0000000a0c0a722b */ /* 0x008fc6000000000e */
        /* <DEDUP_REMOVED lines=14> */
[----:B0-----:R-:W-:-:S04]  /*03b0*/  IMAD.WIDE R26, R0, 0x8, R26 ;  /* 0x00000008001a7825 */ /* 0x001fc800078e021a */
[----:B------:R-:W-:-:S04]  /*03c0*/  IMAD.WIDE R18, R0, 0x8, R22 ;  /* 0x0000000800127825 */ /* 0x000fc800078e0216 */
[----:B------:R-:W-:Y:S02]  /*03d0*/  IMAD.WIDE R20, R0, 0x8, R26 ;  /* 0x0000000800147825 */ /* 0x000fe400078e021a */
[----:B------:R-:W4:Y:S04]  /*03e0*/  LDG.E.64 R18, desc[UR4][R18.64] ;  /* 0x0000000412127981 */ /* 0x000f28000c1e1b00 */
[----:B------:R-:W4:Y:S01]  /*03f0*/  LDG.E.64 R20, desc[UR4][R20.64] ;  /* 0x0000000414147981 */ /* 0x000f22000c1e1b00 */
[----:B--2---:R-:W-:-:S03]  /*0400*/  DFMA R8, R10, R8, R12 ;  /* 0x000000080a08722b */ /* 0x004fc6000000000c */
[----:B------:R-:W2:Y:S04]  /*0410*/  LDG.E.64 R10, desc[UR4][R26.64] ;  /* 0x000000041a0a7981 */ /* 0x000ea8000c1e1b00 */
[----:B------:R-:W2:Y:S01]  /*0420*/  LDG.E.64 R12, desc[UR4][R22.64] ;  /* 0x00000004160c7981 */ /* 0x000ea2000c1e1b00 */
[----:B------:R-:W-:Y:S01]  /*0430*/  IADD3 R24, PT, PT, R24, 0x8, RZ ;  /* 0x0000000818187810 */ /* 0x000fe20007ffe0ff */
[----:B---3--:R-:W-:-:S03]  /*0440*/  DFMA R8, R14, R16, R8 ;  /* 0x000000100e08722b */ /* 0x008fc60000000008 */
[----:B------:R-:W-:Y:S02]  /*0450*/  ISETP.NE.AND P1, PT, R24, RZ, PT ;  /* 0x000000ff1800720c */ /* 0x000fe40003f25270 */
[C---:B------:R-:W-:Y:S02]  /*0460*/  LEA R7, R0.reuse, R7, 0x3 ;  /* 0x0000000700077211 */ /* 0x040fe400078e18ff */
[----:B------:R-:W-:Y:S01]  /*0470*/  LEA R25, R0, R25, 0x3 ;  /* 0x0000001900197211 */ /* 0x000fe200078e18ff */
[----:B--2---:R-:W-:-:S08]  /*0480*/  DFMA R8, R10, R12, R8 ;  /* 0x0000000c0a08722b */ /* 0x004fd00000000008 */
[----:B----4-:R-:W-:Y:S01]  /*0490*/  DFMA R16, R20, R18, R8 ;  /* 0x000000121410722b */ /* 0x010fe20000000008 */
[----:B------:R-:W-:Y:S10]  /*04a0*/  @P1 BRA `(.L_x_280) ;  /* 0xfffffffc00481947 */ /* 0x000ff4000383ffff */
.L_x_279:
[----:B------:R-:W-:Y:S05]  /*04b0*/  @!P0 BRA `(.L_x_278) ;  /* 0x0000000000d88947 */ /* 0x000fea0003800000 */
[----:B------:R-:W-:Y:S02]  /*04c0*/  ISETP.GE.U32.AND P0, PT, R4, 0x4, PT ;  /* 0x000000040400780c */ /* 0x000fe40003f06070 */
[----:B------:R-:W-:-:S04]  /*04d0*/  LOP3.LUT R7, R2, 0x3, RZ, 0xc0, !PT ;  /* 0x0000000302077812 */ /* 0x000fc800078ec0ff */
[----:B------:R-:W-:-:S07]  /*04e0*/  ISETP.NE.AND P1, PT, R7, RZ, PT ;  /* 0x000000ff0700720c */ /* 0x000fce0003f25270 */
[----:B------:R-:W-:Y:S06]  /*04f0*/  @!P0 BRA `(.L_x_281) ;  /* 0x0000000000608947 */ /* 0x000fec0003800000 */
[----:B------:R-:W0:Y:S01]  /*0500*/  LDC.64 R8, c[0x0][0x380] ;  /* 0x0000e000ff087b82 */ /* 0x000e220000000a00 */
[CC--:B------:R-:W-:Y:S02]  /*0510*/  IMAD R23, R6.reuse, R0.reuse, R5 ;  /* 0x0000000006177224 */ /* 0x0c0fe400078e0205 */
[----:B------:R-:W-:Y:S02]  /*0520*/  IMAD R11, R6, R0, R3 ;  /* 0x00000000060b7224 */ /* 0x000fe400078e0203 */
[----:B0-----:R-:W-:-:S04]  /*0530*/  IMAD.WIDE R22, R23, 0x8, R8 ;  /* 0x0000000817167825 */ /* 0x001fc800078e0208 */
[----:B------:R-:W-:Y:S01]  /*0540*/  IMAD.WIDE R8, R11, 0x8, R8 ;  /* 0x000000080b087825 */ /* 0x000fe200078e0208 */
[----:B------:R-:W2:Y:S04]  /*0550*/  LDG.E.64 R18, desc[UR4][R22.64] ;  /* 0x0000000416127981 */ /* 0x000ea8000c1e1b00 */
[----:B------:R-:W2:Y:S01]  /*0560*/  LDG.E.64 R20, desc[UR4][R8.64] ;  /* 0x0000000408147981 */ /* 0x000ea2000c1e1b00 */
[----:B------:R-:W-:-:S04]  /*0570*/  IMAD.WIDE R28, R0, 0x8, R22 ;  /* 0x00000008001c7825 */ /* 0x000fc800078e0216 */
[C---:B------:R-:W-:Y:S01]  /*0580*/  IMAD.WIDE R26, R0.reuse, 0x8, R8 ;  /* 0x00000008001a7825 */ /* 0x040fe200078e0208 */
[----:B------:R0:W3:Y:S04]  /*0590*/  LDG.E.64 R12, desc[UR4][R28.64] ;  /* 0x000000041c0c7981 */ /* 0x0000e8000c1e1b00 */
[----:B------:R1:W3:Y:S01]  /*05a0*/  LDG.E.64 R14, desc[UR4][R26.64] ;  /* 0x000000041a0e7981 */ /* 0x0002e2000c1e1b00 */
[----:B0-----:R-:W-:-:S04]  /*05b0*/  IMAD.WIDE R28, R0, 0x8, R28 ;  /* 0x00000008001c7825 */ /* 0x001fc800078e021c */
[C---:B-1----:R-:W-:Y:S01]  /*05c0*/  IMAD.WIDE R26, R0.reuse, 0x8, R26 ;  /* 0x00000008001a7825 */ /* 0x042fe200078e021a */
[----:B------:R-:W4:Y:S04]  /*05d0*/  LDG.E.64 R8, desc[UR4][R28.64] ;  /* 0x000000041c087981 */ /* 0x000f28000c1e1b00 */
[----:B------:R-:W4:Y:S01]  /*05e0*/  LDG.E.64 R10, desc[UR4][R26.64] ;  /* 0x000000041a0a7981 */ /* 0x000f22000c1e1b00 */
[----:B------:R-:W-:-:S04]  /*05f0*/  IMAD.WIDE R24, R0, 0x8, R28 ;  /* 0x0000000800187825 */ /* 0x000fc800078e021c */
[----:B------:R-:W-:Y:S02]  /*0600*/  IMAD.WIDE R22, R0, 0x8, R26 ;  /* 0x0000000800167825 */ /* 0x000fe400078e021a */
[----:B------:R-:W5:Y:S04]  /*0610*/  LDG.E.64 R24, desc[UR4][R24.64] ;  /* 0x0000000418187981 */ /* 0x000f68000c1e1b00 */
[----:B------:R-:W5:Y:S01]  /*0620*/  LDG.E.64 R22, desc[UR4][R22.64] ;  /* 0x0000000416167981 */ /* 0x000f62000c1e1b00 */
[----:B------:R-:W-:Y:S01]  /*0630*/  IADD3 R6, PT, PT, R6, 0x4, RZ ;  /* 0x0000000406067810 */ /* 0x000fe20007ffe0ff */
[----:B--2---:R-:W-:-:S08]  /*0640*/  DFMA R18, R18, R20, R16 ;  /* 0x000000141212722b */ /* 0x004fd00000000010 */
[----:B---3--:R-:W-:-:S08]  /*0650*/  DFMA R12, R12, R14, R18 ;  /* 0x0000000e0c0c722b */ /* 0x008fd00000000012 */
[----:B----4-:R-:W-:-:S08]  /*0660*/  DFMA R8, R8, R10, R12 ;  /* 0x0000000a0808722b */ /* 0x010fd0000000000c */
[----:B-----5:R-:W-:-:S11]  /*0670*/  DFMA R16, R24, R22, R8 ;  /* 0x000000161810722b */ /* 0x020fd60000000008 */
.L_x_281:
[----:B------:R-:W-:Y:S05]  /*0680*/  @!P1 BRA `(.L_x_278) ;  /* 0x0000000000649947 */ /* 0x000fea0003800000 */
[----:B------:R-:W-:Y:S02]  /*0690*/  ISETP.NE.AND P0, PT, R7, 0x1, PT ;  /* 0x000000010700780c */ /* 0x000fe40003f05270 */
[----:B------:R-:W-:-:S04]  /*06a0*/  LOP3.LUT R2, R2, 0x1, RZ, 0xc0, !PT ;  /* 0x0000000102027812 */ /* 0x000fc800078ec0ff */
[----:B------:R-:W-:-:S07]  /*06b0*/  ISETP.NE.U32.AND P1, PT, R2, 0x1, PT ;  /* 0x000000010200780c */ /* 0x000fce0003f25070 */
[----:B------:R-:W0:Y:S01]  /*06c0*/  @P0 LDC.64 R8, c[0x0][0x380] ;  /* 0x0000e000ff080b82 */ /* 0x000e220000000a00 */
[CC--:B------:R-:W-:Y:S02]  /*06d0*/  @P0 IMAD R21, R6.reuse, R0.reuse, R5 ;  /* 0x0000000006150224 */ /* 0x0c0fe400078e0205 */
[C---:B------:R-:W-:Y:S01]  /*06e0*/  @P0 IMAD R23, R6.reuse, R0, R3 ;  /* 0x0000000006170224 */ /* 0x040fe200078e0203 */
[----:B------:R-:W-:-:S04]  /*06f0*/  @P0 IADD3 R6, PT, PT, R6, 0x2, RZ ;  /* 0x0000000206060810 */ /* 0x000fc80007ffe0ff */
[----:B------:R-:W1:Y:S01]  /*0700*/  @!P1 LDC.64 R12, c[0x0][0x380] ;  /* 0x0000e000ff0c9b82 */ /* 0x000e620000000a00 */
[CC--:B------:R-:W-:Y:S02]  /*0710*/  @!P1 IMAD R19, R6.reuse, R0.reuse, R5 ;  /* 0x0000000006139224 */ /* 0x0c0fe400078e0205 */
[----:B------:R-:W-:Y:S02]  /*0720*/  @!P1 IMAD R27, R6, R0, R3 ;  /* 0x00000000061b9224 */ /* 0x000fe400078e0203 */
[----:B0-----:R-:W-:-:S04]  /*0730*/  @P0 IMAD.WIDE R20, R21, 0x8, R8 ;  /* 0x0000000815140825 */ /* 0x001fc800078e0208 */
[----:B------:R-:W-:Y:S02]  /*0740*/  @P0 IMAD.WIDE R22, R23, 0x8, R8 ;  /* 0x0000000817160825 */ /* 0x000fe400078e0208 */
[----:B------:R-:W2:Y:S04]  /*0750*/  @P0 LDG.E.64 R8, desc[UR4][R20.64] ;  /* 0x0000000414080981 */ /* 0x000ea8000c1e1b00 */
[----:B------:R-:W2:Y:S01]  /*0760*/  @P0 LDG.E.64 R10, desc[UR4][R22.64] ;  /* 0x00000004160a0981 */ /* 0x000ea2000c1e1b00 */
[----:B------:R-:W-:-:S04]  /*0770*/  @P0 IMAD.WIDE R14, R0, 0x8, R22 ;  /* 0x00000008000e0825 */ /* 0x000fc800078e0216 */
[----:B------:R-:W-:Y:S02]  /*0780*/  @P0 IMAD.WIDE R24, R0, 0x8, R20 ;  /* 0x0000000800180825 */ /* 0x000fe400078e0214 */
[----:B------:R-:W3:Y:S02]  /*0790*/  @P0 LDG.E.64 R14, desc[UR4][R14.64] ;  /* 0x000000040e0e0981 */ /* 0x000ee4000c1e1b00 */
[--C-:B-1----:R-:W-:Y:S02]  /*07a0*/  @!P1 IMAD.WIDE R18, R19, 0x8, R12.reuse ;  /* 0x0000000813129825 */ /* 0x102fe400078e020c */
[----:B------:R-:W3:Y:S02]  /*07b0*/  @P0 LDG.E.64 R6, desc[UR4][R24.64] ;  /* 0x0000000418060981 */ /* 0x000ee4000c1e1b00 */
[----:B------:R-:W-:Y:S02]  /*07c0*/  @!P1 IMAD.WIDE R12, R27, 0x8, R12 ;  /* 0x000000081b0c9825 */ /* 0x000fe400078e020c */
[----:B------:R-:W4:Y:S04]  /*07d0*/  @!P1 LDG.E.64 R18, desc[UR4][R18.64] ;  /* 0x0000000412129981 */ /* 0x000f28000c1e1b00 */
[----:B------:R-:W4:Y:S01]  /*07e0*/  @!P1 LDG.E.64 R12, desc[UR4][R12.64] ;  /* 0x000000040c0c9981 */ /* 0x000f22000c1e1b00 */
[----:B--2---:R-:W-:-:S08]  /*07f0*/  @P0 DFMA R8, R8, R10, R16 ;  /* 0x0000000a0808022b */ /* 0x004fd00000000010 */
[----:B---3--:R-:W-:-:S08]  /*0800*/  @P0 DFMA R16, R6, R14, R8 ;  /* 0x0000000e0610022b */ /* 0x008fd00000000008 */
[----:B----4-:R-:W-:-:S11]  /*0810*/  @!P1 DFMA R16, R18, R12, R16 ;  /* 0x0000000c1210922b */ /* 0x010fd60000000010 */
.L_x_278:
[----:B------:R-:W0:Y:S01]  /*0820*/  LDC.64 R6, c[0x0][0x388] ;  /* 0x0000e200ff067b82 */ /* 0x000e220000000a00 */
[----:B------:R-:W-:-:S04]  /*0830*/  IMAD R3, R5, R0, R3 ;  /* 0x0000000005037224 */ /* 0x000fc800078e0203 */
[----:B0-----:R-:W-:-:S05]  /*0840*/  IMAD.WIDE R2, R3, 0x8, R6 ;  /* 0x0000000803027825 */ /* 0x001fca00078e0206 */
[----:B------:R-:W-:Y:S01]  /*0850*/  STG.E.64 desc[UR4][R2.64], R16 ;  /* 0x0000001002007986 */ /* 0x000fe2000c101b04 */
[----:B------:R-:W-:Y:S05]  /*0860*/  EXIT ;  /* 0x000000000000794d */ /* 0x000fea0003800000 */
.L_x_282:
        /* <DEDUP_REMOVED lines=9> */
.L_x_327:


//--------------------- .text._Z13matrixMeanMaxPdiiS_S_ --------------------------
	.section	.text._Z13matrixMeanMaxPdiiS_S_,"ax",@progbits
	.align	128
        .global         _Z13matrixMeanMaxPdiiS_S_
        .type           _Z13matrixMeanMaxPdiiS_S_,@function
        .size           _Z13matrixMeanMaxPdiiS_S_,(.L_x_307 - _Z13matrixMeanMaxPdiiS_S_)
        .other          _Z13matrixMeanMaxPdiiS_S_,@"STO_CUDA_ENTRY STV_DEFAULT"
_Z13matrixMeanMaxPdiiS_S_:
.text._Z13matrixMeanMaxPdiiS_S_:
        /* <DEDUP_REMOVED lines=10> */
[----:B------:R-:W0:Y:S01]  /*00a0*/  S2R R11, SR_CgaCtaId ;  /* 0x00000000000b7919 */ /* 0x000e220000008800 */
[----:B------:R-:W1:Y:S01]  /*00b0*/  LDC.64 R2, c[0x0][0x380] ;  /* 0x0000e000ff027b82 */ /* 0x000e620000000a00 */
[----:B------:R-:W2:Y:S01]  /*00c0*/  LDCU.64 UR6, c[0x0][0x358] ;  /* 0x00006b00ff0677ac */ /* 0x000ea20008000a00 */
[----:B------:R-:W-:Y:S01]  /*00d0*/  ISETP.NE.AND P1, PT, R4, RZ, PT ;  /* 0x000000ff0400720c */ /* 0x000fe20003f25270 */
[----:B------:R-:W-:Y:S01]  /*00e0*/  IMAD R5, R5, UR9, R0 ;  /* 0x0000000905057c24 */ /* 0x000fe2000f8e0200 */
[----:B------:R-:W-:-:S03]  /*00f0*/  MOV R8, 0x400 ;  /* 0x0000040000087802 */ /* 0x000fc60000000f00 */
[----:B-1----:R-:W-:-:S06]  /*0100*/  IMAD.WIDE.U32 R2, R5, 0x8, R2 ;  /* 0x0000000805027825 */ /* 0x002fcc00078e0002 */
[----:B--2---:R-:W5:Y:S01]  /*0110*/  LDG.E.64 R2, desc[UR6][R2.64] ;  /* 0x0000000602027981 */ /* 0x004f62000c1e1b00 */
[----:B0-----:R-:W-:Y:S01]  /*0120*/  LEA R9, R11, R8, 0x18 ;  /* 0x000000080b097211 */ /* 0x001fe200078ec0ff */
[----:B------:R-:W-:Y:S04]  /*0130*/  BSSY B0, `(.L_x_283) ;  /* 0x000000c000007945 */ /* 0x000fe80003800000 */
[----:B------:R0:W-:Y:S01]  /*0140*/  @!P1 STS.128 [R9], RZ ;  /* 0x000000ff09009388 */ /* 0x0001e20000000c00 */
[----:B------:R-:W-:Y:S06]  /*0150*/  BAR.SYNC.DEFER_BLOCKING 0x0 ;  /* 0x0000000000007b1d */ /* 0x000fec0000010000 */
[----:B------:R0:W1:Y:S02]  /*0160*/  LDS.64 R4, [R9] ;  /* 0x0000000009047984 */ /* 0x0000640000000a00 */
.L_x_284:
[----:B-1---5:R-:W-:Y:S01]  /*0170*/  DADD R6, R2, R4 ;  /* 0x0000000002067229 */ /* 0x022fe20000000004 */
[----:B------:R-:W-:Y:S09]  /*0180*/  YIELD ;  /* 0x0000000000007946 */ /* 0x000ff20003800000 */
[----:B------:R-:W1:Y:S02]  /*0190*/  ATOMS.CAS.64 R6, [R9], R4, R6 ;  /* 0x000000040906738d */ /* 0x000e640000000406 */
[----:B-1----:R-:W-:Y:S01]  /*01a0*/  ISETP.NE.U32.AND P0, PT, R4, R6, PT ;  /* 0x000000060400720c */ /* 0x002fe20003f05070 */
[----:B------:R-:W-:-:S03]  /*01b0*/  IMAD.MOV.U32 R4, RZ, RZ, R6 ;  /* 0x000000ffff047224 */ /* 0x000fc600078e0006 */
[----:B------:R-:W-:Y:S01]  /*01c0*/  ISETP.NE.AND.EX P0, PT, R5, R7, PT, P0 ;  /* 0x000000070500720c */ /* 0x000fe20003f05300 */
[----:B------:R-:W-:-:S12]  /*01d0*/  IMAD.MOV.U32 R5, RZ, RZ, R7 ;  /* 0x000000ffff057224 */ /* 0x000fd800078e0007 */
[----:B------:R-:W-:Y:S05]  /*01e0*/  @P0 BRA `(.L_x_284) ;  /* 0xfffffffc00e00947 */ /* 0x000fea000383ffff */
[----:B------:R-:W-:Y:S05]  /*01f0*/  BSYNC B0 ;  /* 0x0000000000007941 */ /* 0x000fea0003800000 */
.L_x_283:
[----:B------:R1:W2:Y:S01]  /*0200*/  LDS.64 R4, [R9+0x8] ;  /* 0x0000080009047984 */ /* 0x0002a20000000a00 */
[----:B------:R1:W3:Y:S01]  /*0210*/  F2F.F32.F64 R2, |R2| ;  /* 0x4000000200027310 */ /* 0x0002e20000301000 */
[----:B------:R-:W-:-:S05]  /*0220*/  VIADD R8, R8, 0x8 ;  /* 0x0000000808087836 */ /* 0x000fca0000000000 */
[----:B------:R-:W-:-:S07]  /*0230*/  LEA R11, R11, R8, 0x18 ;  /* 0x000000080b0b7211 */ /* 0x000fce00078ec0ff */
.L_x_285:
[----:B-12---:R-:W3:Y:S01]  /*0240*/  F2F.F32.F64 R3, R4 ;  /* 0x0000000400037310 */ /* 0x006ee20000301000 */
[----:B------:R-:W-:Y:S05]  /*0250*/  YIELD ;  /* 0x0000000000007946 */ /* 0x000fea0003800000 */
[----:B---3--:R-:W-:-:S04]  /*0260*/  FMNMX R3, R2, R3, !PT ;  /* 0x0000000302037209 */ /* 0x008fc80007800000 */
[----:B------:R-:W1:Y:S02]  /*0270*/  F2F.F64.F32 R6, R3 ;  /* 0x0000000300067310 */ /* 0x000e640000201800 */
[----:B-1----:R-:W1:Y:S02]  /*0280*/  ATOMS.CAS.64 R6, [R11], R4, R6 ;  /* 0x000000040b06738d */ /* 0x002e640000000406 */
        /* <DEDUP_REMOVED lines=8> */
[----:B------:R-:W1:Y:S01]  /*0310*/  I2F.F64.U32 R6, UR8 ;  /* 0x0000000800067d12 */ /* 0x000e620008201800 */
[----:B------:R-:W-:Y:S01]  /*0320*/  IMAD.MOV.U32 R2, RZ, RZ, 0x1 ;  /* 0x00000001ff027424 */ /* 0x000fe200078e00ff */
[----:B0-----:R-:W0:Y:S01]  /*0330*/  LDS.64 R8, [R9] ;  /* 0x0000000009087984 */ /* 0x001e220000000a00 */
[----:B------:R-:W2:Y:S05]  /*0340*/  LDC.64 R12, c[0x0][0x398] ;  /* 0x0000e600ff0c7b82 */ /* 0x000eaa0000000a00 */
[----:B-1----:R-:W1:Y:S02]  /*0350*/  MUFU.RCP64H R3, R7 ;  /* 0x0000000700037308 */ /* 0x002e640000001800 */
[----:B-1----:R-:W-:-:S08]  /*0360*/  DFMA R4, -R6, R2, 1 ;  /* 0x3ff000000604742b */ /* 0x002fd00000000102 */
[----:B------:R-:W-:Y:S01]  /*0370*/  DFMA R4, R4, R4, R4 ;  /* 0x000000040404722b */ /* 0x000fe20000000004 */
[----:B0-----:R-:W-:-:S07]  /*0380*/  FSETP.GEU.AND P1, PT, |R9|, 6.5827683646048100446e-37, PT ;  /* 0x036000000900780b */ /* 0x001fce0003f2e200 */
[----:B------:R-:W-:-:S08]  /*0390*/  DFMA R4, R2, R4, R2 ;  /* 0x000000040204722b */ /* 0x000fd00000000002 */
[----:B------:R-:W-:-:S08]  /*03a0*/  DFMA R2, -R6, R4, 1 ;  /* 0x3ff000000602742b */ /* 0x000fd00000000104 */
[----:B------:R-:W-:-:S08]  /*03b0*/  DFMA R2, R4, R2, R4 ;  /* 0x000000020402722b */ /* 0x000fd00000000004 */
[----:B------:R-:W-:-:S08]  /*03c0*/  DMUL R4, R8, R2 ;  /* 0x0000000208047228 */ /* 0x000fd00000000000 */
[----:B------:R-:W-:-:S08]  /*03d0*/  DFMA R10, -R6, R4, R8 ;  /* 0x00000004060a722b */ /* 0x000fd00000000108 */
[----:B------:R-:W-:-:S10]  /*03e0*/  DFMA R2, R2, R10, R4 ;  /* 0x0000000a0202722b */ /* 0x000fd40000000004 */
[----:B------:R-:W-:-:S05]  /*03f0*/  FFMA R4, RZ, R7, R3 ;  /* 0x00000007ff047223 */ /* 0x000fca0000000003 */
[----:B------:R-:W-:Y:S01]  /*0400*/  FSETP.GT.AND P0, PT, |R4|, 1.469367938527859385e-39, PT ;  /* 0x001000000400780b */ /* 0x000fe20003f04200 */
[----:B--2---:R-:W-:-:S12]  /*0410*/  IMAD.WIDE.U32 R4, R0, 0x8, R12 ;  /* 0x0000000800047825 */ /* 0x004fd800078e000c */
[----:B------:R-:W-:Y:S05]  /*0420*/  @P0 BRA P1, `(.L_x_286) ;  /* 0x0000000000080947 */ /* 0x000fea0000800000 */
[----:B------:R-:W-:-:S07]  /*0430*/  MOV R12, 0x450 ;  /* 0x00000450000c7802 */ /* 0x000fce0000000f00 */
[----:B------:R-:W-:Y:S05]  /*0440*/  CALL.REL.NOINC `($__internal_10_$__cuda_sm20_div_rn_f64_full) ;  /* 0x0000000000787944 */ /* 0x000fea0003c00000 */
.L_x_286:
[----:B------:R0:W5:Y:S01]  /*0450*/  LDG.E.64 R8, desc[UR6][R4.64] ;  /* 0x0000000604087981 */ /* 0x000162000c1e1b00 */
[----:B------:R-:W-:Y:S01]  /*0460*/  BSSY B0, `(.L_x_287) ;  /* 0x0000009000007945 */ /* 0x000fe20003800000 */
.L_x_288:
        /* <DEDUP_REMOVED lines=8> */
[----:B------:R-:W-:Y:S05]  /*04f0*/  BSYNC B0 ;  /* 0x0000000000007941 */ /* 0x000fea0003800000 */
.L_x_287:
[----:B------:R-:W1:Y:S02]  /*0500*/  LDC.64 R2, c[0x0][0x390] ;  /* 0x0000e400ff027b82 */ /* 0x000e640000000a00 */
[----:B-1----:R-:W-:-:S05]  /*0510*/  IMAD.WIDE.U32 R2, R0, 0x8, R2 ;  /* 0x0000000800027825 */ /* 0x002fca00078e0002 */
[----:B0-----:R0:W5:Y:S01]  /*0520*/  LDG.E.64 R4, desc[UR6][R2.64] ;  /* 0x0000000602047981 */ /* 0x001162000c1e1b00 */
[----:B------:R-:W1:Y:S01]  /*0530*/  S2UR UR5, SR_CgaCtaId ;  /* 0x00000000000579c3 */ /* 0x000e620000008800 */
[----:B------:R-:W-:Y:S02]  /*0540*/  UMOV UR4, 0x400 ;  /* 0x0000040000047882 */ /* 0x000fe40000000000 */
[----:B-1----:R-:W-:-:S09]  /*0550*/  ULEA UR4, UR5, UR4, 0x18 ;  /* 0x0000000405047291 */ /* 0x002fd2000f8ec0ff */
[----:B------:R-:W1:Y:S02]  /*0560*/  LDS.64 R6, [UR4+0x8] ;  /* 0x00000804ff067984 */ /* 0x000e640008000a00 */
[----:B-1----:R0:W1:Y:S02]  /*0570*/  F2F.F32.F64 R0, R6 ;  /* 0x0000000600007310 */ /* 0x0020640000301000 */
.L_x_289:
[----:B0----5:R-:W1:Y:S01]  /*0580*/  F2F.F32.F64 R7, R4 ;  /* 0x0000000400077310 */ /* 0x021e620000301000 */
[----:B------:R-:W-:Y:S05]  /*0590*/  YIELD ;  /* 0x0000000000007946 */ /* 0x000fea0003800000 */
[----:B-1----:R-:W-:-:S04]  /*05a0*/  FMNMX R8, R0, R7, !PT ;  /* 0x0000000700087209 */ /* 0x002fc80007800000 */
        /* <DEDUP_REMOVED lines=8> */
        .weak           $__internal_10_$__cuda_sm20_div_rn_f64_full
        .type           $__internal_10_$__cuda_sm20_div_rn_f64_full,@function
        .size           $__internal_10_$__cuda_sm20_div_rn_f64_full,(.L_x_307 - $__internal_10_$__cuda_sm20_div_rn_f64_full)
$__internal_10_$__cuda_sm20_div_rn_f64_full:
[C---:B------:R-:W-:Y:S01]  /*0630*/  FSETP.GEU.AND P0, PT, |R7|.reuse, 1.469367938527859385e-39, PT ;  /* 0x001000000700780b */ /* 0x040fe20003f0e200 */
[----:B------:R-:W-:Y:S01]  /*0640*/  IMAD.MOV.U32 R14, RZ, RZ, 0x1 ;  /* 0x00000001ff0e7424 */ /* 0x000fe200078e00ff */
[C---:B------:R-:W-:Y:S01]  /*0650*/  LOP3.LUT R2, R7.reuse, 0x800fffff, RZ, 0xc0, !PT ;  /* 0x800fffff07027812 */ /* 0x040fe200078ec0ff */
[----:B------:R-:W-:Y:S01]  /*0660*/  IMAD.MOV.U32 R13, RZ, RZ, 0x1ca00000 ;  /* 0x1ca00000ff0d7424 */ /* 0x000fe200078e00ff */
[----:B------:R-:W-:Y:S02]  /*0670*/  LOP3.LUT R17, R7, 0x7ff00000, RZ, 0xc0, !PT ;  /* 0x7ff0000007117812 */ /* 0x000fe400078ec0ff */
[----:B------:R-:W-:Y:S01]  /*0680*/  LOP3.LUT R3, R2, 0x3ff00000, RZ, 0xfc, !PT ;  /* 0x3ff0000002037812 */ /* 0x000fe200078efcff */
[----:B------:R-:W-:Y:S01]  /*0690*/  IMAD.MOV.U32 R2, RZ, RZ, R6 ;  /* 0x000000ffff027224 */ /* 0x000fe200078e0006 */
[----:B------:R-:W-:-:S04]  /*06a0*/  LOP3.LUT R16, R9, 0x7ff00000, RZ, 0xc0, !PT ;  /* 0x7ff0000009107812 */ /* 0x000fc800078ec0ff */
[----:B------:R-:W-:Y:S01]  /*06b0*/  ISETP.GE.U32.AND P1, PT, R16, R17, PT ;  /* 0x000000111000720c */ /* 0x000fe20003f26070 */
[----:B------:R-:W-:Y:S01]  /*06c0*/  @!P0 DMUL R2, R6, 8.98846567431157953865e+307 ;  /* 0x7fe0000006028828 */ /* 0x000fe20000000000 */
[----:B------:R-:W-:-:S05]  /*06d0*/  IMAD.MOV.U32 R23, RZ, RZ, R16 ;  /* 0x000000ffff177224 */ /* 0x000fca00078e0010 */
        /* <DEDUP_REMOVED lines=19> */
.L_x_290:
[----:B------:R-:W-:Y:S01]  /*0810*/  IMAD.MOV.U32 R22, RZ, RZ, R17 ;  /* 0x000000ffff167224 */ /* 0x000fe200078e0011 */
[----:B------:R-:W-:Y:S01]  /*0820*/  @!P0 LOP3.LUT R22, R3, 0x7ff00000, RZ, 0xc0, !PT ;  /* 0x7ff0000003168812 */ /* 0x000fe200078ec0ff */
[----:B------:R-:W-:Y:S01]  /*0830*/  VIADD R17, R23, 0xffffffff ;  /* 0xffffffff17117836 */ /* 0x000fe20000000000 */
[----:B------:R-:W-:-:S03]  /*0840*/  DMUL R18, R14, R10 ;  /* 0x0000000a0e127228 */ /* 0x000fc60000000000 */
[----:B------:R-:W-:Y:S01]  /*0850*/  VIADD R24, R22, 0xffffffff ;  /* 0xffffffff16187836 */ /* 0x000fe20000000000 */
[----:B------:R-:W-:-:S04]  /*0860*/  ISETP.GT.U32.AND P0, PT, R17, 0x7feffffe, PT ;  /* 0x7feffffe1100780c */ /* 0x000fc80003f04070 */
[----:B------:R-:W-:Y:S01]  /*0870*/  ISETP.GT.U32.OR P0, PT, R24, 0x7feffffe, P0 ;  /* 0x7feffffe1800780c */ /* 0x000fe20000704470 */
[----:B------:R-:W-:-:S08]  /*0880*/  DFMA R20, R18, -R2, R10 ;  /* 0x800000021214722b */ /* 0x000fd0000000000a */
[----:B------:R-:W-:-:S04]  /*0890*/  DFMA R14, R14, R20, R18 ;  /* 0x000000140e0e722b */ /* 0x000fc80000000012 */
[----:B------:R-:W-:Y:S07]  /*08a0*/  @P0 BRA `(.L_x_291) ;  /* 0x00000000006c0947 */ /* 0x000fee0003800000 */
        /* <DEDUP_REMOVED lines=27> */
.L_x_291:
        /* <DEDUP_REMOVED lines=16> */
.L_x_294:
[----:B------:R-:W-:Y:S01]  /*0b60*/  LOP3.LUT R17, R7, 0x80000, RZ, 0xfc, !PT ;  /* 0x0008000007117812 */ /* 0x000fe200078efcff */
[----:B------:R-:W-:Y:S01]  /*0b70*/  IMAD.MOV.U32 R16, RZ, RZ, R6 ;  /* 0x000000ffff107224 */ /* 0x000fe200078e0006 */
[----:B------:R-:W-:Y:S06]  /*0b80*/  BRA `(.L_x_292) ;  /* 0x0000000000087947 */ /* 0x000fec0003800000 */
.L_x_293:
[----:B------:R-:W-:Y:S01]  /*0b90*/  LOP3.LUT R17, R9, 0x80000, RZ, 0xfc, !PT ;  /* 0x0008000009117812 */ /* 0x000fe200078efcff */
[----:B------:R-:W-:-:S07]  /*0ba0*/  IMAD.MOV.U32 R16, RZ, RZ, R8 ;  /* 0x000000ffff107224 */ /* 0x000fce00078e0008 */
.L_x_292:
[----:B------:R-:W-:Y:S02]  /*0bb0*/  IMAD.MOV.U32 R13, RZ, RZ, 0x0 ;  /* 0x00000000ff0d7424 */ /* 0x000fe400078e00ff */
[----:B------:R-:W-:Y:S02]  /*0bc0*/  IMAD.MOV.U32 R2, RZ, RZ, R16 ;  /* 0x000000ffff027224 */ /* 0x000fe400078e0010 */
[----:B------:R-:W-:Y:S01]  /*0bd0*/  IMAD.MOV.U32 R3, RZ, RZ, R17 ;  /* 0x000000ffff037224 */ /* 0x000fe200078e0011 */
[----:B------:R-:W-:Y:S06]  /*0be0*/  RET.REL.NODEC R12 `(_Z13matrixMeanMaxPdiiS_S_) ;  /* 0xfffffff40c047950 */ /* 0x000fec0003c3ffff */
.L_x_295:
        /* <DEDUP_REMOVED lines=9> */
.L_x_307:


//--------------------- .text._Z10vector_addPdS_S_i --------------------------
	.section	.text._Z10vector_addPdS_S_i,"ax",@progbits
	.align	128
        .global         _Z10vector_addPdS_S_i
        .type           _Z10vector_addPdS_S_i,@function
        .size           _Z10vector_addPdS_S_i,(.L_x_329 - _Z10vector_addPdS_S_i)
        .other          _Z10vector_addPdS_S_i,@"STO_CUDA_ENTRY STV_DEFAULT"
_Z10vector_addPdS_S_i:
.text._Z10vector_addPdS_S_i:
        /* <DEDUP_REMOVED lines=9> */
[----:B------:R-:W1:Y:S07]  /*0090*/  LDCU.64 UR4, c[0x0][0x358] ;  /* 0x00006b00ff0477ac */ /* 0x000e6e0008000a00 */
[----:B------:R-:W2:Y:S08]  /*00a0*/  LDC.64 R4, c[0x0][0x388] ;  /* 0x0000e200ff047b82 */ /* 0x000eb00000000a00 */
[----:B------:R-:W3:Y:S01]  /*00b0*/  LDC.64 R8, c[0x0][0x390] ;  /* 0x0000e400ff087b82 */ /* 0x000ee20000000a00 */
[----:B0-----:R-:W-:-:S06]  /*00c0*/  IMAD.WIDE R2, R11, 0x8, R2 ;  /* 0x000000080b027825 */ /* 0x001fcc00078e0202 */
[----:B-1----:R-:W4:Y:S01]  /*00d0*/  LDG.E.64 R2, desc[UR4][R2.64] ;  /* 0x0000000402027981 */ /* 0x002f22000c1e1b00 */
[----:B--2---:R-:W-:-:S06]  /*00e0*/  IMAD.WIDE R4, R11, 0x8, R4 ;  /* 0x000000080b047825 */ /* 0x004fcc00078e0204 */
[----:B------:R-:W4:Y:S01]  /*00f0*/  LDG.E.64 R4, desc[UR4][R4.64] ;  /* 0x0000000404047981 */ /* 0x000f22000c1e1b00 */
[----:B---3--:R-:W-:Y:S01]  /*0100*/  IMAD.WIDE R8, R11, 0x8, R8 ;  /* 0x000000080b087825 */ /* 0x008fe200078e0208 */
[----:B----4-:R-:W-:-:S07]  /*0110*/  DADD R6, R2, R4 ;  /* 0x0000000002067229 */ /* 0x010fce0000000004 */
[----:B------:R-:W-:Y:S01]  /*0120*/  STG.E.64 desc[UR4][R8.64], R6 ;  /* 0x0000000608007986 */ /* 0x000fe2000c101b04 */
[----:B------:R-:W-:Y:S05]  /*0130*/  EXIT ;  /* 0x000000000000794d */ /* 0x000fea0003800000 */
.L_x_296:
        /* <DEDUP_REMOVED lines=12> */
.L_x_329:


//--------------------- .nv.shared._Z12vectorSumNEWPdS_j --------------------------
	.section	.nv.shared._Z12vectorSumNEWPdS_j,"aw",@nobits
	.sectionflags	@""
	.align	8
.nv.shared._Z12vectorSumNEWPdS_j:
	.zero		1032


//--------------------- .nv.shared.reserved.0     --------------------------
	.section	.nv.shared.reserved.0,"aw",@nobits
	.weak		__nv_reservedSMEM_offset_0_alias
	.size		__nv_reservedSMEM_offset_0_alias, 0, 64
	.other		__nv_reservedSMEM_offset_0_alias,@"STO_CUDA_RESERVED_SHARED STV_DEFAULT"
__nv_reservedSMEM_offset_0_alias:
	.zero		0
	.zero		64


//--------------------- .nv.shared._Z14vectorOrderNEWPdj --------------------------
	.section	.nv.shared._Z14vectorOrderNEWPdj,"aw",@nobits
	.sectionflags	@""
.nv.shared._Z14vectorOrderNEWPdj:
	.zero		1025


//--------------------- .nv.shared._Z22eigenvalueEstimate2NEWPdS_S_j --------------------------
	.section	.nv.shared._Z22eigenvalueEstimate2NEWPdS_S_j,"aw",@nobits
	.sectionflags	@""
	.align	8
.nv.shared._Z22eigenvalueEstimate2NEWPdS_S_j:
	.zero		1032


//--------------------- .nv.shared._Z22eigenvalueEstimate1NEWPdS_S_j --------------------------
	.section	.nv.shared._Z22eigenvalueEstimate1NEWPdS_S_j,"aw",@nobits
	.sectionflags	@""
	.align	8
.nv.shared._Z22eigenvalueEstimate1NEWPdS_S_j:
	.zero		1032


//--------------------- .nv.shared._Z18normalizeVectorNEWPdj --------------------------
	.section	.nv.shared._Z18normalizeVectorNEWPdj,"aw",@nobits
	.sectionflags	@""
	.align	8
.nv.shared._Z18normalizeVectorNEWPdj:
	.zero		1032


//--------------------- .nv.shared._Z15jacobiIterationPdiP16jacobiParameters --------------------------
	.section	.nv.shared._Z15jacobiIterationPdiP16jacobiParameters,"aw",@nobits
	.sectionflags	@""
	.align	8
.nv.shared._Z15jacobiIterationPdiP16jacobiParameters:
	.zero		1072


//--------------------- .nv.shared._Z13jacobiFindMaxPdiP16jacobiParameters --------------------------
	.section	.nv.shared._Z13jacobiFindMaxPdiP16jacobiParameters,"aw",@nobits
	.sectionflags	@""
	.align	8
.nv.shared._Z13jacobiFindMaxPdiP16jacobiParameters:
	.zero		1032


//--------------------- .nv.shared._Z9vectorSumPdS_j --------------------------
	.section	.nv.shared._Z9vectorSumPdS_j,"aw",@nobits
	.sectionflags	@""
	.align	8
.nv.shared._Z9vectorSumPdS_j:
	.zero		1032


//--------------------- .nv.shared._Z11vectorOrderPdj --------------------------
	.section	.nv.shared._Z11vectorOrderPdj,"aw",@nobits
	.sectionflags	@""
	.align	4
.nv.shared._Z11vectorOrderPdj:
	.zero		1028


//--------------------- .nv.shared._Z19eigenvalueEstimate2PdS_S_j --------------------------
	.section	.nv.shared._Z19eigenvalueEstimate2PdS_S_j,"aw",@nobits
	.sectionflags	@""
	.align	8
.nv.shared._Z19eigenvalueEstimate2PdS_S_j:
	.zero		1032


//--------------------- .nv.shared._Z19eigenvalueEstimate1PdS_S_j --------------------------
	.section	.nv.shared._Z19eigenvalueEstimate1PdS_S_j,"aw",@nobits
	.sectionflags	@""
	.align	8
.nv.shared._Z19eigenvalueEstimate1PdS_S_j:
	.zero		1032


//--------------------- .nv.shared._Z15matrix_multiplyPdS_S_i --------------------------
	.section	.nv.shared._Z15matrix_multiplyPdS_S_i,"aw",@nobits
	.sectionflags	@""
	.align	8
.nv.shared._Z15matrix_multiplyPdS_S_i:
	.zero		17408


//--------------------- .nv.shared._Z13matrixMeanMaxPdiiS_S_ --------------------------
	.section	.nv.shared._Z13matrixMeanMaxPdiiS_S_,"aw",@nobits
	.sectionflags	@""
	.align	8
.nv.shared._Z13matrixMeanMaxPdiiS_S_:
	.zero		1040


//--------------------- .nv.constant0._Z12vectorSumNEWPdS_j --------------------------
	.section	.nv.constant0._Z12vectorSumNEWPdS_j,"a",@progbits
	.sectionflags	@""
	.align	4
.nv.constant0._Z12vectorSumNEWPdS_j:
	.zero		916


//--------------------- .nv.constant0._Z14vectorOrderNEWPdj --------------------------
	.section	.nv.constant0._Z14vectorOrderNEWPdj,"a",@progbits
	.sectionflags	@""
	.align	4
.nv.constant0._Z14vectorOrderNEWPdj:
	.zero		908


//--------------------- .nv.constant0._Z22eigenvalueEstimate2NEWPdS_S_j --------------------------
	.section	.nv.constant0._Z22eigenvalueEstimate2NEWPdS_S_j,"a",@progbits
	.sectionflags	@""
	.align	4
.nv.constant0._Z22eigenvalueEstimate2NEWPdS_S_j:
	.zero		924


//--------------------- .nv.constant0._Z22eigenvalueEstimate1NEWPdS_S_j --------------------------
	.section	.nv.constant0._Z22eigenvalueEstimate1NEWPdS_S_j,"a",@progbits
	.sectionflags	@""
	.align	4
.nv.constant0._Z22eigenvalueEstimate1NEWPdS_S_j:
	.zero		924


//--------------------- .nv.constant0._Z18normalizeVectorNEWPdj --------------------------
	.section	.nv.constant0._Z18normalizeVectorNEWPdj,"a",@progbits
	.sectionflags	@""
	.align	4
.nv.constant0._Z18normalizeVectorNEWPdj:
	.zero		908


//--------------------- .nv.constant0._Z15inverseCholeskyPdS_j --------------------------
	.section	.nv.constant0._Z15inverseCholeskyPdS_j,"a",@progbits
	.sectionflags	@""
	.align	4
.nv.constant0._Z15inverseCholeskyPdS_j:
	.zero		916


//--------------------- .nv.constant0._Z25choleskyMatrixCalculationPdS_j --------------------------
	.section	.nv.constant0._Z25choleskyMatrixCalculationPdS_j,"a",@progbits
	.sectionflags	@""
	.align	4
.nv.constant0._Z25choleskyMatrixCalculationPdS_j:
	.zero		916


//--------------------- .nv.constant0._Z9transposePdS_j --------------------------
	.section	.nv.constant0._Z9transposePdS_j,"a",@progbits
	.sectionflags	@""
	.align	4
.nv.constant0._Z9transposePdS_j:
	.zero		916


//--------------------- .nv.constant0._Z18matrixMCalculationPddi --------------------------
	.section	.nv.constant0._Z18matrixMCalculationPddi,"a",@progbits
	.sectionflags	@""
	.align	4
.nv.constant0._Z18matrixMCalculationPddi:
	.zero		916


//--------------------- .nv.constant0._Z15jacobiIterationPdiP16jacobiParameters --------------------------
	.section	.nv.constant0._Z15jacobiIterationPdiP16jacobiParameters,"a",@progbits
	.sectionflags	@""
	.align	4
.nv.constant0._Z15jacobiIterationPdiP16jacobiParameters:
	.zero		920


//--------------------- .nv.constant0._Z13jacobiFindMaxPdiP16jacobiParameters --------------------------
	.section	.nv.constant0._Z13jacobiFindMaxPdiP16jacobiParameters,"a",@progbits
	.sectionflags	@""
	.align	4
.nv.constant0._Z13jacobiFindMaxPdiP16jacobiParameters:
	.zero		920


//--------------------- .nv.constant0._Z12jacobiFindRSPdiP16jacobiParameters --------------------------
	.section	.nv.constant0._Z12jacobiFindRSPdiP16jacobiParameters,"a",@progbits
	.sectionflags	@""
	.align	4
.nv.constant0._Z12jacobiFindRSPdiP16jacobiParameters:
	.zero		920


//--------------------- .nv.constant0._Z9vectorSumPdS_j --------------------------
	.section	.nv.constant0._Z9vectorSumPdS_j,"a",@progbits
	.sectionflags	@""
	.align	4
.nv.constant0._Z9vectorSumPdS_j:
	.zero		916


//--------------------- .nv.constant0._Z11vectorOrderPdj --------------------------
	.section	.nv.constant0._Z11vectorOrderPdj,"a",@progbits
	.sectionflags	@""
	.align	4
.nv.constant0._Z11vectorOrderPdj:
	.zero		908


//--------------------- .nv.constant0._Z19eigenvalueEstimate2PdS_S_j --------------------------
	.section	.nv.constant0._Z19eigenvalueEstimate2PdS_S_j,"a",@progbits
	.sectionflags	@""
	.align	4
.nv.constant0._Z19eigenvalueEstimate2PdS_S_j:
	.zero		924


//--------------------- .nv.constant0._Z19eigenvalueEstimate1PdS_S_j --------------------------
	.section	.nv.constant0._Z19eigenvalueEstimate1PdS_S_j,"a",@progbits
	.sectionflags	@""
	.align	4
.nv.constant0._Z19eigenvalueEstimate1PdS_S_j:
	.zero		924


//--------------------- .nv.constant0._Z15matrixNormalizePdS_iiS_S_ --------------------------
	.section	.nv.constant0._Z15matrixNormalizePdS_iiS_S_,"a",@progbits
	.sectionflags	@""
	.align	4
.nv.constant0._Z15matrixNormalizePdS_iiS_S_:
	.zero		936


//--------------------- .nv.constant0._Z15matrix_multiplyPdS_S_i --------------------------
	.section	.nv.constant0._Z15matrix_multiplyPdS_S_i,"a",@progbits
	.sectionflags	@""
	.align	4
.nv.constant0._Z15matrix_multiplyPdS_S_i:
	.zero		924


//--------------------- .nv.constant0._Z16matrix_multiply2PdS_S_j --------------------------
	.section	.nv.constant0._Z16matrix_multiply2PdS_S_j,"a",@progbits
	.sectionflags	@""
	.align	4
.nv.constant0._Z16matrix_multiply2PdS_S_j:
	.zero		924


//--------------------- .nv.constant0._Z18matrixSelfMulNaivePdS_ii --------------------------
	.section	.nv.constant0._Z18matrixSelfMulNaivePdS_ii,"a",@progbits
	.sectionflags	@""
	.align	4
.nv.constant0._Z18matrixSelfMulNaivePdS_ii:
	.zero		920


//--------------------- .nv.constant0._Z13matrixMeanMaxPdiiS_S_ --------------------------
	.section	.nv.constant0._Z13matrixMeanMaxPdiiS_S_,"a",@progbits
	.sectionflags	@""
	.align	4
.nv.constant0._Z13matrixMeanMaxPdiiS_S_:
	.zero		928


//--------------------- .nv.constant0._Z10vector_addPdS_S_i --------------------------
	.section	.nv.constant0._Z10vector_addPdS_S_i,"a",@progbits
	.sectionflags	@""
	.align	4
.nv.constant0._Z10vector_addPdS_S_i:
	.zero		924


//--------------------- SYMBOLS --------------------------

	.type		.nv.reservedSmem.offset0,@object
	.size		.nv.reservedSmem.offset0,0x4
	.type		.nv.reservedSmem.cap,@object
	.size		.nv.reservedSmem.cap,0x4
